def matmul_kernel(
    a_ptr,
    b_ptr,
    c_ptr,
    M,
    N,
    K,
    stride_am,
    stride_ak,
    stride_bk,
    stride_bn,
    stride_cm,
    stride_cn,
    BLOCK_M: tl.constexpr,
    BLOCK_N: tl.constexpr,
    BLOCK_K: tl.constexpr,
    GROUP_M: tl.constexpr,
):
    pid = tl.program_id(axis=0)
    num_pid_m = tl.cdiv(M, BLOCK_M)
    num_pid_n = tl.cdiv(N, BLOCK_N)
    num_pid_in_group = GROUP_M * num_pid_n
    group_id = pid // num_pid_in_group
    first_pid_m = group_id * GROUP_M
    group_size_m = min(num_pid_m - first_pid_m, GROUP_M)
    pid_m = first_pid_m + ((pid % num_pid_in_group) % group_size_m)
    pid_n = (pid % num_pid_in_group) // group_size_m

    offs_am = (pid_m * BLOCK_M + tl.arange(0, BLOCK_M)) % M
    offs_bn = (pid_n * BLOCK_N + tl.arange(0, BLOCK_N)) % N
    offs_k = tl.arange(0, BLOCK_K)
    a_ptrs = a_ptr + offs_am[:, None] * stride_am + offs_k[None, :] * stride_ak
    b_ptrs = b_ptr + offs_k[:, None] * stride_bk + offs_bn[None, :] * stride_bn

    acc = tl.zeros((BLOCK_M, BLOCK_N), dtype=tl.float32)
    for kk in range(0, tl.cdiv(K, BLOCK_K)):
        a = tl.load(a_ptrs, mask=offs_k[None, :] < K - kk * BLOCK_K, other=0.0)
        b = tl.load(b_ptrs, mask=offs_k[:, None] < K - kk * BLOCK_K, other=0.0)
        acc = tl.dot(a, b, acc)
        a_ptrs += BLOCK_K * stride_ak
        b_ptrs += BLOCK_K * stride_bk

    c = acc.to(c_ptr.dtype.element_ty)
    offs_cm = pid_m * BLOCK_M + tl.arange(0, BLOCK_M)
    offs_cn = pid_n * BLOCK_N + tl.arange(0, BLOCK_N)
    c_ptrs = c_ptr + offs_cm[:, None] * stride_cm + offs_cn[None, :] * stride_cn
    mask = (offs_cm[:, None] < M) & (offs_cn[None, :] < N)
    tl.store(c_ptrs, c, mask=mask)

# config = {"BLOCK_K": 32, "BLOCK_M": 64, "BLOCK_N": 512, "GROUP_M": 8, "arch": "sm_100", "dtype": "fp8e4m3", "num_ctas": 1, "num_stages": 3, "num_warps": 1}
# arch = sm_100


// ===== COMPILED SASS (sm_100a) =====

	.target	sm_100a

	.elftype	@"ET_EXEC"


//--------------------- .note.nv.tkinfo           --------------------------
	.section	.note.nv.tkinfo,"",@"SHT_NOTE"
	.sectionflags	@"SHF_NOTE_NV_TKINFO"
	.tkinfo
        /*0018*/ 	.word	0x00000081
        /*0030*/ 	.string	""
        /*0030*/ 	.string	"ptxas-blackwell"
        /*0030*/ 	.string	"Cuda compilation tools, release 12.9, V12.9.86"
        /*0030*/ 	.string	"Build cuda_12.9.r12.9/compiler.36037853_0"
        /*0030*/ 	.string	"-v  -suppress-debug-info  -lineinfo  -arch sm_100a "



//--------------------- .note.nv.cuver            --------------------------
	.section	.note.nv.cuver,"",@"SHT_NOTE"
	.sectionflags	@"SHF_NOTE_NV_CUVER"
        /*0018*/ 	.short	0x0001
        /*001a*/ 	.short	0x0064
        /*001c*/ 	.short	0x0001
        /*001e*/ 	.short	0x0000
        /*0020*/ 	.short	0x0001
        /*0022*/ 	.short	0x0000


//--------------------- .nv.info                  --------------------------
	.section	.nv.info,"",@"SHT_CUDA_INFO"
	.align	4


	//----- nvinfo : EIATTR_REGCOUNT
	.align		4
        /*0000*/ 	.byte	0x04, 0x2f
        /*0002*/ 	.short	(.L_1 - .L_0)
	.align		4
.L_0:
        /*0004*/ 	.word	index@(matmul_kernel)
        /*0008*/ 	.word	0x00000040


	//----- nvinfo : EIATTR_FRAME_SIZE
	.align		4
.L_1:
        /*000c*/ 	.byte	0x04, 0x11
        /*000e*/ 	.short	(.L_3 - .L_2)
	.align		4
.L_2:
        /*0010*/ 	.word	index@(matmul_kernel)
        /*0014*/ 	.word	0x00004618


	//----- nvinfo : EIATTR_MIN_STACK_SIZE
	.align		4
.L_3:
        /*0018*/ 	.byte	0x04, 0x12
        /*001a*/ 	.short	(.L_5 - .L_4)
	.align		4
.L_4:
        /*001c*/ 	.word	index@(matmul_kernel)
        /*0020*/ 	.word	0x00004618
.L_5:


//--------------------- .nv.info.matmul_kernel    --------------------------
	.section	.nv.info.matmul_kernel,"",@"SHT_CUDA_INFO"
	.sectionflags	@""
	.align	4


	//----- nvinfo : EIATTR_CUDA_API_VERSION
	.align		4
        /*0000*/ 	.byte	0x04, 0x37
        /*0002*/ 	.short	(.L_7 - .L_6)
.L_6:
        /*0004*/ 	.word	0x00000081


	//----- nvinfo : EIATTR_KPARAM_INFO
	.align		4
.L_7:
        /*0008*/ 	.byte	0x04, 0x17
        /*000a*/ 	.short	(.L_9 - .L_8)
.L_8:
        /*000c*/ 	.word	0x00000000
        /*0010*/ 	.short	0x000d
        /*0012*/ 	.short	0x0048
        /*0014*/ 	.byte	0x00, 0xf4, 0x21, 0x00


	//----- nvinfo : EIATTR_KPARAM_INFO
	.align		4
.L_9:
        /*0018*/ 	.byte	0x04, 0x17
        /*001a*/ 	.short	(.L_11 - .L_10)
.L_10:
        /*001c*/ 	.word	0x00000000
        /*0020*/ 	.short	0x000c
        /*0022*/ 	.short	0x0040
        /*0024*/ 	.byte	0x00, 0xf4, 0x21, 0x00


	//----- nvinfo : EIATTR_KPARAM_INFO
	.align		4
.L_11:
        /*0028*/ 	.byte	0x04, 0x17
        /*002a*/ 	.short	(.L_13 - .L_12)
.L_12:
        /*002c*/ 	.word	0x00000000
        /*0030*/ 	.short	0x000b
        /*0032*/ 	.short	0x0038
        /*0034*/ 	.byte	0x00, 0xf0, 0x11, 0x00


	//----- nvinfo : EIATTR_KPARAM_INFO
	.align		4
.L_13:
        /*0038*/ 	.byte	0x04, 0x17
        /*003a*/ 	.short	(.L_15 - .L_14)
.L_14:
        /*003c*/ 	.word	0x00000000
        /*0040*/ 	.short	0x000a
        /*0042*/ 	.short	0x0034
        /*0044*/ 	.byte	0x00, 0xf0, 0x11, 0x00


	//----- nvinfo : EIATTR_KPARAM_INFO
	.align		4
.L_15:
        /*0048*/ 	.byte	0x04, 0x17
        /*004a*/ 	.short	(.L_17 - .L_16)
.L_16:
        /*004c*/ 	.word	0x00000000
        /*0050*/ 	.short	0x0009
        /*0052*/ 	.short	0x0030
        /*0054*/ 	.byte	0x00, 0xf0, 0x11, 0x00


	//----- nvinfo : EIATTR_KPARAM_INFO
	.align		4
.L_17:
        /*0058*/ 	.byte	0x04, 0x17
        /*005a*/ 	.short	(.L_19 - .L_18)
.L_18:
        /*005c*/ 	.word	0x00000000
        /*0060*/ 	.short	0x0008
        /*0062*/ 	.short	0x002c
        /*0064*/ 	.byte	0x00, 0xf0, 0x11, 0x00


	//----- nvinfo : EIATTR_KPARAM_INFO
	.align		4
.L_19:
        /*0068*/ 	.byte	0x04, 0x17
        /*006a*/ 	.short	(.L_21 - .L_20)
.L_20:
        /*006c*/ 	.word	0x00000000
        /*0070*/ 	.short	0x0007
        /*0072*/ 	.short	0x0028
        /*0074*/ 	.byte	0x00, 0xf0, 0x11, 0x00


	//----- nvinfo : EIATTR_KPARAM_INFO
	.align		4
.L_21:
        /*0078*/ 	.byte	0x04, 0x17
        /*007a*/ 	.short	(.L_23 - .L_22)
.L_22:
        /*007c*/ 	.word	0x00000000
        /*0080*/ 	.short	0x0006
        /*0082*/ 	.short	0x0024
        /*0084*/ 	.byte	0x00, 0xf0, 0x11, 0x00


	//----- nvinfo : EIATTR_KPARAM_INFO
	.align		4
.L_23:
        /*0088*/ 	.byte	0x04, 0x17
        /*008a*/ 	.short	(.L_25 - .L_24)
.L_24:
        /*008c*/ 	.word	0x00000000
        /*0090*/ 	.short	0x0005
        /*0092*/ 	.short	0x0020
        /*0094*/ 	.byte	0x00, 0xf0, 0x11, 0x00


	//----- nvinfo : EIATTR_KPARAM_INFO
	.align		4
.L_25:
        /*0098*/ 	.byte	0x04, 0x17
        /*009a*/ 	.short	(.L_27 - .L_26)
.L_26:
        /*009c*/ 	.word	0x00000000
        /*00a0*/ 	.short	0x0004
        /*00a2*/ 	.short	0x001c
        /*00a4*/ 	.byte	0x00, 0xf0, 0x11, 0x00


	//----- nvinfo : EIATTR_KPARAM_INFO
	.align		4
.L_27:
        /*00a8*/ 	.byte	0x04, 0x17
        /*00aa*/ 	.short	(.L_29 - .L_28)
.L_28:
        /*00ac*/ 	.word	0x00000000
        /*00b0*/ 	.short	0x0003
        /*00b2*/ 	.short	0x0018
        /*00b4*/ 	.byte	0x00, 0xf0, 0x11, 0x00


	//----- nvinfo : EIATTR_KPARAM_INFO
	.align		4
.L_29:
        /*00b8*/ 	.byte	0x04, 0x17
        /*00ba*/ 	.short	(.L_31 - .L_30)
.L_30:
        /*00bc*/ 	.word	0x00000000
        /*00c0*/ 	.short	0x0002
        /*00c2*/ 	.short	0x0010
        /*00c4*/ 	.byte	0x00, 0xf4, 0x21, 0x00


	//----- nvinfo : EIATTR_KPARAM_INFO
	.align		4
.L_31:
        /*00c8*/ 	.byte	0x04, 0x17
        /*00ca*/ 	.short	(.L_33 - .L_32)
.L_32:
        /*00cc*/ 	.word	0x00000000
        /*00d0*/ 	.short	0x0001
        /*00d2*/ 	.short	0x0008
        /*00d4*/ 	.byte	0x00, 0xf4, 0x21, 0x00


	//----- nvinfo : EIATTR_KPARAM_INFO
	.align		4
.L_33:
        /*00d8*/ 	.byte	0x04, 0x17
        /*00da*/ 	.short	(.L_35 - .L_34)
.L_34:
        /*00dc*/ 	.word	0x00000000
        /*00e0*/ 	.short	0x0000
        /*00e2*/ 	.short	0x0000
        /*00e4*/ 	.byte	0x00, 0xf4, 0x21, 0x00


	//----- nvinfo : EIATTR_SPARSE_MMA_MASK
	.align		4
.L_35:
        /*00e8*/ 	.byte	0x03, 0x50
        /*00ea*/ 	.short	0x0000


	//----- nvinfo : EIATTR_MAXREG_COUNT
	.align		4
        /*00ec*/ 	.byte	0x03, 0x1b
        /*00ee*/ 	.short	0x00ff


	//----- nvinfo : EIATTR_NUM_BARRIERS
	.align		4
        /*00f0*/ 	.byte	0x02, 0x4c
        /*00f2*/ 	.byte	0x01
	.zero		1


	//----- nvinfo : EIATTR_ANNOTATIONS
	.align		4
        /*00f4*/ 	.byte	0x04, 0x55
        /*00f6*/ 	.short	(.L_37 - .L_36)


	//   ....[0]....
.L_36:
        /*00f8*/ 	.word	0x00000001
        /*00fc*/ 	.byte	0x50, 0x00, 0x00, 0x00, 0x01, 0x00, 0x00, 0x00, 0x90, 0x00, 0x00, 0x00, 0x01, 0x00, 0x00, 0x00
        /* <DEDUP_REMOVED lines=3019> */
        /*bdbc*/ 	.byte	0xa0, 0xa0, 0x03, 0x00, 0x01, 0x00, 0x00, 0x00, 0xd0, 0xa0, 0x03, 0x00


	//----- nvinfo : EIATTR_COOP_GROUP_MASK_REGIDS
	.align		4
.L_37:
        /*bdc8*/ 	.byte	0x04, 0x29
        /*bdca*/ 	.short	(.L_39 - .L_38)


	//   ....[0]....
.L_38:
        /*bdcc*/ 	.word	0xffffffff


	//   ....[1]....
        /*bdd0*/ 	.word	0xffffffff


	//   ....[2]....
        /*bdd4*/ 	.word	0xffffffff


	//   ....[3]....
        /*bdd8*/ 	.word	0xffffffff


	//   ....[4]....
        /*bddc*/ 	.word	0xffffffff


	//   ....[5]....
        /*bde0*/ 	.word	0xffffffff


	//   ....[6]....
        /*bde4*/ 	.word	0xffffffff


	//   ....[7]....
        /*bde8*/ 	.word	0xffffffff


	//   ....[8]....
        /*bdec*/ 	.word	0xffffffff


	//   ....[9]....
        /*bdf0*/ 	.word	0xffffffff


	//   ....[10]....
        /*bdf4*/ 	.word	0xffffffff


	//   ....[11]....
        /*bdf8*/ 	.word	0xffffffff


	//   ....[12]....
        /*bdfc*/ 	.word	0xffffffff


	//   ....[13]....
        /*be00*/ 	.word	0xffffffff


	//   ....[14]....
        /*be04*/ 	.word	0xffffffff


	//   ....[15]....
        /*be08*/ 	.word	0xffffffff


	//   ....[16]....
        /*be0c*/ 	.word	0xffffffff


	//   ....[17]....
        /*be10*/ 	.word	0xffffffff


	//   ....[18]....
        /*be14*/ 	.word	0xffffffff


	//   ....[19]....
        /*be18*/ 	.word	0xffffffff


	//   ....[20]....
        /*be1c*/ 	.word	0xffffffff


	//   ....[21]....
        /*be20*/ 	.word	0xffffffff


	//   ....[22]....
        /*be24*/ 	.word	0xffffffff


	//   ....[23]....
        /*be28*/ 	.word	0xffffffff


	//   ....[24]....
        /*be2c*/ 	.word	0xffffffff


	//   ....[25]....
        /*be30*/ 	.word	0xffffffff


	//   ....[26]....
        /*be34*/ 	.word	0xffffffff


	//   ....[27]....
        /*be38*/ 	.word	0xffffffff


	//   ....[28]....
        /*be3c*/ 	.word	0xffffffff


	//   ....[29]....
        /*be40*/ 	.word	0xffffffff


	//   ....[30]....
        /*be44*/ 	.word	0xffffffff


	//   ....[31]....
        /*be48*/ 	.word	0xffffffff


	//   ....[32]....
        /*be4c*/ 	.word	0xffffffff


	//   ....[33]....
        /*be50*/ 	.word	0xffffffff


	//   ....[34]....
        /*be54*/ 	.word	0xffffffff


	//   ....[35]....
        /*be58*/ 	.word	0xffffffff


	//   ....[36]....
        /*be5c*/ 	.word	0xffffffff


	//   ....[37]....
        /*be60*/ 	.word	0xffffffff


	//   ....[38]....
        /*be64*/ 	.word	0xffffffff


	//   ....[39]....
        /*be68*/ 	.word	0xffffffff


	//   ....[40]....
        /*be6c*/ 	.word	0xffffffff


	//   ....[41]....
        /*be70*/ 	.word	0xffffffff


	//   ....[42]....
        /*be74*/ 	.word	0xffffffff


	//   ....[43]....
        /*be78*/ 	.word	0xffffffff


	//   ....[44]....
        /*be7c*/ 	.word	0xffffffff


	//   ....[45]....
        /*be80*/ 	.word	0xffffffff


	//   ....[46]....
        /*be84*/ 	.word	0xffffffff


	//   ....[47]....
        /*be88*/ 	.word	0xffffffff


	//   ....[48]....
        /*be8c*/ 	.word	0xffffffff


	//   ....[49]....
        /*be90*/ 	.word	0xffffffff


	//   ....[50]....
        /*be94*/ 	.word	0xffffffff


	//   ....[51]....
        /*be98*/ 	.word	0xffffffff


	//   ....[52]....
        /*be9c*/ 	.word	0xffffffff


	//   ....[53]....
        /*bea0*/ 	.word	0xffffffff


	//   ....[54]....
        /*bea4*/ 	.word	0xffffffff


	//   ....[55]....
        /*bea8*/ 	.word	0xffffffff


	//   ....[56]....
        /*beac*/ 	.word	0xffffffff


	//   ....[57]....
        /*beb0*/ 	.word	0xffffffff


	//   ....[58]....
        /*beb4*/ 	.word	0xffffffff


	//   ....[59]....
        /*beb8*/ 	.word	0xffffffff


	//   ....[60]....
        /*bebc*/ 	.word	0xffffffff


	//   ....[61]....
        /*bec0*/ 	.word	0xffffffff


	//   ....[62]....
        /*bec4*/ 	.word	0xffffffff


	//   ....[63]....
        /*bec8*/ 	.word	0xffffffff


	//   ....[64]....
        /*becc*/ 	.word	0xffffffff


	//   ....[65]....
        /*bed0*/ 	.word	0xffffffff


	//   ....[66]....
        /*bed4*/ 	.word	0xffffffff


	//   ....[67]....
        /*bed8*/ 	.word	0xffffffff


	//   ....[68]....
        /*bedc*/ 	.word	0xffffffff


	//   ....[69]....
        /*bee0*/ 	.word	0xffffffff


	//   ....[70]....
        /*bee4*/ 	.word	0xffffffff


	//   ....[71]....
        /*bee8*/ 	.word	0xffffffff


	//   ....[72]....
        /*beec*/ 	.word	0xffffffff


	//   ....[73]....
        /*bef0*/ 	.word	0xffffffff


	//   ....[74]....
        /*bef4*/ 	.word	0xffffffff


	//   ....[75]....
        /*bef8*/ 	.word	0xffffffff


	//   ....[76]....
        /*befc*/ 	.word	0xffffffff


	//   ....[77]....
        /*bf00*/ 	.word	0xffffffff


	//   ....[78]....
        /*bf04*/ 	.word	0xffffffff


	//   ....[79]....
        /*bf08*/ 	.word	0xffffffff


	//   ....[80]....
        /*bf0c*/ 	.word	0xffffffff


	//   ....[81]....
        /*bf10*/ 	.word	0xffffffff


	//   ....[82]....
        /*bf14*/ 	.word	0xffffffff


	//   ....[83]....
        /*bf18*/ 	.word	0xffffffff


	//   ....[84]....
        /*bf1c*/ 	.word	0xffffffff


	//   ....[85]....
        /*bf20*/ 	.word	0xffffffff


	//   ....[86]....
        /*bf24*/ 	.word	0xffffffff


	//   ....[87]....
        /*bf28*/ 	.word	0xffffffff


	//   ....[88]....
        /*bf2c*/ 	.word	0xffffffff


	//   ....[89]....
        /*bf30*/ 	.word	0xffffffff


	//   ....[90]....
        /*bf34*/ 	.word	0xffffffff


	//   ....[91]....
        /*bf38*/ 	.word	0xffffffff


	//   ....[92]....
        /*bf3c*/ 	.word	0xffffffff


	//   ....[93]....
        /*bf40*/ 	.word	0xffffffff


	//   ....[94]....
        /*bf44*/ 	.word	0xffffffff


	//   ....[95]....
        /*bf48*/ 	.word	0xffffffff


	//   ....[96]....
        /*bf4c*/ 	.word	0xffffffff


	//   ....[97]....
        /*bf50*/ 	.word	0xffffffff


	//   ....[98]....
        /*bf54*/ 	.word	0xffffffff


	//   ....[99]....
        /*bf58*/ 	.word	0xffffffff


	//   ....[100]....
        /*bf5c*/ 	.word	0xffffffff


	//   ....[101]....
        /*bf60*/ 	.word	0xffffffff


	//   ....[102]....
        /*bf64*/ 	.word	0xffffffff


	//   ....[103]....
        /*bf68*/ 	.word	0xffffffff


	//   ....[104]....
        /*bf6c*/ 	.word	0xffffffff


	//   ....[105]....
        /*bf70*/ 	.word	0xffffffff


	//   ....[106]....
        /*bf74*/ 	.word	0xffffffff


	//   ....[107]....
        /*bf78*/ 	.word	0xffffffff


	//   ....[108]....
        /*bf7c*/ 	.word	0xffffffff


	//   ....[109]....
        /*bf80*/ 	.word	0xffffffff


	//   ....[110]....
        /*bf84*/ 	.word	0xffffffff


	//   ....[111]....
        /*bf88*/ 	.word	0xffffffff


	//   ....[112]....
        /*bf8c*/ 	.word	0xffffffff


	//   ....[113]....
        /*bf90*/ 	.word	0xffffffff


	//   ....[114]....
        /*bf94*/ 	.word	0xffffffff


	//   ....[115]....
        /*bf98*/ 	.word	0xffffffff


	//   ....[116]....
        /*bf9c*/ 	.word	0xffffffff


	//   ....[117]....
        /*bfa0*/ 	.word	0xffffffff


	//   ....[118]....
        /*bfa4*/ 	.word	0xffffffff


	//   ....[119]....
        /*bfa8*/ 	.word	0xffffffff


	//   ....[120]....
        /*bfac*/ 	.word	0xffffffff


	//   ....[121]....
        /*bfb0*/ 	.word	0xffffffff


	//   ....[122]....
        /*bfb4*/ 	.word	0xffffffff


	//   ....[123]....
        /*bfb8*/ 	.word	0xffffffff


	//   ....[124]....
        /*bfbc*/ 	.word	0xffffffff


	//   ....[125]....
        /*bfc0*/ 	.word	0xffffffff


	//   ....[126]....
        /*bfc4*/ 	.word	0xffffffff


	//----- nvinfo : EIATTR_COOP_GROUP_INSTR_OFFSETS
	.align		4
.L_39:
        /*bfc8*/ 	.byte	0x04, 0x28
        /*bfca*/ 	.short	(.L_41 - .L_40)


	//   ....[0]....
.L_40:
        /*bfcc*/ 	.word	0x000b64d0


	//   ....[1]....
        /*bfd0*/ 	.word	0x000b6560


	//   ....[2]....
        /*bfd4*/ 	.word	0x000b6580


	//   ....[3]....
        /*bfd8*/ 	.word	0x000b6620


	//   ....[4]....
        /*bfdc*/ 	.word	0x000b66f0


	//   ....[5]....
        /*bfe0*/ 	.word	0x000b6830


	//   ....[6]....
        /*bfe4*/ 	.word	0x000b6850


	//   ....[7]....
        /*bfe8*/ 	.word	0x000b68d0


	//   ....[8]....
        /*bfec*/ 	.word	0x000b6970


	//   ....[9]....
        /*bff0*/ 	.word	0x000b6a30


	//   ....[10]....
        /*bff4*/ 	.word	0x000b6a70


	//   ....[11]....
        /*bff8*/ 	.word	0x000b6b50


	//   ....[12]....
        /*bffc*/ 	.word	0x000b6bb0


	//   ....[13]....
        /*c000*/ 	.word	0x000b6c00


	//   ....[14]....
        /*c004*/ 	.word	0x000b6d60


	//   ....[15]....
        /*c008*/ 	.word	0x000b6e20


	//   ....[16]....
        /*c00c*/ 	.word	0x000b6e60


	//   ....[17]....
        /*c010*/ 	.word	0x000b6ec0


	//   ....[18]....
        /*c014*/ 	.word	0x000b6ef0


	//   ....[19]....
        /*c018*/ 	.word	0x000b6f80


	//   ....[20]....
        /*c01c*/ 	.word	0x000b7040


	//   ....[21]....
        /*c020*/ 	.word	0x000b71b0


	//   ....[22]....
        /*c024*/ 	.word	0x000b71e0


	//   ....[23]....
        /*c028*/ 	.word	0x000b72c0


	//   ....[24]....
        /*c02c*/ 	.word	0x000b72e0


	//   ....[25]....
        /*c030*/ 	.word	0x000b7300


	//   ....[26]....
        /*c034*/ 	.word	0x000b73f0


	//   ....[27]....
        /*c038*/ 	.word	0x000b74b0


	//   ....[28]....
        /*c03c*/ 	.word	0x000b7580


	//   ....[29]....
        /*c040*/ 	.word	0x000b75b0


	//   ....[30]....
        /*c044*/ 	.word	0x000b76a0


	//   ....[31]....
        /*c048*/ 	.word	0x000b76f0


	//   ....[32]....
        /*c04c*/ 	.word	0x000b77a0


	//   ....[33]....
        /*c050*/ 	.word	0x000b7850


	//   ....[34]....
        /*c054*/ 	.word	0x000b78d0


	//   ....[35]....
        /*c058*/ 	.word	0x000b79d0


	//   ....[36]....
        /*c05c*/ 	.word	0x000b7a90


	//   ....[37]....
        /*c060*/ 	.word	0x000b7ac0


	//   ....[38]....
        /*c064*/ 	.word	0x000b7b90


	//   ....[39]....
        /*c068*/ 	.word	0x000b7bd0


	//   ....[40]....
        /*c06c*/ 	.word	0x000b7c50


	//   ....[41]....
        /*c070*/ 	.word	0x000b7d30


	//   ....[42]....
        /*c074*/ 	.word	0x000b7e20


	//   ....[43]....
        /*c078*/ 	.word	0x000b7e50


	//   ....[44]....
        /*c07c*/ 	.word	0x000b7f60


	//   ....[45]....
        /*c080*/ 	.word	0x000b7fb0


	//   ....[46]....
        /*c084*/ 	.word	0x000b8090


	//   ....[47]....
        /*c088*/ 	.word	0x000b80f0


	//   ....[48]....
        /*c08c*/ 	.word	0x000b8140


	//   ....[49]....
        /*c090*/ 	.word	0x000b81e0


	//   ....[50]....
        /*c094*/ 	.word	0x000b8250


	//   ....[51]....
        /*c098*/ 	.word	0x000b82d0


	//   ....[52]....
        /*c09c*/ 	.word	0x000b8300


	//   ....[53]....
        /*c0a0*/ 	.word	0x000b83c0


	//   ....[54]....
        /*c0a4*/ 	.word	0x000b83f0


	//   ....[55]....
        /*c0a8*/ 	.word	0x000b8410


	//   ....[56]....
        /*c0ac*/ 	.word	0x000b8430


	//   ....[57]....
        /*c0b0*/ 	.word	0x000b8460


	//   ....[58]....
        /*c0b4*/ 	.word	0x000b8480


	//   ....[59]....
        /*c0b8*/ 	.word	0x000b84f0


	//   ....[60]....
        /*c0bc*/ 	.word	0x000b8580


	//   ....[61]....
        /*c0c0*/ 	.word	0x000b85c0


	//   ....[62]....
        /*c0c4*/ 	.word	0x000b85f0


	//   ....[63]....
        /*c0c8*/ 	.word	0x000b8610


	//   ....[64]....
        /*c0cc*/ 	.word	0x000b8630


	//   ....[65]....
        /*c0d0*/ 	.word	0x000b86b0


	//   ....[66]....
        /*c0d4*/ 	.word	0x000b8710


	//   ....[67]....
        /*c0d8*/ 	.word	0x000b8760


	//   ....[68]....
        /*c0dc*/ 	.word	0x000b87a0


	//   ....[69]....
        /*c0e0*/ 	.word	0x000b8840


	//   ....[70]....
        /*c0e4*/ 	.word	0x000b8880


	//   ....[71]....
        /*c0e8*/ 	.word	0x000b88a0


	//   ....[72]....
        /*c0ec*/ 	.word	0x000b89e0


	//   ....[73]....
        /*c0f0*/ 	.word	0x000b8a50


	//   ....[74]....
        /*c0f4*/ 	.word	0x000b8b10


	//   ....[75]....
        /*c0f8*/ 	.word	0x000b8b60


	//   ....[76]....
        /*c0fc*/ 	.word	0x000b8ba0


	//   ....[77]....
        /*c100*/ 	.word	0x000b8c00


	//   ....[78]....
        /*c104*/ 	.word	0x000b8d50


	//   ....[79]....
        /*c108*/ 	.word	0x000b8e30


	//   ....[80]....
        /*c10c*/ 	.word	0x000b8e80


	//   ....[81]....
        /*c110*/ 	.word	0x000b8f80


	//   ....[82]....
        /*c114*/ 	.word	0x000b8fd0


	//   ....[83]....
        /*c118*/ 	.word	0x000b9000


	//   ....[84]....
        /*c11c*/ 	.word	0x000b9020


	//   ....[85]....
        /*c120*/ 	.word	0x000b9110


	//   ....[86]....
        /*c124*/ 	.word	0x000b9140


	//   ....[87]....
        /*c128*/ 	.word	0x000b92e0


	//   ....[88]....
        /*c12c*/ 	.word	0x000b9300


	//   ....[89]....
        /*c130*/ 	.word	0x000b9340


	//   ....[90]....
        /*c134*/ 	.word	0x000b93f0


	//   ....[91]....
        /*c138*/ 	.word	0x000b9540


	//   ....[92]....
        /*c13c*/ 	.word	0x000b9560


	//   ....[93]....
        /*c140*/ 	.word	0x000b95a0


	//   ....[94]....
        /*c144*/ 	.word	0x000b95c0


	//   ....[95]....
        /*c148*/ 	.word	0x000b9740


	//   ....[96]....
        /*c14c*/ 	.word	0x000b9840


	//   ....[97]....
        /*c150*/ 	.word	0x000b9860


	//   ....[98]....
        /*c154*/ 	.word	0x000b9880


	//   ....[99]....
        /*c158*/ 	.word	0x000b9900


	//   ....[100]....
        /*c15c*/ 	.word	0x000b9940


	//   ....[101]....
        /*c160*/ 	.word	0x000b9a00


	//   ....[102]....
        /*c164*/ 	.word	0x000b9b80


	//   ....[103]....
        /*c168*/ 	.word	0x000b9ba0


	//   ....[104]....
        /*c16c*/ 	.word	0x000b9bd0


	//   ....[105]....
        /*c170*/ 	.word	0x000b9c90


	//   ....[106]....
        /*c174*/ 	.word	0x000b9cd0


	//   ....[107]....
        /*c178*/ 	.word	0x000b9d40


	//   ....[108]....
        /*c17c*/ 	.word	0x000b9da0


	//   ....[109]....
        /*c180*/ 	.word	0x000b9e60


	//   ....[110]....
        /*c184*/ 	.word	0x000b9f60


	//   ....[111]....
        /*c188*/ 	.word	0x000b9ff0


	//   ....[112]....
        /*c18c*/ 	.word	0x000ba050


	//   ....[113]....
        /*c190*/ 	.word	0x000ba130


	//   ....[114]....
        /*c194*/ 	.word	0x000ba170


	//   ....[115]....
        /*c198*/ 	.word	0x000ba1d0


	//   ....[116]....
        /*c19c*/ 	.word	0x000ba2a0


	//   ....[117]....
        /*c1a0*/ 	.word	0x000ba2d0


	//   ....[118]....
        /*c1a4*/ 	.word	0x000ba360


	//   ....[119]....
        /*c1a8*/ 	.word	0x000ba480


	//   ....[120]....
        /*c1ac*/ 	.word	0x000ba550


	//   ....[121]....
        /*c1b0*/ 	.word	0x000ba570


	//   ....[122]....
        /*c1b4*/ 	.word	0x000ba600


	//   ....[123]....
        /*c1b8*/ 	.word	0x000ba650


	//   ....[124]....
        /*c1bc*/ 	.word	0x000ba6b0


	//   ....[125]....
        /*c1c0*/ 	.word	0x000ba6e0


	//   ....[126]....
        /*c1c4*/ 	.word	0x000ba700


	//----- nvinfo : EIATTR_VRC_CTA_INIT_COUNT
	.align		4
.L_41:
        /*c1c8*/ 	.byte	0x02, 0x4a
	.zero		1
	.zero		1


	//----- nvinfo : EIATTR_EXIT_INSTR_OFFSETS
	.align		4
        /*c1cc*/ 	.byte	0x04, 0x1c
        /*c1ce*/ 	.short	(.L_43 - .L_42)


	//   ....[0]....
.L_42:
        /*c1d0*/ 	.word	0x000d1150


	//   ....[1]....
        /*c1d4*/ 	.word	0x000d1180


	//----- nvinfo : EIATTR_REQNTID
	.align		4
.L_43:
        /*c1d8*/ 	.byte	0x04, 0x10
        /*c1da*/ 	.short	(.L_45 - .L_44)
.L_44:
        /*c1dc*/ 	.word	0x00000020
        /*c1e0*/ 	.word	0x00000001
        /*c1e4*/ 	.word	0x00000001


	//----- nvinfo : EIATTR_CBANK_PARAM_SIZE
	.align		4
.L_45:
        /*c1e8*/ 	.byte	0x03, 0x19
        /*c1ea*/ 	.short	0x0050


	//----- nvinfo : EIATTR_PARAM_CBANK
	.align		4
        /*c1ec*/ 	.byte	0x04, 0x0a
        /*c1ee*/ 	.short	(.L_47 - .L_46)
	.align		4
.L_46:
        /*c1f0*/ 	.word	index@(.nv.constant0.matmul_kernel)
        /*c1f4*/ 	.short	0x0380
        /*c1f6*/ 	.short	0x0050


	//----- nvinfo : EIATTR_SW_WAR
	.align		4
.L_47:
        /*c1f8*/ 	.byte	0x04, 0x36
        /*c1fa*/ 	.short	(.L_49 - .L_48)
.L_48:
        /*c1fc*/ 	.word	0x00000008
.L_49:


//--------------------- .nv.compat                --------------------------
	.section	.nv.compat,"",@"SHT_CUDA_COMPAT_INFO"
	.align	4
        /*0000*/ 	.byte	0x02, 0x02, 0x02, 0x00, 0x02, 0x05, 0x05, 0x00, 0x02, 0x03, 0x00, 0x00, 0x02, 0x06, 0x01, 0x00


//--------------------- .nv.callgraph             --------------------------
	.section	.nv.callgraph,"",@"SHT_CUDA_CALLGRAPH"
	.align	4
	.sectionentsize	8
	.align		4
        /*0000*/ 	.word	0x00000000
	.align		4
        /*0004*/ 	.word	0xffffffff
	.align		4
        /*0008*/ 	.word	0x00000000
	.align		4
        /*000c*/ 	.word	0xfffffffe
	.align		4
        /*0010*/ 	.word	0x00000000
	.align		4
        /*0014*/ 	.word	0xfffffffd
	.align		4
        /*0018*/ 	.word	0x00000000
	.align		4
        /*001c*/ 	.word	0xfffffffc


//--------------------- .text.matmul_kernel       --------------------------
	.section	.text.matmul_kernel,"ax",@progbits
	.align	128
        .global         matmul_kernel
        .type           matmul_kernel,@function
        .size           matmul_kernel,(.L_x_3 - matmul_kernel)
        .other          matmul_kernel,@"STO_CUDA_ENTRY STV_DEFAULT"
matmul_kernel:
.text.matmul_kernel:
[----:B------:R-:W0:Y:S02]  /*0000*/  LDC R1, c[0x0][0x37c] ;  /* 0x0000df00ff017b82 */ /* 0x000e240000000800 */
[----:B0-----:R-:W-:-:S06]  /*0010*/  VIADD R1, R1, 0xffffb9e8 ;  /* 0xffffb9e801017836 */ /* 0x001fcc0000000000 */
[----:B------:R-:W0:Y:S01]  /*0020*/  LDC.64 R2, c[0x0][0x398] ;  /* 0x0000e600ff027b82 */ /* 0x000e220000000a00 */
[----:B------:R-:W1:Y:S01]  /*0030*/  S2R R7, SR_CTAID.X ;  /* 0x0000000000077919 */ /* 0x000e620000002500 */
[----:B------:R-:W2:Y:S01]  /*0040*/  LDCU UR5, c[0x0][0x3a0] ;  /* 0x00007400ff0577ac */ /* 0x000ea20008000800 */
[----:B------:R-:W-:Y:S01]  /*0050*/  STL [R1+0x290], RZ ;  /* 0x000290ff01007387 */ /* 0x000fe20000100800 */
[----:B------:R-:W-:Y:S01]  /*0060*/  UMOV UR4, 0x400 ;  /* 0x0000040000047882 */ /* 0x000fe20000000000 */
[----:B------:R-:W3:Y:S03]  /*0070*/  LDCU.64 UR40, c[0x0][0x358] ;  /* 0x00006b00ff2877ac */ /* 0x000ee60008000a00 */
[----:B------:R-:W4:Y:S01]  /*0080*/  S2UR UR6, SR_CgaCtaId ;  /* 0x00000000000679c3 */ /* 0x000f220000008800 */
[----:B------:R-:W-:Y:S04]  /*0090*/  STL [R1+0x294], RZ ;  /* 0x000294ff01007387 */ /* 0x000fe80000100800 */
[----:B------:R-:W-:Y:S04]  /*00a0*/  STL [R1+0x298], RZ ;  /* 0x000298ff01007387 */ /* 0x000fe80000100800 */
[----:B------:R-:W-:Y:S01]  /*00b0*/  STL [R1+0x29c], RZ ;  /* 0x00029cff01007387 */ /* 0x000fe20000100800 */
[----:B--2---:R-:W-:-:S03]  /*00c0*/  UIADD3 UR5, UPT, UPT, UR5, 0x1f, URZ ;  /* 0x0000001f05057890 */ /* 0x004fc6000fffe0ff */
[----:B------:R-:W-:Y:S01]  /*00d0*/  STL [R1+0x2c0], RZ ;  /* 0x0002c0ff01007387 */ /* 0x000fe20000100800 */
[----:B0-----:R-:W-:-:S03]  /*00e0*/  VIADD R0, R3, 0x1ff ;  /* 0x000001ff03007836 */ /* 0x001fc60000000000 */
[----:B------:R-:W-:Y:S01]  /*00f0*/  STL [R1+0x2c4], RZ ;  /* 0x0002c4ff01007387 */ /* 0x000fe20000100800 */
[----:B------:R-:W-:-:S03]  /*0100*/  UISETP.GE.AND UP0, UPT, UR5, 0x20, UPT ;  /* 0x000000200500788c */ /* 0x000fc6000bf06270 */
[----:B------:R-:W-:Y:S01]  /*0110*/  STL [R1+0x2c8], RZ ;  /* 0x0002c8ff01007387 */ /* 0x000fe20000100800 */
[----:B------:R-:W-:Y:S01]  /*0120*/  SHF.R.S32.HI R5, RZ, 0x1f, R0 ;  /* 0x0000001fff057819 */ /* 0x000fe20000011400 */
[----:B----4-:R-:W-:Y:S02]  /*0130*/  ULEA UR4, UR6, UR4, 0x18 ;  /* 0x0000000406047291 */ /* 0x010fe4000f8ec0ff */
[----:B------:R-:W-:Y:S01]  /*0140*/  STL [R1+0x2cc], RZ ;  /* 0x0002ccff01007387 */ /* 0x000fe20000100800 */
[----:B------:R-:W-:Y:S02]  /*0150*/  LEA.HI R5, R5, R0, RZ, 0x9 ;  /* 0x0000000005057211 */ /* 0x000fe400078f48ff */
[----:B-1----:R-:W-:Y:S01]  /*0160*/  IABS R10, R7 ;  /* 0x00000007000a7213 */ /* 0x002fe20000000000 */
[----:B------:R-:W-:Y:S01]  /*0170*/  STL [R1+0x2d0], RZ ;  /* 0x0002d0ff01007387 */ /* 0x000fe20000100800 */
[----:B------:R-:W-:-:S03]  /*0180*/  SHF.R.S32.HI R5, RZ, 0x9, R5 ;  /* 0x00000009ff057819 */ /* 0x000fc60000011405 */
[----:B------:R-:W-:Y:S02]  /*0190*/  STL [R1+0x2d4], RZ ;  /* 0x0002d4ff01007387 */ /* 0x000fe40000100800 */
[----:B------:R-:W-:Y:S02]  /*01a0*/  IMAD.SHL.U32 R6, R5, 0x8, RZ ;  /* 0x0000000805067824 */ /* 0x000fe400078e00ff */
[----:B------:R-:W-:Y:S03]  /*01b0*/  STL [R1+0x2d8], RZ ;  /* 0x0002d8ff01007387 */ /* 0x000fe60000100800 */
[-C--:B------:R-:W-:Y:S01]  /*01c0*/  IABS R9, R6.reuse ;  /* 0x0000000600097213 */ /* 0x080fe20000000000 */
[----:B------:R-:W-:Y:S01]  /*01d0*/  STL [R1+0x2dc], RZ ;  /* 0x0002dcff01007387 */ /* 0x000fe20000100800 */
[----:B------:R-:W-:Y:S02]  /*01e0*/  IABS R12, R6 ;  /* 0x00000006000c7213 */ /* 0x000fe40000000000 */
[----:B------:R-:W0:Y:S01]  /*01f0*/  I2F.RP R0, R9 ;  /* 0x0000000900007306 */ /* 0x000e220000209400 */
[----:B------:R-:W-:Y:S04]  /*0200*/  STL [R1+0x300], RZ ;  /* 0x000300ff01007387 */ /* 0x000fe80000100800 */
[----:B------:R-:W-:Y:S04]  /*0210*/  STL [R1+0x304], RZ ;  /* 0x000304ff01007387 */ /* 0x000fe80000100800 */
[----:B------:R-:W-:Y:S04]  /*0220*/  STL [R1+0x308], RZ ;  /* 0x000308ff01007387 */ /* 0x000fe80000100800 */
[----:B------:R-:W-:Y:S01]  /*0230*/  STL [R1+0x30c], RZ ;  /* 0x00030cff01007387 */ /* 0x000fe20000100800 */
[----:B0-----:R-:W0:Y:S03]  /*0240*/  MUFU.RCP R0, R0 ;  /* 0x0000000000007308 */ /* 0x001e260000001000 */
[----:B------:R-:W-:Y:S04]  /*0250*/  STL [R1+0x330], RZ ;  /* 0x000330ff01007387 */ /* 0x000fe80000100800 */
[----:B------:R-:W-:Y:S04]  /*0260*/  STL [R1+0x334], RZ ;  /* 0x000334ff01007387 */ /* 0x000fe80000100800 */
[----:B------:R-:W-:Y:S04]  /*0270*/  STL [R1+0x338], RZ ;  /* 0x000338ff01007387 */ /* 0x000fe80000100800 */
[----:B------:R-:W-:Y:S01]  /*0280*/  STL [R1+0x33c], RZ ;  /* 0x00033cff01007387 */ /* 0x000fe20000100800 */
[----:B0-----:R-:W-:-:S03]  /*0290*/  VIADD R4, R0, 0xffffffe ;  /* 0x0ffffffe00047836 */ /* 0x001fc60000000000 */
[----:B------:R-:W-:Y:S01]  /*02a0*/  STL [R1+0x340], RZ ;  /* 0x000340ff01007387 */ /* 0x000fe20000100800 */
[----:B------:R-:W-:Y:S01]  /*02b0*/  IMAD.MOV R0, RZ, RZ, -R12 ;  /* 0x000000ffff007224 */ /* 0x000fe200078e0a0c */
[----:B------:R0:W1:Y:S02]  /*02c0*/  F2I.FTZ.U32.TRUNC.NTZ R5, R4 ;  /* 0x0000000400057305 */ /* 0x000064000021f000 */
[----:B------:R-:W-:Y:S04]  /*02d0*/  STL [R1+0x344], RZ ;  /* 0x000344ff01007387 */ /* 0x000fe80000100800 */
[----:B------:R-:W-:Y:S04]  /*02e0*/  STL [R1+0x348], RZ ;  /* 0x000348ff01007387 */ /* 0x000fe80000100800 */
[----:B------:R-:W-:Y:S01]  /*02f0*/  STL [R1+0x34c], RZ ;  /* 0x00034cff01007387 */ /* 0x000fe20000100800 */
[----:B0-----:R-:W-:-:S03]  /*0300*/  IMAD.MOV.U32 R4, RZ, RZ, RZ ;  /* 0x000000ffff047224 */ /* 0x001fc600078e00ff */
[----:B------:R-:W-:Y:S01]  /*0310*/  STL [R1+0x360], RZ ;  /* 0x000360ff01007387 */ /* 0x000fe20000100800 */
[----:B-1----:R-:W-:-:S03]  /*0320*/  IMAD.MOV R8, RZ, RZ, -R5 ;  /* 0x000000ffff087224 */ /* 0x002fc600078e0a05 */
[----:B------:R-:W-:Y:S01]  /*0330*/  STL [R1+0x364], RZ ;  /* 0x000364ff01007387 */ /* 0x000fe20000100800 */
[----:B------:R-:W-:-:S03]  /*0340*/  IMAD R11, R8, R9, RZ ;  /* 0x00000009080b7224 */ /* 0x000fc600078e02ff */
[----:B------:R-:W-:Y:S01]  /*0350*/  STL [R1+0x368], RZ ;  /* 0x000368ff01007387 */ /* 0x000fe20000100800 */
[----:B------:R-:W-:Y:S02]  /*0360*/  IMAD.MOV.U32 R8, RZ, RZ, R10 ;  /* 0x000000ffff087224 */ /* 0x000fe400078e000a */
[----:B------:R-:W-:Y:S01]  /*0370*/  IMAD.HI.U32 R5, R5, R11, R4 ;  /* 0x0000000b05057227 */ /* 0x000fe200078e0004 */
[----:B------:R-:W-:Y:S04]  /*0380*/  STL [R1+0x36c], RZ ;  /* 0x00036cff01007387 */ /* 0x000fe80000100800 */
[----:B------:R-:W-:Y:S01]  /*0390*/  STL [R1+0x390], RZ ;  /* 0x000390ff01007387 */ /* 0x000fe20000100800 */
[----:B------:R-:W-:-:S03]  /*03a0*/  IMAD.HI.U32 R5, R5, R8, RZ ;  /* 0x0000000805057227 */ /* 0x000fc600078e00ff */
[----:B------:R-:W-:Y:S01]  /*03b0*/  STL [R1+0x394], RZ ;  /* 0x000394ff01007387 */ /* 0x000fe20000100800 */
[----:B------:R-:W-:-:S03]  /*03c0*/  IMAD R0, R5, R0, R8 ;  /* 0x0000000005007224 */ /* 0x000fc600078e0208 */
[----:B------:R-:W-:Y:S02]  /*03d0*/  STL [R1+0x398], RZ ;  /* 0x000398ff01007387 */ /* 0x000fe40000100800 */
[----:B------:R-:W-:Y:S02]  /*03e0*/  ISETP.GT.U32.AND P1, PT, R9, R0, PT ;  /* 0x000000000900720c */ /* 0x000fe40003f24070 */
[----:B------:R-:W-:Y:S04]  /*03f0*/  STL [R1+0x39c], RZ ;  /* 0x00039cff01007387 */ /* 0x000fe80000100800 */
[----:B------:R-:W-:Y:S04]  /*0400*/  STL [R1+0x470], RZ ;  /* 0x000470ff01007387 */ /* 0x000fe80000100800 */
[----:B------:R-:W-:Y:S03]  /*0410*/  STL [R1+0x474], RZ ;  /* 0x000474ff01007387 */ /* 0x000fe60000100800 */
[----:B------:R-:W-:Y:S01]  /*0420*/  @!P1 IMAD.IADD R0, R0, 0x1, -R9 ;  /* 0x0000000100009824 */ /* 0x000fe200078e0a09 */
[----:B------:R-:W-:Y:S01]  /*0430*/  STL [R1+0x478], RZ ;  /* 0x000478ff01007387 */ /* 0x000fe20000100800 */
[----:B------:R-:W-:Y:S01]  /*0440*/  @!P1 VIADD R5, R5, 0x1 ;  /* 0x0000000105059836 */ /* 0x000fe20000000000 */
[----:B------:R-:W-:-:S02]  /*0450*/  ISETP.NE.AND P1, PT, R6, RZ, PT ;  /* 0x000000ff0600720c */ /* 0x000fc40003f25270 */
[----:B------:R-:W-:Y:S01]  /*0460*/  STL [R1+0x47c], RZ ;  /* 0x00047cff01007387 */ /* 0x000fe20000100800 */
[----:B------:R-:W-:Y:S02]  /*0470*/  ISETP.GE.U32.AND P0, PT, R0, R9, PT ;  /* 0x000000090000720c */ /* 0x000fe40003f06070 */
[----:B------:R-:W-:Y:S01]  /*0480*/  LOP3.LUT R0, R7, R6, RZ, 0x3c, !PT ;  /* 0x0000000607007212 */ /* 0x000fe200078e3cff */
[----:B------:R-:W-:Y:S03]  /*0490*/  STL [R1+0x490], RZ ;  /* 0x000490ff01007387 */ /* 0x000fe60000100800 */
[----:B------:R-:W-:Y:S01]  /*04a0*/  ISETP.GE.AND P2, PT, R0, RZ, PT ;  /* 0x000000ff0000720c */ /* 0x000fe20003f46270 */
[----:B------:R-:W-:Y:S01]  /*04b0*/  STL [R1+0x494], RZ ;  /* 0x000494ff01007387 */ /* 0x000fe20000100800 */
[----:B------:R-:W-:-:S03]  /*04c0*/  VIADD R0, R2, 0x3f ;  /* 0x0000003f02007836 */ /* 0x000fc60000000000 */
[----:B------:R-:W-:Y:S02]  /*04d0*/  STL [R1+0x498], RZ ;  /* 0x000498ff01007387 */ /* 0x000fe40000100800 */
[----:B------:R-:W-:Y:S02]  /*04e0*/  @P0 VIADD R5, R5, 0x1 ;  /* 0x0000000105050836 */ /* 0x000fe40000000000 */
[----:B------:R-:W-:Y:S02]  /*04f0*/  STL [R1+0x49c], RZ ;  /* 0x00049cff01007387 */ /* 0x000fe40000100800 */
[----:B------:R-:W-:Y:S01]  /*0500*/  IMAD.MOV.U32 R4, RZ, RZ, R5 ;  /* 0x000000ffff047224 */ /* 0x000fe200078e0005 */
[----:B------:R-:W-:Y:S01]  /*0510*/  SHF.R.S32.HI R5, RZ, 0x1f, R0 ;  /* 0x0000001fff057819 */ /* 0x000fe20000011400 */
[----:B------:R-:W-:Y:S02]  /*0520*/  STL [R1+0x4b0], RZ ;  /* 0x0004b0ff01007387 */ /* 0x000fe40000100800 */
[----:B------:R-:W-:Y:S01]  /*0530*/  @!P2 IMAD.MOV R4, RZ, RZ, -R4 ;  /* 0x000000ffff04a224 */ /* 0x000fe200078e0a04 */
[----:B------:R-:W-:Y:S01]  /*0540*/  @!P1 LOP3.LUT R4, RZ, R6, RZ, 0x33, !PT ;  /* 0x00000006ff049212 */ /* 0x000fe200078e33ff */
[----:B------:R-:W-:Y:S01]  /*0550*/  STL [R1+0x4b4], RZ ;  /* 0x0004b4ff01007387 */ /* 0x000fe20000100800 */
[----:B------:R-:W-:-:S03]  /*0560*/  LEA.HI R5, R5, R0, RZ, 0x6 ;  /* 0x0000000005057211 */ /* 0x000fc600078f30ff */
[----:B------:R-:W-:Y:S01]  /*0570*/  STL [R1+0x4b8], RZ ;  /* 0x0004b8ff01007387 */ /* 0x000fe20000100800 */
[----:B------:R-:W-:Y:S02]  /*0580*/  IMAD.SHL.U32 R8, R4, 0x8, RZ ;  /* 0x0000000804087824 */ /* 0x000fe400078e00ff */
[----:B------:R-:W-:Y:S01]  /*0590*/  IMAD.MOV R4, RZ, RZ, -R4 ;  /* 0x000000ffff047224 */ /* 0x000fe200078e0a04 */
[----:B------:R-:W-:Y:S02]  /*05a0*/  STL [R1+0x4bc], RZ ;  /* 0x0004bcff01007387 */ /* 0x000fe40000100800 */
[----:B------:R-:W-:Y:S01]  /*05b0*/  LEA.HI.SX32 R5, R5, -R8, 0x1a ;  /* 0x8000000805057211 */ /* 0x000fe200078fd2ff */
[----:B------:R-:W-:Y:S01]  /*05c0*/  IMAD R6, R6, R4, R7 ;  /* 0x0000000406067224 */ /* 0x000fe200078e0207 */
[----:B------:R-:W-:Y:S02]  /*05d0*/  STL [R1+0x4d0], RZ ;  /* 0x0004d0ff01007387 */ /* 0x000fe40000100800 */
[----:B------:R-:W-:-:S02]  /*05e0*/  VIMNMX R13, PT, PT, R5, 0x8, PT ;  /* 0x00000008050d7848 */ /* 0x000fc40003fe0100 */
[----:B------:R-:W-:Y:S01]  /*05f0*/  STL [R1+0x4d4], RZ ;  /* 0x0004d4ff01007387 */ /* 0x000fe20000100800 */
[----:B------:R-:W-:Y:S02]  /*0600*/  IABS R11, R6 ;  /* 0x00000006000b7213 */ /* 0x000fe40000000000 */
[----:B------:R-:W-:Y:S01]  /*0610*/  IABS R9, R13 ;  /* 0x0000000d00097213 */ /* 0x000fe20000000000 */
[----:B------:R-:W-:Y:S03]  /*0620*/  STL [R1+0x4d8], RZ ;  /* 0x0004d8ff01007387 */ /* 0x000fe60000100800 */
        /* <DEDUP_REMOVED lines=11> */
[----:B------:R-:W-:Y:S04]  /*06e0*/  STL [R1+0x51c], RZ ;  /* 0x00051cff01007387 */ /* 0x000fe80000100800 */
[----:B------:R-:W-:Y:S01]  /*06f0*/  STL [R1+0x530], RZ ;  /* 0x000530ff01007387 */ /* 0x000fe20000100800 */
[----:B------:R-:W0:Y:S03]  /*0700*/  F2I.FTZ.U32.TRUNC.NTZ R5, R5 ;  /* 0x0000000500057305 */ /* 0x000e26000021f000 */
[----:B------:R-:W-:Y:S04]  /*0710*/  STL [R1+0x534], RZ ;  /* 0x000534ff01007387 */ /* 0x000fe80000100800 */
[----:B------:R-:W-:Y:S04]  /*0720*/  STL [R1+0x538], RZ ;  /* 0x000538ff01007387 */ /* 0x000fe80000100800 */
[----:B------:R-:W-:Y:S04]  /*0730*/  STL [R1+0x53c], RZ ;  /* 0x00053cff01007387 */ /* 0x000fe80000100800 */
[----:B------:R-:W-:Y:S01]  /*0740*/  STL [R1+0x550], RZ ;  /* 0x000550ff01007387 */ /* 0x000fe20000100800 */
[----:B0-----:R-:W-:-:S03]  /*0750*/  IMAD.MOV R10, RZ, RZ, -R5 ;  /* 0x000000ffff0a7224 */ /* 0x001fc600078e0a05 */
[----:B------:R-:W-:Y:S01]  /*0760*/  STL [R1+0x554], RZ ;  /* 0x000554ff01007387 */ /* 0x000fe20000100800 */
[----:B------:R-:W-:Y:S01]  /*0770*/  IMAD.MOV.U32 R4, RZ, RZ, R10 ;  /* 0x000000ffff047224 */ /* 0x000fe200078e000a */
[----:B------:R-:W-:Y:S02]  /*0780*/  IABS R10, R13 ;  /* 0x0000000d000a7213 */ /* 0x000fe40000000000 */
[----:B------:R-:W-:Y:S01]  /*0790*/  STL [R1+0x558], RZ ;  /* 0x000558ff01007387 */ /* 0x000fe20000100800 */
[----:B------:R-:W-:Y:S02]  /*07a0*/  IMAD R7, R4, R9, RZ ;  /* 0x0000000904077224 */ /* 0x000fe400078e02ff */
[----:B------:R-:W-:Y:S01]  /*07b0*/  IMAD.MOV.U32 R4, RZ, RZ, RZ ;  /* 0x000000ffff047224 */ /* 0x000fe200078e00ff */
[----:B------:R-:W-:Y:S03]  /*07c0*/  STL [R1+0x55c], RZ ;  /* 0x00055cff01007387 */ /* 0x000fe60000100800 */
[----:B------:R-:W-:Y:S01]  /*07d0*/  IMAD.HI.U32 R4, R5, R7, R4 ;  /* 0x0000000705047227 */ /* 0x000fe200078e0004 */
[----:B------:R-:W-:Y:S03]  /*07e0*/  STL [R1+0x570], RZ ;  /* 0x000570ff01007387 */ /* 0x000fe60000100800 */
[----:B------:R-:W-:Y:S01]  /*07f0*/  IMAD.MOV R5, RZ, RZ, -R10 ;  /* 0x000000ffff057224 */ /* 0x000fe200078e0a0a */
        /* <DEDUP_REMOVED lines=18> */
[----:B------:R-:W-:Y:S04]  /*0920*/  STL [R1+0x5b8], RZ ;  /* 0x0005b8ff01007387 */ /* 0x000fe80000100800 */
[----:B------:R-:W-:Y:S02]  /*0930*/  STL [R1+0x5bc], RZ ;  /* 0x0005bcff01007387 */ /* 0x000fe40000100800 */
[----:B------:R-:W-:-:S02]  /*0940*/  @P0 VIADD R0, R0, 0x1 ;  /* 0x0000000100000836 */ /* 0x000fc40000000000 */
[----:B------:R-:W-:Y:S04]  /*0950*/  STL [R1+0x5d0], RZ ;  /* 0x0005d0ff01007387 */ /* 0x000fe80000100800 */
[----:B------:R-:W-:Y:S01]  /*0960*/  STL [R1+0x5d4], RZ ;  /* 0x0005d4ff01007387 */ /* 0x000fe20000100800 */
[----:B------:R-:W-:Y:S01]  /*0970*/  @!P2 IMAD.MOV R0, RZ, RZ, -R0 ;  /* 0x000000ffff00a224 */ /* 0x000fe200078e0a00 */
[----:B------:R-:W-:Y:S02]  /*0980*/  @!P1 LOP3.LUT R0, RZ, R13, RZ, 0x33, !PT ;  /* 0x0000000dff009212 */ /* 0x000fe400078e33ff */
[----:B------:R-:W-:Y:S03]  /*0990*/  STL [R1+0x5d8], RZ ;  /* 0x0005d8ff01007387 */ /* 0x000fe60000100800 */
[----:B------:R-:W-:Y:S01]  /*09a0*/  IMAD.MOV R4, RZ, RZ, -R0 ;  /* 0x000000ffff047224 */ /* 0x000fe200078e0a00 */
[----:B------:R-:W-:Y:S01]  /*09b0*/  STL [R1+0x5dc], RZ ;  /* 0x0005dcff01007387 */ /* 0x000fe20000100800 */
[----:B------:R-:W-:-:S02]  /*09c0*/  IMAD.SHL.U32 R0, R0, 0x200, RZ ;  /* 0x0000020000007824 */ /* 0x000fc400078e00ff */
[----:B------:R-:W-:Y:S01]  /*09d0*/  IMAD R4, R13, R4, R6 ;  /* 0x000000040d047224 */ /* 0x000fe200078e0206 */
[----:B------:R-:W-:Y:S01]  /*09e0*/  STL [R1+0x5f0], RZ ;  /* 0x0005f0ff01007387 */ /* 0x000fe20000100800 */
[C---:B------:R-:W-:Y:S02]  /*09f0*/  VIADD R6, R0.reuse, 0x3 ;  /* 0x0000000300067836 */ /* 0x040fe40000000000 */
[C---:B------:R-:W-:Y:S01]  /*0a00*/  VIADD R6, R0.reuse, 0x6 ;  /* 0x0000000600067836 */ /* 0x040fe20000000000 */
[----:B------:R-:W-:Y:S01]  /*0a10*/  STL [R1+0x5f4], RZ ;  /* 0x0005f4ff01007387 */ /* 0x000fe20000100800 */
[C---:B------:R-:W-:Y:S02]  /*0a20*/  VIADD R6, R0.reuse, 0x9 ;  /* 0x0000000900067836 */ /* 0x040fe40000000000 */
[C---:B------:R-:W-:Y:S01]  /*0a30*/  VIADD R6, R0.reuse, 0xc ;  /* 0x0000000c00067836 */ /* 0x040fe20000000000 */
[----:B------:R-:W-:Y:S01]  /*0a40*/  STL [R1+0x5f8], RZ ;  /* 0x0005f8ff01007387 */ /* 0x000fe20000100800 */
[----:B------:R-:W-:-:S02]  /*0a50*/  VIADD R6, R0, 0xf ;  /* 0x0000000f00067836 */ /* 0x000fc40000000000 */
[C---:B------:R-:W-:Y:S01]  /*0a60*/  VIADD R6, R0.reuse, 0x12 ;  /* 0x0000001200067836 */ /* 0x040fe20000000000 */
        /* <DEDUP_REMOVED lines=8> */
[----:B------:R-:W-:Y:S01]  /*0af0*/  VIADD R6, R0, 0x24 ;  /* 0x0000002400067836 */ /* 0x000fe20000000000 */
[----:B------:R-:W-:Y:S01]  /*0b00*/  STL [R1+0x618], RZ ;  /* 0x000618ff01007387 */ /* 0x000fe20000100800 */
[----:B------:R-:W-:Y:S02]  /*0b10*/  IMAD.IADD R4, R8, 0x1, R4 ;  /* 0x0000000108047824 */ /* 0x000fe400078e0204 */
        /* <DEDUP_REMOVED lines=701> */
[----:B------:R-:W-:-:S03]  /*36f0*/  VIADD R6, R0, 0x1fd ;  /* 0x000001fd00067836 */ /* 0x000fc60000000000 */
[----:B------:R-:W-:Y:S04]  /*3700*/  STL [R1+0x1224], RZ ;  /* 0x001224ff01007387 */ /* 0x000fe80000100800 */
        /* <DEDUP_REMOVED lines=659> */
[----:B------:R-:W-:Y:S01]  /*6040*/  STL [R1+0x464], RZ ;  /* 0x000464ff01007387 */ /* 0x000fe20000100800 */
[----:B------:R-:W0:Y:S03]  /*6050*/  S2R R14, SR_TID.X ;  /* 0x00000000000e7919 */ /* 0x000e260000002100 */
        /* <DEDUP_REMOVED lines=8> */
[----:B0-----:R-:W-:Y:S01]  /*60e0*/  LOP3.LUT R5, R14, 0x1f, RZ, 0xc0, !PT ;  /* 0x0000001f0e057812 */ /* 0x001fe200078ec0ff */
[----:B------:R-:W-:-:S02]  /*60f0*/  VIADD R14, R0, 0x1f5 ;  /* 0x000001f5000e7836 */ /* 0x000fc40000000000 */
[----:B------:R-:W-:Y:S02]  /*6100*/  STL [R1+0x448], RZ ;  /* 0x000448ff01007387 */ /* 0x000fe40000100800 */
[----:B------:R-:W-:Y:S02]  /*6110*/  IMAD R28, R4, 0x40, R5 ;  /* 0x00000040041c7824 */ /* 0x000fe400078e0205 */
        /* <DEDUP_REMOVED lines=63> */
[----:B------:R0:W-:Y:S02]  /*6510*/  STL [R1+0x120], R28 ;  /* 0x0001201c01007387 */ /* 0x0001e40000100800 */
[----:B0-----:R-:W-:-:S05]  /*6520*/  VIADD R28, R28, 0x20 ;  /* 0x000000201c1c7836 */ /* 0x001fca0000000000 */
[----:B------:R0:W-:Y:S01]  /*6530*/  STL [R1+0x124], R28 ;  /* 0x0001241c01007387 */ /* 0x0001e20000100800 */
[----:B---3--:R-:W-:Y:S05]  /*6540*/  BRA.U !UP0, `(.L_x_0) ;  /* 0x0000070d08787547 */ /* 0x008fea000b800000 */
[----:B------:R-:W-:Y:S01]  /*6550*/  IABS R44, R3 ;  /* 0x00000003002c7213 */ /* 0x000fe20000000000 */
[----:B------:R-:W1:Y:S01]  /*6560*/  LDCU UR6, c[0x0][0x3ac] ;  /* 0x00007580ff0677ac */ /* 0x000e620008000800 */
[----:B------:R-:W-:Y:S02]  /*6570*/  IABS R57, R4 ;  /* 0x0000000400397213 */ /* 0x000fe40000000000 */
[----:B0-----:R-:W0:Y:S01]  /*6580*/  I2F.RP R28, R44 ;  /* 0x0000002c001c7306 */ /* 0x001e220000209400 */
[----:B------:R-:W-:Y:S01]  /*6590*/  IABS R55, R6 ;  /* 0x0000000600377213 */ /* 0x000fe20000000000 */
[----:B------:R-:W2:Y:S01]  /*65a0*/  LDCU.64 UR8, c[0x0][0x388] ;  /* 0x00007100ff0877ac */ /* 0x000ea20008000a00 */
[----:B------:R-:W-:Y:S02]  /*65b0*/  IABS R56, R5 ;  /* 0x0000000500387213 */ /* 0x000fe40000000000 */
[----:B------:R-:W-:Y:S01]  /*65c0*/  IABS R54, R7 ;  /* 0x0000000700367213 */ /* 0x000fe20000000000 */
[----:B------:R-:W3:Y:S01]  /*65d0*/  LDCU UR7, c[0x0][0x3b0] ;  /* 0x00007600ff0777ac */ /* 0x000ee20008000800 */
[----:B------:R-:W-:-:S02]  /*65e0*/  ISETP.GE.AND P1, PT, R6, RZ, PT ;  /* 0x000000ff0600720c */ /* 0x000fc40003f26270 */
[----:B------:R-:W-:Y:S01]  /*65f0*/  ISETP.GE.AND P4, PT, R5, RZ, PT ;  /* 0x000000ff0500720c */ /* 0x000fe20003f86270 */
[----:B------:R-:W4:Y:S01]  /*6600*/  LDCU UR10, c[0x0][0x3a4] ;  /* 0x00007480ff0a77ac */ /* 0x000f220008000800 */
[----:B------:R-:W-:Y:S01]  /*6610*/  IABS R5, R10 ;  /* 0x0000000a00057213 */ /* 0x000fe20000000000 */
[----:B0-----:R-:W0:Y:S02]  /*6620*/  MUFU.RCP R28, R28 ;  /* 0x0000001c001c7308 */ /* 0x001e240000001000 */
[----:B0-----:R-:W-:-:S06]  /*6630*/  VIADD R28, R28, 0xffffffe ;  /* 0x0ffffffe1c1c7836 */ /* 0x001fcc0000000000 */
[----:B------:R-:W0:Y:S02]  /*6640*/  F2I.FTZ.U32.TRUNC.NTZ R29, R28 ;  /* 0x0000001c001d7305 */ /* 0x000e24000021f000 */
[----:B0-----:R-:W-:-:S04]  /*6650*/  IMAD.MOV R28, RZ, RZ, -R29 ;  /* 0x000000ffff1c7224 */ /* 0x001fc800078e0a1d */
[----:B------:R-:W-:Y:S02]  /*6660*/  IMAD R39, R28, R44, RZ ;  /* 0x0000002c1c277224 */ /* 0x000fe400078e02ff */
[----:B------:R-:W-:-:S04]  /*6670*/  IMAD.MOV.U32 R28, RZ, RZ, RZ ;  /* 0x000000ffff1c7224 */ /* 0x000fc800078e00ff */
[----:B------:R-:W-:-:S06]  /*6680*/  IMAD.HI.U32 R39, R29, R39, R28 ;  /* 0x000000271d277227 */ /* 0x000fcc00078e001c */
[----:B------:R-:W-:-:S04]  /*6690*/  IMAD.HI.U32 R28, R39, R57, RZ ;  /* 0x00000039271c7227 */ /* 0x000fc800078e00ff */
[----:B------:R-:W-:Y:S02]  /*66a0*/  IMAD.MOV R28, RZ, RZ, -R28 ;  /* 0x000000ffff1c7224 */ /* 0x000fe400078e0a1c */
[----:B------:R-:W-:-:S04]  /*66b0*/  IMAD.HI.U32 R29, R39, R56, RZ ;  /* 0x00000038271d7227 */ /* 0x000fc800078e00ff */
[----:B------:R-:W-:Y:S02]  /*66c0*/  IMAD R57, R44, R28, R57 ;  /* 0x0000001c2c397224 */ /* 0x000fe400078e0239 */
[----:B------:R-:W-:-:S03]  /*66d0*/  IMAD.HI.U32 R28, R39, R55, RZ ;  /* 0x00000037271c7227 */ /* 0x000fc600078e00ff */
[----:B------:R-:W-:Y:S01]  /*66e0*/  ISETP.GT.U32.AND P0, PT, R44, R57, PT ;  /* 0x000000392c00720c */ /* 0x000fe20003f04070 */
[----:B------:R-:W-:Y:S02]  /*66f0*/  IMAD.MOV R28, RZ, RZ, -R28 ;  /* 0x000000ffff1c7224 */ /* 0x000fe400078e0a1c */
[----:B------:R-:W-:Y:S02]  /*6700*/  IMAD.MOV R29, RZ, RZ, -R29 ;  /* 0x000000ffff1d7224 */ /* 0x000fe400078e0a1d */
[----:B------:R-:W-:-:S04]  /*6710*/  IMAD.HI.U32 R58, R39, R54, RZ ;  /* 0x00000036273a7227 */ /* 0x000fc800078e00ff */
[C---:B------:R-:W-:Y:S01]  /*6720*/  IMAD R28, R44.reuse, R28, R55 ;  /* 0x0000001c2c1c7224 */ /* 0x040fe200078e0237 */
[----:B------:R-:W-:Y:S01]  /*6730*/  IABS R55, R9 ;  /* 0x0000000900377213 */ /* 0x000fe20000000000 */
[C---:B------:R-:W-:Y:S01]  /*6740*/  IMAD R29, R44.reuse, R29, R56 ;  /* 0x0000001d2c1d7224 */ /* 0x040fe200078e0238 */
[----:B------:R-:W-:Y:S01]  /*6750*/  IABS R56, R8 ;  /* 0x0000000800387213 */ /* 0x000fe20000000000 */
[----:B------:R-:W-:Y:S01]  /*6760*/  @!P0 IMAD.IADD R57, R57, 0x1, -R44 ;  /* 0x0000000139398824 */ /* 0x000fe200078e0a2c */
[C---:B------:R-:W-:Y:S01]  /*6770*/  ISETP.GT.U32.AND P5, PT, R44.reuse, R28, PT ;  /* 0x0000001c2c00720c */ /* 0x040fe20003fa4070 */
[----:B------:R-:W-:Y:S01]  /*6780*/  IMAD.MOV R58, RZ, RZ, -R58 ;  /* 0x000000ffff3a7224 */ /* 0x000fe200078e0a3a */
[C---:B------:R-:W-:Y:S02]  /*6790*/  ISETP.GT.U32.AND P2, PT, R44.reuse, R29, PT ;  /* 0x0000001d2c00720c */ /* 0x040fe40003f44070 */
[C---:B------:R-:W-:Y:S01]  /*67a0*/  ISETP.GT.U32.AND P6, PT, R44.reuse, R57, PT ;  /* 0x000000392c00720c */ /* 0x040fe20003fc4070 */
[----:B------:R-:W-:Y:S01]  /*67b0*/  IMAD R54, R44, R58, R54 ;  /* 0x0000003a2c367224 */ /* 0x000fe200078e0236 */
[----:B------:R-:W-:Y:S01]  /*67c0*/  ISETP.GE.AND P0, PT, R4, RZ, PT ;  /* 0x000000ff0400720c */ /* 0x000fe20003f06270 */
[----:B------:R-:W-:-:S03]  /*67d0*/  IMAD.HI.U32 R58, R39, R56, RZ ;  /* 0x00000038273a7227 */ /* 0x000fc600078e00ff */
[----:B------:R-:W-:Y:S01]  /*67e0*/  ISETP.GT.U32.AND P3, PT, R44, R54, PT ;  /* 0x000000362c00720c */ /* 0x000fe20003f64070 */
[----:B------:R-:W-:Y:S02]  /*67f0*/  IMAD.MOV R58, RZ, RZ, -R58 ;  /* 0x000000ffff3a7224 */ /* 0x000fe400078e0a3a */
[--C-:B------:R-:W-:Y:S02]  /*6800*/  @!P5 IMAD.IADD R28, R28, 0x1, -R44.reuse ;  /* 0x000000011c1cd824 */ /* 0x100fe400078e0a2c */
[--C-:B------:R-:W-:Y:S02]  /*6810*/  @!P2 IMAD.IADD R29, R29, 0x1, -R44.reuse ;  /* 0x000000011d1da824 */ /* 0x100fe400078e0a2c */
[----:B------:R-:W-:Y:S01]  /*6820*/  @!P6 IMAD.IADD R57, R57, 0x1, -R44 ;  /* 0x000000013939e824 */ /* 0x000fe200078e0a2c */
[C---:B------:R-:W-:Y:S01]  /*6830*/  ISETP.GT.U32.AND P6, PT, R44.reuse, R28, PT ;  /* 0x0000001c2c00720c */ /* 0x040fe20003fc4070 */
[C---:B------:R-:W-:Y:S01]  /*6840*/  IMAD R56, R44.reuse, R58, R56 ;  /* 0x0000003a2c387224 */ /* 0x040fe200078e0238 */
[----:B------:R-:W-:Y:S01]  /*6850*/  ISETP.GT.U32.AND P5, PT, R44, R29, PT ;  /* 0x0000001d2c00720c */ /* 0x000fe20003fa4070 */
[----:B------:R-:W-:-:S04]  /*6860*/  IMAD.HI.U32 R4, R39, R55, RZ ;  /* 0x0000003727047227 */ /* 0x000fc800078e00ff */
[----:B------:R-:W-:Y:S02]  /*6870*/  IMAD.MOV.U32 R6, RZ, RZ, R57 ;  /* 0x000000ffff067224 */ /* 0x000fe400078e0039 */
[----:B------:R-:W-:Y:S01]  /*6880*/  @!P3 IMAD.IADD R54, R54, 0x1, -R44 ;  /* 0x000000013636b824 */ /* 0x000fe200078e0a2c */
[----:B------:R-:W-:Y:S01]  /*6890*/  ISETP.GE.AND P3, PT, R7, RZ, PT ;  /* 0x000000ff0700720c */ /* 0x000fe20003f66270 */
[----:B------:R-:W-:Y:S01]  /*68a0*/  IMAD.MOV R4, RZ, RZ, -R4 ;  /* 0x000000ffff047224 */ /* 0x000fe200078e0a04 */
[----:B------:R-:W-:Y:S01]  /*68b0*/  IABS R7, R11 ;  /* 0x0000000b00077213 */ /* 0x000fe20000000000 */
[----:B------:R-:W-:Y:S01]  /*68c0*/  @!P0 IMAD.MOV R6, RZ, RZ, -R6 ;  /* 0x000000ffff068224 */ /* 0x000fe200078e0a06 */
[C---:B------:R-:W-:Y:S01]  /*68d0*/  ISETP.GT.U32.AND P0, PT, R44.reuse, R56, PT ;  /* 0x000000382c00720c */ /* 0x040fe20003f04070 */
[C---:B------:R-:W-:Y:S01]  /*68e0*/  IMAD R4, R44.reuse, R4, R55 ;  /* 0x000000042c047224 */ /* 0x040fe200078e0237 */
[----:B------:R-:W-:Y:S01]  /*68f0*/  ISETP.GT.U32.AND P2, PT, R44, R54, PT ;  /* 0x000000362c00720c */ /* 0x000fe20003f44070 */
[--C-:B------:R-:W-:Y:S01]  /*6900*/  @!P6 IMAD.IADD R28, R28, 0x1, -R44.reuse ;  /* 0x000000011c1ce824 */ /* 0x100fe200078e0a2c */
[----:B------:R0:W-:Y:S01]  /*6910*/  STL [R1+0x4a8], R6 ;  /* 0x0004a80601007387 */ /* 0x0001e20000100800 */
[----:B------:R-:W-:Y:S01]  /*6920*/  @!P5 IMAD.IADD R29, R29, 0x1, -R44 ;  /* 0x000000011d1dd824 */ /* 0x000fe200078e0a2c */
[----:B------:R-:W-:Y:S01]  /*6930*/  ISETP.GT.U32.AND P6, PT, R44, R4, PT ;  /* 0x000000042c00720c */ /* 0x000fe20003fc4070 */
[----:B------:R-:W-:Y:S01]  /*6940*/  IMAD.MOV.U32 R57, RZ, RZ, R28 ;  /* 0x000000ffff397224 */ /* 0x000fe200078e001c */
[----:B------:R-:W-:Y:S01]  /*6950*/  ISETP.GE.AND P5, PT, R8, RZ, PT ;  /* 0x000000ff0800720c */ /* 0x000fe20003fa6270 */
[----:B------:R-:W-:Y:S01]  /*6960*/  IMAD.MOV.U32 R58, RZ, RZ, R29 ;  /* 0x000000ffff3a7224 */ /* 0x000fe200078e001d */
[----:B------:R-:W-:Y:S01]  /*6970*/  IABS R8, R12 ;  /* 0x0000000c00087213 */ /* 0x000fe20000000000 */
[----:B------:R-:W-:-:S02]  /*6980*/  @!P1 IMAD.MOV R57, RZ, RZ, -R57 ;  /* 0x000000ffff399224 */ /* 0x000fc400078e0a39 */
[----:B------:R-:W-:Y:S01]  /*6990*/  @!P0 IMAD.IADD R56, R56, 0x1, -R44 ;  /* 0x0000000138388824 */ /* 0x000fe200078e0a2c */
[----:B------:R-:W-:Y:S01]  /*69a0*/  ISETP.GE.AND P0, PT, R10, RZ, PT ;  /* 0x000000ff0a00720c */ /* 0x000fe20003f06270 */
[----:B0-----:R-:W-:-:S04]  /*69b0*/  IMAD.HI.U32 R6, R39, R5, RZ ;  /* 0x0000000527067227 */ /* 0x001fc800078e00ff */
[----:B------:R-:W-:Y:S02]  /*69c0*/  IMAD.MOV R6, RZ, RZ, -R6 ;  /* 0x000000ffff067224 */ /* 0x000fe400078e0a06 */
[----:B------:R-:W-:Y:S01]  /*69d0*/  @!P2 IMAD.IADD R54, R54, 0x1, -R44 ;  /* 0x000000013636a824 */ /* 0x000fe200078e0a2c */
[----:B------:R-:W-:Y:S01]  /*69e0*/  ISETP.GE.AND P2, PT, R9, RZ, PT ;  /* 0x000000ff0900720c */ /* 0x000fe20003f46270 */
[C---:B------:R-:W-:Y:S01]  /*69f0*/  IMAD R9, R44.reuse, R6, R5 ;  /* 0x000000062c097224 */ /* 0x040fe200078e0205 */
[----:B------:R-:W-:Y:S01]  /*6a00*/  IABS R6, R13 ;  /* 0x0000000d00067213 */ /* 0x000fe20000000000 */
[----:B------:R-:W-:Y:S01]  /*6a10*/  @!P4 IMAD.MOV R58, RZ, RZ, -R58 ;  /* 0x000000ffff3ac224 */ /* 0x000fe200078e0a3a */
[----:B------:R-:W-:Y:S01]  /*6a20*/  ISETP.GT.U32.AND P4, PT, R44, R56, PT ;  /* 0x000000382c00720c */ /* 0x000fe20003f84070 */
[----:B------:R-:W-:-:S03]  /*6a30*/  IMAD.HI.U32 R5, R39, R7, RZ ;  /* 0x0000000727057227 */ /* 0x000fc600078e00ff */
[----:B------:R-:W-:Y:S01]  /*6a40*/  STL [R1+0x4a4], R58 ;  /* 0x0004a43a01007387 */ /* 0x000fe20000100800 */
[----:B------:R-:W-:Y:S01]  /*6a50*/  @!P6 IMAD.IADD R4, R4, 0x1, -R44 ;  /* 0x000000010404e824 */ /* 0x000fe200078e0a2c */
[C---:B------:R-:W-:Y:S01]  /*6a60*/  ISETP.GT.U32.AND P6, PT, R44.reuse, R9, PT ;  /* 0x000000092c00720c */ /* 0x040fe20003fc4070 */
[----:B------:R-:W-:Y:S01]  /*6a70*/  IMAD.HI.U32 R10, R39, R8, RZ ;  /* 0x00000008270a7227 */ /* 0x000fe200078e00ff */
[----:B------:R0:W-:Y:S02]  /*6a80*/  STL [R1+0x49c], R57 ;  /* 0x00049c3901007387 */ /* 0x0001e40000100800 */
[C---:B------:R-:W-:Y:S01]  /*6a90*/  ISETP.GT.U32.AND P1, PT, R44.reuse, R4, PT ;  /* 0x000000042c00720c */ /* 0x040fe20003f24070 */
[----:B------:R-:W-:Y:S02]  /*6aa0*/  IMAD.MOV R5, RZ, RZ, -R5 ;  /* 0x000000ffff057224 */ /* 0x000fe400078e0a05 */
[----:B------:R-:W-:Y:S02]  /*6ab0*/  IMAD.MOV R10, RZ, RZ, -R10 ;  /* 0x000000ffff0a7224 */ /* 0x000fe400078e0a0a */
[----:B------:R-:W-:-:S02]  /*6ac0*/  IMAD R5, R44, R5, R7 ;  /* 0x000000052c057224 */ /* 0x000fc400078e0207 */
[----:B------:R-:W-:Y:S01]  /*6ad0*/  IMAD R8, R44, R10, R8 ;  /* 0x0000000a2c087224 */ /* 0x000fe200078e0208 */
[----:B------:R-:W-:Y:S01]  /*6ae0*/  IABS R10, R17 ;  /* 0x00000011000a7213 */ /* 0x000fe20000000000 */
[--C-:B------:R-:W-:Y:S01]  /*6af0*/  @!P4 IMAD.IADD R56, R56, 0x1, -R44.reuse ;  /* 0x000000013838c824 */ /* 0x100fe200078e0a2c */
[C---:B------:R-:W-:Y:S01]  /*6b00*/  ISETP.GT.U32.AND P4, PT, R44.reuse, R5, PT ;  /* 0x000000052c00720c */ /* 0x040fe20003f84070 */
[----:B------:R-:W-:Y:S01]  /*6b10*/  @!P6 IMAD.IADD R9, R9, 0x1, -R44 ;  /* 0x000000010909e824 */ /* 0x000fe200078e0a2c */
[----:B------:R-:W-:Y:S01]  /*6b20*/  ISETP.GT.U32.AND P6, PT, R44, R8, PT ;  /* 0x000000082c00720c */ /* 0x000fe20003fc4070 */
[----:B------:R-:W-:-:S04]  /*6b30*/  IMAD.HI.U32 R7, R39, R6, RZ ;  /* 0x0000000627077227 */ /* 0x000fc800078e00ff */
[----:B------:R-:W-:Y:S02]  /*6b40*/  IMAD.MOV.U32 R28, RZ, RZ, R54 ;  /* 0x000000ffff1c7224 */ /* 0x000fe400078e0036 */
[----:B------:R-:W-:Y:S02]  /*6b50*/  IMAD.MOV R7, RZ, RZ, -R7 ;  /* 0x000000ffff077224 */ /* 0x000fe400078e0a07 */
[----:B------:R-:W-:Y:S01]  /*6b60*/  @!P1 IMAD.IADD R4, R4, 0x1, -R44 ;  /* 0x0000000104049824 */ /* 0x000fe200078e0a2c */
[----:B------:R-:W-:Y:S01]  /*6b70*/  ISETP.GE.AND P1, PT, R12, RZ, PT ;  /* 0x000000ff0c00720c */ /* 0x000fe20003f26270 */
[----:B------:R-:W-:Y:S01]  /*6b80*/  @!P3 IMAD.MOV R28, RZ, RZ, -R28 ;  /* 0x000000ffff1cb224 */ /* 0x000fe200078e0a1c */
[----:B------:R-:W-:Y:S01]  /*6b90*/  ISETP.GE.AND P3, PT, R11, RZ, PT ;  /* 0x000000ff0b00720c */ /* 0x000fe20003f66270 */
[----:B------:R-:W-:Y:S01]  /*6ba0*/  IMAD R12, R44, R7, R6 ;  /* 0x000000072c0c7224 */ /* 0x000fe200078e0206 */
[----:B------:R-:W-:Y:S01]  /*6bb0*/  IABS R7, R14 ;  /* 0x0000000e00077213 */ /* 0x000fe20000000000 */
[--C-:B------:R-:W-:Y:S01]  /*6bc0*/  @!P4 IMAD.IADD R5, R5, 0x1, -R44.reuse ;  /* 0x000000010505c824 */ /* 0x100fe200078e0a2c */
[----:B------:R1:W-:Y:S01]  /*6bd0*/  STL [R1+0x494], R28 ;  /* 0x0004941c01007387 */ /* 0x0003e20000100800 */
[----:B------:R-:W-:Y:S01]  /*6be0*/  @!P6 IMAD.IADD R8, R8, 0x1, -R44 ;  /* 0x000000010808e824 */ /* 0x000fe200078e0a2c */
[C---:B------:R-:W-:Y:S01]  /*6bf0*/  ISETP.GT.U32.AND P4, PT, R44.reuse, R9, PT ;  /* 0x000000092c00720c */ /* 0x040fe20003f84070 */
[----:B------:R-:W-:Y:S01]  /*6c00*/  @!P2 IMAD.MOV R4, RZ, RZ, -R4 ;  /* 0x000000ffff04a224 */ /* 0x000fe200078e0a04 */
[C---:B------:R-:W-:Y:S01]  /*6c10*/  ISETP.GT.U32.AND P6, PT, R44.reuse, R5, PT ;  /* 0x000000052c00720c */ /* 0x040fe20003fc4070 */
[----:B------:R-:W-:Y:S01]  /*6c20*/  IMAD.MOV.U32 R54, RZ, RZ, R56 ;  /* 0x000000ffff367224 */ /* 0x000fe200078e0038 */
[----:B------:R-:W-:Y:S01]  /*6c30*/  ISETP.GT.U32.AND P2, PT, R44, R12, PT ;  /* 0x0000000c2c00720c */ /* 0x000fe20003f44070 */
[----:B0-----:R-:W-:Y:S01]  /*6c40*/  VIADD R57, R0, 0x1ce ;  /* 0x000001ce00397836 */ /* 0x001fe20000000000 */
[----:B------:R-:W-:Y:S01]  /*6c50*/  IABS R6, R15 ;  /* 0x0000000f00067213 */ /* 0x000fe20000000000 */
[----:B------:R-:W-:Y:S01]  /*6c60*/  @!P5 IMAD.MOV R54, RZ, RZ, -R54 ;  /* 0x000000ffff36d224 */ /* 0x000fe200078e0a36 */
[----:B------:R-:W-:Y:S01]  /*6c70*/  IABS R11, R16 ;  /* 0x00000010000b7213 */ /* 0x000fe20000000000 */
[----:B-1----:R-:W-:Y:S01]  /*6c80*/  IMAD.HI.U32 R28, R39, R7, RZ ;  /* 0x00000007271c7227 */ /* 0x002fe200078e00ff */
[----:B------:R-:W-:-:S02]  /*6c90*/  ISETP.GT.U32.AND P5, PT, R44, R8, PT ;  /* 0x000000082c00720c */ /* 0x000fc40003fa4070 */
[----:B------:R0:W-:Y:S01]  /*6ca0*/  STL [R1+0x304], R54 ;  /* 0x0003043601007387 */ /* 0x0001e20000100800 */
[----:B------:R-:W-:Y:S02]  /*6cb0*/  IMAD.MOV R28, RZ, RZ, -R28 ;  /* 0x000000ffff1c7224 */ /* 0x000fe400078e0a1c */
[--C-:B------:R-:W-:Y:S01]  /*6cc0*/  @!P6 IMAD.IADD R5, R5, 0x1, -R44.reuse ;  /* 0x000000010505e824 */ /* 0x100fe200078e0a2c */
[----:B------:R1:W-:Y:S01]  /*6cd0*/  STL [R1+0x308], R4 ;  /* 0x0003080401007387 */ /* 0x0003e20000100800 */
[----:B------:R-:W-:Y:S02]  /*6ce0*/  IMAD R7, R44, R28, R7 ;  /* 0x0000001c2c077224 */ /* 0x000fe400078e0207 */
[--C-:B------:R-:W-:Y:S02]  /*6cf0*/  @!P2 IMAD.IADD R12, R12, 0x1, -R44.reuse ;  /* 0x000000010c0ca824 */ /* 0x100fe400078e0a2c */
[----:B------:R-:W-:Y:S01]  /*6d00*/  @!P4 IMAD.IADD R9, R9, 0x1, -R44 ;  /* 0x000000010909c824 */ /* 0x000fe200078e0a2c */
[C---:B------:R-:W-:Y:S01]  /*6d10*/  ISETP.GT.U32.AND P6, PT, R44.reuse, R7, PT ;  /* 0x000000072c00720c */ /* 0x040fe20003fc4070 */
[----:B------:R-:W-:Y:S01]  /*6d20*/  IMAD.HI.U32 R29, R39, R6, RZ ;  /* 0x00000006271d7227 */ /* 0x000fe200078e00ff */
[----:B------:R-:W-:-:S02]  /*6d30*/  ISETP.GT.U32.AND P2, PT, R44, R12, PT ;  /* 0x0000000c2c00720c */ /* 0x000fc40003f44070 */
[----:B------:R-:W-:Y:S01]  /*6d40*/  ISETP.GE.AND P4, PT, R13, RZ, PT ;  /* 0x000000ff0d00720c */ /* 0x000fe20003f86270 */
[----:B0-----:R-:W-:Y:S01]  /*6d50*/  IMAD.MOV.U32 R54, RZ, RZ, R9 ;  /* 0x000000ffff367224 */ /* 0x001fe200078e0009 */
[----:B------:R-:W-:Y:S01]  /*6d60*/  IABS R9, R18 ;  /* 0x0000001200097213 */ /* 0x000fe20000000000 */
[----:B------:R-:W-:Y:S02]  /*6d70*/  IMAD.MOV.U32 R28, RZ, RZ, R5 ;  /* 0x000000ffff1c7224 */ /* 0x000fe400078e0005 */
[----:B-1----:R-:W-:-:S04]  /*6d80*/  IMAD.HI.U32 R4, R39, R11, RZ ;  /* 0x0000000b27047227 */ /* 0x002fc800078e00ff */
[----:B------:R-:W-:Y:S01]  /*6d90*/  @!P6 IMAD.IADD R7, R7, 0x1, -R44 ;  /* 0x000000010707e824 */ /* 0x000fe200078e0a2c */
[----:B------:R-:W-:Y:S01]  /*6da0*/  ISETP.GE.AND P6, PT, R15, RZ, PT ;  /* 0x000000ff0f00720c */ /* 0x000fe20003fc6270 */
[----:B------:R-:W-:Y:S02]  /*6db0*/  IMAD.MOV R29, RZ, RZ, -R29 ;  /* 0x000000ffff1d7224 */ /* 0x000fe400078e0a1d */
[----:B------:R-:W-:-:S04]  /*6dc0*/  IMAD.HI.U32 R13, R39, R10, RZ ;  /* 0x0000000a270d7227 */ /* 0x000fc800078e00ff */
[----:B------:R-:W-:Y:S01]  /*6dd0*/  @!P3 IMAD.MOV R28, RZ, RZ, -R28 ;  /* 0x000000ffff1cb224 */ /* 0x000fe200078e0a1c */
[C---:B------:R-:W-:Y:S01]  /*6de0*/  ISETP.GT.U32.AND P3, PT, R44.reuse, R7, PT ;  /* 0x000000072c00720c */ /* 0x040fe20003f64070 */
[----:B------:R-:W-:Y:S02]  /*6df0*/  IMAD.MOV R4, RZ, RZ, -R4 ;  /* 0x000000ffff047224 */ /* 0x000fe400078e0a04 */
[----:B------:R-:W-:Y:S02]  /*6e00*/  IMAD R6, R44, R29, R6 ;  /* 0x0000001d2c067224 */ /* 0x000fe400078e0206 */
[----:B------:R-:W-:Y:S02]  /*6e10*/  IMAD.MOV R13, RZ, RZ, -R13 ;  /* 0x000000ffff0d7224 */ /* 0x000fe400078e0a0d */
[----:B------:R-:W-:-:S04]  /*6e20*/  IMAD.HI.U32 R5, R39, R9, RZ ;  /* 0x0000000927057227 */ /* 0x000fc800078e00ff */
[--C-:B------:R-:W-:Y:S02]  /*6e30*/  @!P2 IMAD.IADD R12, R12, 0x1, -R44.reuse ;  /* 0x000000010c0ca824 */ /* 0x100fe400078e0a2c */
[----:B------:R-:W-:Y:S02]  /*6e40*/  IMAD R4, R44, R4, R11 ;  /* 0x000000042c047224 */ /* 0x000fe400078e020b */
[----:B------:R-:W-:Y:S01]  /*6e50*/  @!P5 IMAD.IADD R8, R8, 0x1, -R44 ;  /* 0x000000010808d824 */ /* 0x000fe200078e0a2c */
[C---:B------:R-:W-:Y:S01]  /*6e60*/  ISETP.GT.U32.AND P5, PT, R44.reuse, R6, PT ;  /* 0x000000062c00720c */ /* 0x040fe20003fa4070 */
[C---:B------:R-:W-:Y:S01]  /*6e70*/  IMAD R10, R44.reuse, R13, R10 ;  /* 0x0000000d2c0a7224 */ /* 0x040fe200078e020a */
[----:B------:R-:W-:Y:S01]  /*6e80*/  ISETP.GT.U32.AND P2, PT, R44, R4, PT ;  /* 0x000000042c00720c */ /* 0x000fe20003f44070 */
[----:B------:R-:W-:Y:S02]  /*6e90*/  IMAD.MOV R5, RZ, RZ, -R5 ;  /* 0x000000ffff057224 */ /* 0x000fe400078e0a05 */
[----:B------:R-:W-:-:S02]  /*6ea0*/  IMAD.MOV.U32 R11, RZ, RZ, R12 ;  /* 0x000000ffff0b7224 */ /* 0x000fc400078e000c */
[C---:B------:R-:W-:Y:S01]  /*6eb0*/  IMAD R5, R44.reuse, R5, R9 ;  /* 0x000000052c057224 */ /* 0x040fe200078e0209 */
[----:B------:R-:W-:Y:S01]  /*6ec0*/  IABS R9, R20 ;  /* 0x0000001400097213 */ /* 0x000fe20000000000 */
[----:B------:R-:W-:Y:S01]  /*6ed0*/  @!P4 IMAD.MOV R11, RZ, RZ, -R11 ;  /* 0x000000ffff0bc224 */ /* 0x000fe200078e0a0b */
[C---:B------:R-:W-:Y:S01]  /*6ee0*/  ISETP.GT.U32.AND P4, PT, R44.reuse, R10, PT ;  /* 0x0000000a2c00720c */ /* 0x040fe20003f84070 */
[----:B------:R-:W-:Y:S01]  /*6ef0*/  @!P3 IMAD.IADD R7, R7, 0x1, -R44 ;  /* 0x000000010707b824 */ /* 0x000fe200078e0a2c */
[----:B------:R-:W-:Y:S01]  /*6f00*/  ISETP.GT.U32.AND P3, PT, R44, R5, PT ;  /* 0x000000052c00720c */ /* 0x000fe20003f64070 */
[----:B------:R-:W-:Y:S01]  /*6f10*/  @!P0 IMAD.MOV R54, RZ, RZ, -R54 ;  /* 0x000000ffff368224 */ /* 0x000fe200078e0a36 */
[----:B------:R-:W-:Y:S01]  /*6f20*/  ISETP.GE.AND P0, PT, R14, RZ, PT ;  /* 0x000000ff0e00720c */ /* 0x000fe20003f06270 */
[----:B------:R-:W-:Y:S01]  /*6f30*/  @!P1 IMAD.MOV R8, RZ, RZ, -R8 ;  /* 0x000000ffff089224 */ /* 0x000fe200078e0a08 */
[----:B------:R-:W-:Y:S01]  /*6f40*/  ISETP.GE.AND P1, PT, R16, RZ, PT ;  /* 0x000000ff1000720c */ /* 0x000fe20003f26270 */
[--C-:B------:R-:W-:Y:S01]  /*6f50*/  @!P5 IMAD.IADD R6, R6, 0x1, -R44.reuse ;  /* 0x000000010606d824 */ /* 0x100fe200078e0a2c */
[----:B------:R-:W-:Y:S01]  /*6f60*/  STL [R1+0x30c], R54 ;  /* 0x00030c3601007387 */ /* 0x000fe20000100800 */
[--C-:B------:R-:W-:Y:S01]  /*6f70*/  @!P2 IMAD.IADD R4, R4, 0x1, -R44.reuse ;  /* 0x000000010404a824 */ /* 0x100fe200078e0a2c */
[----:B------:R-:W-:Y:S01]  /*6f80*/  ISETP.GE.AND P2, PT, R18, RZ, PT ;  /* 0x000000ff1200720c */ /* 0x000fe20003f46270 */
[----:B------:R-:W-:Y:S01]  /*6f90*/  IMAD.MOV.U32 R13, RZ, RZ, R7 ;  /* 0x000000ffff0d7224 */ /* 0x000fe200078e0007 */
[----:B------:R-:W-:Y:S01]  /*6fa0*/  STL [R1+0x310], R28 ;  /* 0x0003101c01007387 */ /* 0x000fe20000100800 */
[--C-:B------:R-:W-:Y:S01]  /*6fb0*/  @!P4 IMAD.IADD R10, R10, 0x1, -R44.reuse ;  /* 0x000000010a0ac824 */ /* 0x100fe200078e0a2c */
[C---:B------:R-:W-:Y:S01]  /*6fc0*/  ISETP.GT.U32.AND P5, PT, R44.reuse, R6, PT ;  /* 0x000000062c00720c */ /* 0x040fe20003fa4070 */
[----:B------:R-:W-:Y:S01]  /*6fd0*/  @!P3 IMAD.IADD R5, R5, 0x1, -R44 ;  /* 0x000000010505b824 */ /* 0x000fe200078e0a2c */
[----:B------:R0:W-:Y:S01]  /*6fe0*/  STL [R1+0x314], R8 ;  /* 0x0003140801007387 */ /* 0x0001e20000100800 */
[C---:B------:R-:W-:Y:S01]  /*6ff0*/  ISETP.GT.U32.AND P4, PT, R44.reuse, R4, PT ;  /* 0x000000042c00720c */ /* 0x040fe20003f84070 */
[----:B------:R-:W-:Y:S01]  /*7000*/  @!P0 IMAD.MOV R13, RZ, RZ, -R13 ;  /* 0x000000ffff0d8224 */ /* 0x000fe200078e0a0d */
[C---:B------:R-:W-:Y:S01]  /*7010*/  ISETP.GT.U32.AND P3, PT, R44.reuse, R10, PT ;  /* 0x0000000a2c00720c */ /* 0x040fe20003f64070 */
[----:B------:R1:W-:Y:S01]  /*7020*/  STL [R1+0x318], R11 ;  /* 0x0003180b01007387 */ /* 0x0003e20000100800 */
[----:B------:R-:W-:Y:S01]  /*7030*/  ISETP.GT.U32.AND P0, PT, R44, R5, PT ;  /* 0x000000052c00720c */ /* 0x000fe20003f04070 */
[----:B------:R-:W-:-:S02]  /*7040*/  VIADD R29, R0, 0x1cc ;  /* 0x000001cc001d7836 */ /* 0x000fc40000000000 */
[----:B------:R-:W-:Y:S01]  /*7050*/  STL [R1+0x31c], R13 ;  /* 0x00031c0d01007387 */ /* 0x000fe20000100800 */
[----:B------:R-:W-:Y:S01]  /*7060*/  VIADD R58, R0, 0x1cd ;  /* 0x000001cd003a7836 */ /* 0x000fe20000000000 */
[----:B0-----:R-:W-:Y:S01]  /*7070*/  IABS R8, R19 ;  /* 0x0000001300087213 */ /* 0x001fe20000000000 */
[----:B------:R-:W-:Y:S01]  /*7080*/  @!P5 IMAD.IADD R6, R6, 0x1, -R44 ;  /* 0x000000010606d824 */ /* 0x000fe200078e0a2c */
[----:B------:R-:W-:Y:S01]  /*7090*/  ISETP.GE.AND P5, PT, R17, RZ, PT ;  /* 0x000000ff1100720c */ /* 0x000fe20003fa6270 */
[----:B------:R-:W-:Y:S01]  /*70a0*/  VIADD R56, R0, 0x1ca ;  /* 0x000001ca00387836 */ /* 0x000fe20000000000 */
[----:B-1----:R-:W-:Y:S01]  /*70b0*/  IABS R11, R21 ;  /* 0x00000015000b7213 */ /* 0x002fe20000000000 */
[----:B------:R-:W-:-:S04]  /*70c0*/  IMAD.HI.U32 R12, R39, R8, RZ ;  /* 0x00000008270c7227 */ /* 0x000fc800078e00ff */
[----:B------:R-:W-:Y:S02]  /*70d0*/  IMAD.MOV R12, RZ, RZ, -R12 ;  /* 0x000000ffff0c7224 */ /* 0x000fe400078e0a0c */
[----:B------:R-:W-:Y:S01]  /*70e0*/  @!P6 IMAD.MOV R6, RZ, RZ, -R6 ;  /* 0x000000ffff06e224 */ /* 0x000fe200078e0a06 */
[----:B------:R-:W-:Y:S01]  /*70f0*/  ISETP.GE.AND P6, PT, R19, RZ, PT ;  /* 0x000000ff1300720c */ /* 0x000fe20003fc6270 */
[----:B------:R-:W-:Y:S01]  /*7100*/  IMAD R8, R44, R12, R8 ;  /* 0x0000000c2c087224 */ /* 0x000fe200078e0208 */
[----:B------:R-:W-:Y:S01]  /*7110*/  IABS R12, R25 ;  /* 0x00000019000c7213 */ /* 0x000fe20000000000 */
[--C-:B------:R-:W-:Y:S01]  /*7120*/  @!P3 IMAD.IADD R10, R10, 0x1, -R44.reuse ;  /* 0x000000010a0ab824 */ /* 0x100fe200078e0a2c */
[----:B------:R0:W-:Y:S01]  /*7130*/  STL [R1+0x320], R6 ;  /* 0x0003200601007387 */ /* 0x0001e20000100800 */
[----:B------:R-:W-:Y:S01]  /*7140*/  @!P4 IMAD.IADD R4, R4, 0x1, -R44 ;  /* 0x000000010404c824 */ /* 0x000fe200078e0a2c */
[----:B------:R-:W-:Y:S01]  /*7150*/  ISETP.GT.U32.AND P3, PT, R44, R8, PT ;  /* 0x000000082c00720c */ /* 0x000fe20003f64070 */
[----:B------:R-:W-:Y:S01]  /*7160*/  IMAD.HI.U32 R7, R39, R11, RZ ;  /* 0x0000000b27077227 */ /* 0x000fe200078e00ff */
[----:B------:R-:W-:-:S03]  /*7170*/  ISETP.GE.AND P4, PT, R20, RZ, PT ;  /* 0x000000ff1400720c */ /* 0x000fc60003f86270 */
[----:B------:R-:W-:Y:S02]  /*7180*/  IMAD.MOV.U32 R15, RZ, RZ, R4 ;  /* 0x000000ffff0f7224 */ /* 0x000fe400078e0004 */
[----:B------:R-:W-:Y:S02]  /*7190*/  IMAD.MOV R7, RZ, RZ, -R7 ;  /* 0x000000ffff077224 */ /* 0x000fe400078e0a07 */
[----:B0-----:R-:W-:-:S04]  /*71a0*/  IMAD.HI.U32 R6, R39, R9, RZ ;  /* 0x0000000927067227 */ /* 0x001fc800078e00ff */
[----:B------:R-:W-:Y:S02]  /*71b0*/  IMAD.MOV R6, RZ, RZ, -R6 ;  /* 0x000000ffff067224 */ /* 0x000fe400078e0a06 */
[----:B------:R-:W-:Y:S02]  /*71c0*/  @!P3 IMAD.IADD R8, R8, 0x1, -R44 ;  /* 0x000000010808b824 */ /* 0x000fe400078e0a2c */
[C---:B------:R-:W-:Y:S01]  /*71d0*/  IMAD R9, R44.reuse, R6, R9 ;  /* 0x000000062c097224 */ /* 0x040fe200078e0209 */
[----:B------:R-:W-:Y:S01]  /*71e0*/  IABS R6, R24 ;  /* 0x0000001800067213 */ /* 0x000fe20000000000 */
[----:B------:R-:W-:Y:S01]  /*71f0*/  @!P1 IMAD.MOV R15, RZ, RZ, -R15 ;  /* 0x000000ffff0f9224 */ /* 0x000fe200078e0a0f */
[C---:B------:R-:W-:Y:S01]  /*7200*/  ISETP.GT.U32.AND P3, PT, R44.reuse, R8, PT ;  /* 0x000000082c00720c */ /* 0x040fe20003f64070 */
[C---:B------:R-:W-:Y:S01]  /*7210*/  IMAD R13, R44.reuse, R7, R11 ;  /* 0x000000072c0d7224 */ /* 0x040fe200078e020b */
[C---:B------:R-:W-:Y:S01]  /*7220*/  ISETP.GT.U32.AND P1, PT, R44.reuse, R9, PT ;  /* 0x000000092c00720c */ /* 0x040fe20003f24070 */
[----:B------:R-:W-:Y:S01]  /*7230*/  @!P5 IMAD.MOV R10, RZ, RZ, -R10 ;  /* 0x000000ffff0ad224 */ /* 0x000fe200078e0a0a */
[----:B------:R-:W-:Y:S01]  /*7240*/  IABS R7, R23 ;  /* 0x0000001700077213 */ /* 0x000fe20000000000 */
[----:B------:R0:W-:Y:S01]  /*7250*/  STL [R1+0x324], R15 ;  /* 0x0003240f01007387 */ /* 0x0001e20000100800 */
[----:B------:R-:W-:Y:S01]  /*7260*/  IABS R11, R22 ;  /* 0x00000016000b7213 */ /* 0x000fe20000000000 */
[----:B------:R-:W-:Y:S01]  /*7270*/  @!P0 IMAD.IADD R5, R5, 0x1, -R44 ;  /* 0x0000000105058824 */ /* 0x000fe200078e0a2c */
[----:B------:R-:W-:Y:S01]  /*7280*/  ISETP.GT.U32.AND P5, PT, R44, R13, PT ;  /* 0x0000000d2c00720c */ /* 0x000fe20003fa4070 */
[----:B------:R-:W-:Y:S01]  /*7290*/  IMAD.HI.U32 R14, R39, R7, RZ ;  /* 0x00000007270e7227 */ /* 0x000fe200078e00ff */
[----:B------:R1:W-:Y:S01]  /*72a0*/  STL [R1+0x328], R10 ;  /* 0x0003280a01007387 */ /* 0x0003e20000100800 */
[----:B------:R-:W-:-:S02]  /*72b0*/  ISETP.GE.AND P0, PT, R21, RZ, PT ;  /* 0x000000ff1500720c */ /* 0x000fc40003f06270 */
[----:B------:R-:W-:Y:S02]  /*72c0*/  IMAD.MOV R14, RZ, RZ, -R14 ;  /* 0x000000ffff0e7224 */ /* 0x000fe400078e0a0e */
[--C-:B------:R-:W-:Y:S02]  /*72d0*/  @!P3 IMAD.IADD R8, R8, 0x1, -R44.reuse ;  /* 0x000000010808b824 */ /* 0x100fe400078e0a2c */
[----:B------:R-:W-:Y:S02]  /*72e0*/  @!P1 IMAD.IADD R9, R9, 0x1, -R44 ;  /* 0x0000000109099824 */ /* 0x000fe400078e0a2c */
[C---:B------:R-:W-:Y:S02]  /*72f0*/  IMAD R7, R44.reuse, R14, R7 ;  /* 0x0000000e2c077224 */ /* 0x040fe400078e0207 */
[----:B0-----:R-:W-:Y:S01]  /*7300*/  IMAD.MOV.U32 R15, RZ, RZ, R8 ;  /* 0x000000ffff0f7224 */ /* 0x001fe200078e0008 */
[----:B------:R-:W-:Y:S01]  /*7310*/  ISETP.GT.U32.AND P1, PT, R44, R9, PT ;  /* 0x000000092c00720c */ /* 0x000fe20003f24070 */
[----:B------:R-:W-:Y:S01]  /*7320*/  IMAD.HI.U32 R4, R39, R11, RZ ;  /* 0x0000000b27047227 */ /* 0x000fe200078e00ff */
[----:B------:R-:W-:-:S03]  /*7330*/  IABS R8, R27 ;  /* 0x0000001b00087213 */ /* 0x000fc60000000000 */
[----:B------:R-:W-:Y:S01]  /*7340*/  @!P6 IMAD.MOV R15, RZ, RZ, -R15 ;  /* 0x000000ffff0fe224 */ /* 0x000fe200078e0a0f */
[----:B------:R-:W-:Y:S01]  /*7350*/  ISETP.GT.U32.AND P6, PT, R44, R7, PT ;  /* 0x000000072c00720c */ /* 0x000fe20003fc4070 */
[----:B------:R-:W-:Y:S02]  /*7360*/  IMAD.MOV R4, RZ, RZ, -R4 ;  /* 0x000000ffff047224 */ /* 0x000fe400078e0a04 */
[----:B------:R-:W-:Y:S01]  /*7370*/  @!P2 IMAD.MOV R5, RZ, RZ, -R5 ;  /* 0x000000ffff05a224 */ /* 0x000fe200078e0a05 */
[----:B------:R-:W-:Y:S01]  /*7380*/  ISETP.GE.AND P2, PT, R22, RZ, PT ;  /* 0x000000ff1600720c */ /* 0x000fe20003f46270 */
[C---:B------:R-:W-:Y:S02]  /*7390*/  IMAD R4, R44.reuse, R4, R11 ;  /* 0x000000042c047224 */ /* 0x040fe400078e020b */
[--C-:B------:R-:W-:Y:S01]  /*73a0*/  @!P5 IMAD.IADD R13, R13, 0x1, -R44.reuse ;  /* 0x000000010d0dd824 */ /* 0x100fe200078e0a2c */
[----:B------:R0:W-:Y:S01]  /*73b0*/  STL [R1+0x32c], R5 ;  /* 0x00032c0501007387 */ /* 0x0001e20000100800 */
[----:B------:R-:W-:Y:S01]  /*73c0*/  @!P1 IMAD.IADD R9, R9, 0x1, -R44 ;  /* 0x0000000109099824 */ /* 0x000fe200078e0a2c */
[C---:B------:R-:W-:Y:S01]  /*73d0*/  ISETP.GT.U32.AND P3, PT, R44.reuse, R4, PT ;  /* 0x000000042c00720c */ /* 0x040fe20003f64070 */
[----:B-1----:R-:W-:Y:S01]  /*73e0*/  IMAD.HI.U32 R10, R39, R12, RZ ;  /* 0x0000000c270a7227 */ /* 0x002fe200078e00ff */
[----:B------:R-:W-:Y:S01]  /*73f0*/  ISETP.GT.U32.AND P5, PT, R44, R13, PT ;  /* 0x0000000d2c00720c */ /* 0x000fe20003fa4070 */
[----:B------:R-:W-:Y:S02]  /*7400*/  STL [R1+0x330], R15 ;  /* 0x0003300f01007387 */ /* 0x000fe40000100800 */
[----:B------:R-:W-:-:S02]  /*7410*/  IMAD.MOV.U32 R11, RZ, RZ, R9 ;  /* 0x000000ffff0b7224 */ /* 0x000fc400078e0009 */
[----:B------:R-:W-:Y:S01]  /*7420*/  @!P6 IMAD.IADD R7, R7, 0x1, -R44 ;  /* 0x000000010707e824 */ /* 0x000fe200078e0a2c */
[----:B------:R-:W-:Y:S01]  /*7430*/  ISETP.GE.AND P6, PT, R23, RZ, PT ;  /* 0x000000ff1700720c */ /* 0x000fe20003fc6270 */
[----:B0-----:R-:W-:-:S04]  /*7440*/  IMAD.HI.U32 R5, R39, R6, RZ ;  /* 0x0000000627057227 */ /* 0x001fc800078e00ff */
[----:B------:R-:W-:Y:S02]  /*7450*/  IMAD.MOV R5, RZ, RZ, -R5 ;  /* 0x000000ffff057224 */ /* 0x000fe400078e0a05 */
[----:B------:R-:W-:Y:S02]  /*7460*/  IMAD.MOV R10, RZ, RZ, -R10 ;  /* 0x000000ffff0a7224 */ /* 0x000fe400078e0a0a */
[C---:B------:R-:W-:Y:S01]  /*7470*/  IMAD R5, R44.reuse, R5, R6 ;  /* 0x000000052c057224 */ /* 0x040fe200078e0206 */
        /* <DEDUP_REMOVED lines=8> */
[C---:B------:R-:W-:Y:S01]  /*7500*/  ISETP.GT.U32.AND P5, PT, R44.reuse, R12, PT ;  /* 0x0000000c2c00720c */ /* 0x040fe20003fa4070 */
[----:B------:R-:W-:Y:S01]  /*7510*/  IMAD.HI.U32 R9, R39, R6, RZ ;  /* 0x0000000627097227 */ /* 0x000fe200078e00ff */
[----:B------:R-:W-:-:S03]  /*7520*/  ISETP.GT.U32.AND P3, PT, R44, R4, PT ;  /* 0x000000042c00720c */ /* 0x000fc60003f64070 */
[----:B------:R-:W-:-:S04]  /*7530*/  IMAD.HI.U32 R10, R39, R8, RZ ;  /* 0x00000008270a7227 */ /* 0x000fc800078e00ff */
[----:B------:R-:W-:Y:S02]  /*7540*/  IMAD.MOV R9, RZ, RZ, -R9 ;  /* 0x000000ffff097224 */ /* 0x000fe400078e0a09 */
[----:B------:R-:W-:Y:S02]  /*7550*/  IMAD.MOV R10, RZ, RZ, -R10 ;  /* 0x000000ffff0a7224 */ /* 0x000fe400078e0a0a */
[C---:B------:R-:W-:Y:S02]  /*7560*/  IMAD R6, R44.reuse, R9, R6 ;  /* 0x000000092c067224 */ /* 0x040fe400078e0206 */
[----:B------:R-:W-:Y:S02]  /*7570*/  @!P4 IMAD.IADD R7, R7, 0x1, -R44 ;  /* 0x000000010707c824 */ /* 0x000fe400078e0a2c */
[C---:B------:R-:W-:Y:S01]  /*7580*/  IMAD R8, R44.reuse, R10, R8 ;  /* 0x0000000a2c087224 */ /* 0x040fe200078e0208 */
[----:B------:R-:W-:Y:S01]  /*7590*/  ISETP.GT.U32.AND P4, PT, R44, R6, PT ;  /* 0x000000062c00720c */ /* 0x000fe20003f84070 */
[----:B------:R-:W-:Y:S01]  /*75a0*/  IMAD.MOV.U32 R9, RZ, RZ, R7 ;  /* 0x000000ffff097224 */ /* 0x000fe200078e0007 */
[----:B------:R-:W-:Y:S01]  /*75b0*/  IABS R7, R31 ;  /* 0x0000001f00077213 */ /* 0x000fe20000000000 */
[----:B------:R-:W-:Y:S01]  /*75c0*/  @!P1 IMAD.IADD R5, R5, 0x1, -R44 ;  /* 0x0000000105059824 */ /* 0x000fe200078e0a2c */
[----:B------:R-:W-:Y:S01]  /*75d0*/  ISETP.GE.AND P1, PT, R25, RZ, PT ;  /* 0x000000ff1900720c */ /* 0x000fe20003f26270 */
[----:B0-----:R-:W-:-:S02]  /*75e0*/  IMAD.MOV.U32 R11, RZ, RZ, R13 ;  /* 0x000000ffff0b7224 */ /* 0x001fc400078e000d */
[--C-:B------:R-:W-:Y:S02]  /*75f0*/  @!P5 IMAD.IADD R12, R12, 0x1, -R44.reuse ;  /* 0x000000010c0cd824 */ /* 0x100fe400078e0a2c */
[----:B------:R-:W-:Y:S01]  /*7600*/  @!P6 IMAD.MOV R9, RZ, RZ, -R9 ;  /* 0x000000ffff09e224 */ /* 0x000fe200078e0a09 */
[C---:B------:R-:W-:Y:S01]  /*7610*/  ISETP.GT.U32.AND P6, PT, R44.reuse, R8, PT ;  /* 0x000000082c00720c */ /* 0x040fe20003fc4070 */
[----:B------:R-:W-:Y:S01]  /*7620*/  @!P0 IMAD.MOV R11, RZ, RZ, -R11 ;  /* 0x000000ffff0b8224 */ /* 0x000fe200078e0a0b */
[----:B------:R-:W-:Y:S01]  /*7630*/  ISETP.GT.U32.AND P0, PT, R44, R5, PT ;  /* 0x000000052c00720c */ /* 0x000fe20003f04070 */
[--C-:B------:R-:W-:Y:S01]  /*7640*/  @!P3 IMAD.IADD R4, R4, 0x1, -R44.reuse ;  /* 0x000000010404b824 */ /* 0x100fe200078e0a2c */
[----:B------:R-:W-:Y:S01]  /*7650*/  ISETP.GT.U32.AND P5, PT, R44, R12, PT ;  /* 0x0000000c2c00720c */ /* 0x000fe20003fa4070 */
[----:B------:R-:W-:Y:S01]  /*7660*/  @!P4 IMAD.IADD R6, R6, 0x1, -R44 ;  /* 0x000000010606c824 */ /* 0x000fe200078e0a2c */
[----:B------:R-:W-:Y:S01]  /*7670*/  ISETP.GE.AND P3, PT, R24, RZ, PT ;  /* 0x000000ff1800720c */ /* 0x000fe20003f66270 */
[----:B------:R-:W-:Y:S01]  /*7680*/  IMAD.MOV.U32 R10, RZ, RZ, R4 ;  /* 0x000000ffff0a7224 */ /* 0x000fe200078e0004 */
[----:B------:R-:W-:Y:S01]  /*7690*/  IABS R4, R30 ;  /* 0x0000001e00047213 */ /* 0x000fe20000000000 */
[----:B------:R-:W-:Y:S01]  /*76a0*/  STL [R1+0x338], R11 ;  /* 0x0003380b01007387 */ /* 0x000fe20000100800 */
[----:B------:R-:W-:Y:S01]  /*76b0*/  ISETP.GE.AND P4, PT, R31, RZ, PT ;  /* 0x000000ff1f00720c */ /* 0x000fe20003f86270 */
[----:B------:R-:W-:Y:S01]  /*76c0*/  @!P2 IMAD.MOV R10, RZ, RZ, -R10 ;  /* 0x000000ffff0aa224 */ /* 0x000fe200078e0a0a */
[----:B------:R-:W-:Y:S01]  /*76d0*/  ISETP.GE.AND P2, PT, R26, RZ, PT ;  /* 0x000000ff1a00720c */ /* 0x000fe20003f46270 */
[--C-:B------:R-:W-:Y:S01]  /*76e0*/  @!P6 IMAD.IADD R8, R8, 0x1, -R44.reuse ;  /* 0x000000010808e824 */ /* 0x100fe200078e0a2c */
[----:B------:R-:W-:Y:S01]  /*76f0*/  ISETP.GT.U32.AND P6, PT, R44, R6, PT ;  /* 0x000000062c00720c */ /* 0x000fe20003fc4070 */
[--C-:B------:R-:W-:Y:S01]  /*7700*/  @!P0 IMAD.IADD R5, R5, 0x1, -R44.reuse ;  /* 0x0000000105058824 */ /* 0x100fe200078e0a2c */
[----:B------:R0:W-:Y:S01]  /*7710*/  STL [R1+0x33c], R10 ;  /* 0x00033c0a01007387 */ /* 0x0001e20000100800 */
[----:B------:R-:W-:Y:S01]  /*7720*/  @!P5 IMAD.IADD R12, R12, 0x1, -R44 ;  /* 0x000000010c0cd824 */ /* 0x000fe200078e0a2c */
[----:B------:R-:W-:Y:S01]  /*7730*/  ISETP.GE.AND P0, PT, R27, RZ, PT ;  /* 0x000000ff1b00720c */ /* 0x000fe20003f06270 */
[----:B------:R-:W-:Y:S01]  /*7740*/  IMAD.MOV.U32 R14, RZ, RZ, R5 ;  /* 0x000000ffff0e7224 */ /* 0x000fe200078e0005 */
[----:B------:R1:W-:Y:S01]  /*7750*/  STL [R1+0x340], R9 ;  /* 0x0003400901007387 */ /* 0x0003e20000100800 */
[----:B------:R-:W-:Y:S01]  /*7760*/  IMAD.MOV.U32 R13, RZ, RZ, R12 ;  /* 0x000000ffff0d7224 */ /* 0x000fe200078e000c */
[----:B------:R-:W-:Y:S01]  /*7770*/  ISETP.GE.AND P5, PT, R30, RZ, PT ;  /* 0x000000ff1e00720c */ /* 0x000fe20003fa6270 */
[----:B------:R-:W-:Y:S01]  /*7780*/  @!P3 IMAD.MOV R14, RZ, RZ, -R14 ;  /* 0x000000ffff0eb224 */ /* 0x000fe200078e0a0e */
[----:B------:R-:W-:Y:S01]  /*7790*/  ISETP.GT.U32.AND P3, PT, R44, R8, PT ;  /* 0x000000082c00720c */ /* 0x000fe20003f64070 */
[----:B------:R-:W-:Y:S01]  /*77a0*/  @!P1 IMAD.MOV R13, RZ, RZ, -R13 ;  /* 0x000000ffff0d9224 */ /* 0x000fe200078e0a0d */
[----:B------:R-:W-:Y:S01]  /*77b0*/  IABS R12, R36 ;  /* 0x00000024000c7213 */ /* 0x000fe20000000000 */
[----:B0-----:R-:W-:Y:S01]  /*77c0*/  IMAD.HI.U32 R10, R39, R4, RZ ;  /* 0x00000004270a7227 */ /* 0x001fe200078e00ff */
[----:B------:R-:W-:Y:S01]  /*77d0*/  STL [R1+0x344], R14 ;  /* 0x0003440e01007387 */ /* 0x000fe20000100800 */
[----:B------:R-:W-:-:S02]  /*77e0*/  ISETP.GE.AND P1, PT, R32, RZ, PT ;  /* 0x000000ff2000720c */ /* 0x000fc40003f26270 */
[----:B------:R-:W-:Y:S01]  /*77f0*/  IMAD.MOV R10, RZ, RZ, -R10 ;  /* 0x000000ffff0a7224 */ /* 0x000fe200078e0a0a */
[----:B------:R0:W-:Y:S01]  /*7800*/  STL [R1+0x348], R13 ;  /* 0x0003480d01007387 */ /* 0x0001e20000100800 */
[----:B-1----:R-:W-:Y:S01]  /*7810*/  IMAD.MOV.U32 R9, RZ, RZ, R7 ;  /* 0x000000ffff097224 */ /* 0x002fe200078e0007 */
[----:B------:R-:W-:Y:S01]  /*7820*/  IABS R7, R32 ;  /* 0x0000002000077213 */ /* 0x000fe20000000000 */
[----:B------:R-:W-:Y:S01]  /*7830*/  IMAD R4, R44, R10, R4 ;  /* 0x0000000a2c047224 */ /* 0x000fe200078e0204 */
[----:B------:R-:W-:Y:S01]  /*7840*/  IABS R10, R34 ;  /* 0x00000022000a7213 */ /* 0x000fe20000000000 */
[----:B------:R-:W-:-:S04]  /*7850*/  IMAD.HI.U32 R11, R39, R9, RZ ;  /* 0x00000009270b7227 */ /* 0x000fc800078e00ff */
[----:B------:R-:W-:Y:S01]  /*7860*/  @!P6 IMAD.IADD R6, R6, 0x1, -R44 ;  /* 0x000000010606e824 */ /* 0x000fe200078e0a2c */
[----:B------:R-:W-:Y:S01]  /*7870*/  ISETP.GT.U32.AND P6, PT, R44, R4, PT ;  /* 0x000000042c00720c */ /* 0x000fe20003fc4070 */
[----:B0-----:R-:W-:-:S04]  /*7880*/  IMAD.HI.U32 R13, R39, R7, RZ ;  /* 0x00000007270d7227 */ /* 0x001fc800078e00ff */
[----:B------:R-:W-:Y:S02]  /*7890*/  IMAD.MOV R11, RZ, RZ, -R11 ;  /* 0x000000ffff0b7224 */ /* 0x000fe400078e0a0b */
[----:B------:R-:W-:Y:S02]  /*78a0*/  IMAD.MOV R13, RZ, RZ, -R13 ;  /* 0x000000ffff0d7224 */ /* 0x000fe400078e0a0d */
[C---:B------:R-:W-:Y:S01]  /*78b0*/  IMAD R5, R44.reuse, R11, R9 ;  /* 0x0000000b2c057224 */ /* 0x040fe200078e0209 */
[----:B------:R-:W-:Y:S01]  /*78c0*/  IABS R11, R35 ;  /* 0x00000023000b7213 */ /* 0x000fe20000000000 */
[----:B------:R-:W-:Y:S01]  /*78d0*/  IMAD R7, R44, R13, R7 ;  /* 0x0000000d2c077224 */ /* 0x000fe200078e0207 */
[----:B------:R-:W-:Y:S01]  /*78e0*/  IABS R9, R33 ;  /* 0x0000002100097213 */ /* 0x000fe20000000000 */
[--C-:B------:R-:W-:Y:S01]  /*78f0*/  @!P3 IMAD.IADD R8, R8, 0x1, -R44.reuse ;  /* 0x000000010808b824 */ /* 0x100fe200078e0a2c */
[----:B------:R-:W-:Y:S01]  /*7900*/  ISETP.GT.U32.AND P3, PT, R44, R5, PT ;  /* 0x000000052c00720c */ /* 0x000fe20003f64070 */
[----:B------:R-:W-:Y:S01]  /*7910*/  @!P6 IMAD.IADD R4, R4, 0x1, -R44 ;  /* 0x000000010404e824 */ /* 0x000fe200078e0a2c */
[----:B------:R-:W-:Y:S01]  /*7920*/  ISETP.GT.U32.AND P6, PT, R44, R7, PT ;  /* 0x000000072c00720c */ /* 0x000fe20003fc4070 */
[----:B------:R-:W-:Y:S01]  /*7930*/  IMAD.MOV.U32 R18, RZ, RZ, R6 ;  /* 0x000000ffff127224 */ /* 0x000fe200078e0006 */
[----:B------:R-:W-:Y:S01]  /*7940*/  IABS R6, R37 ;  /* 0x0000002500067213 */ /* 0x000fe20000000000 */
[----:B------:R-:W-:-:S02]  /*7950*/  IMAD.MOV.U32 R17, RZ, RZ, R8 ;  /* 0x000000ffff117224 */ /* 0x000fc400078e0008 */
[----:B------:R-:W-:Y:S01]  /*7960*/  @!P2 IMAD.MOV R18, RZ, RZ, -R18 ;  /* 0x000000ffff12a224 */ /* 0x000fe200078e0a12 */
[----:B------:R-:W-:Y:S01]  /*7970*/  ISETP.GT.U32.AND P2, PT, R44, R4, PT ;  /* 0x000000042c00720c */ /* 0x000fe20003f44070 */
[----:B------:R-:W-:-:S03]  /*7980*/  IMAD.HI.U32 R15, R39, R11, RZ ;  /* 0x0000000b270f7227 */ /* 0x000fc600078e00ff */
[----:B------:R-:W-:Y:S01]  /*7990*/  STL [R1+0x34c], R18 ;  /* 0x00034c1201007387 */ /* 0x000fe20000100800 */
[--C-:B------:R-:W-:Y:S02]  /*79a0*/  @!P3 IMAD.IADD R5, R5, 0x1, -R44.reuse ;  /* 0x000000010505b824 */ /* 0x100fe400078e0a2c */
[--C-:B------:R-:W-:Y:S02]  /*79b0*/  @!P6 IMAD.IADD R7, R7, 0x1, -R44.reuse ;  /* 0x000000010707e824 */ /* 0x100fe400078e0a2c */
[----:B------:R-:W-:Y:S01]  /*79c0*/  @!P0 IMAD.MOV R17, RZ, RZ, -R17 ;  /* 0x000000ffff118224 */ /* 0x000fe200078e0a11 */
[C---:B------:R-:W-:Y:S01]  /*79d0*/  ISETP.GT.U32.AND P3, PT, R44.reuse, R5, PT ;  /* 0x000000052c00720c */ /* 0x040fe20003f64070 */
[----:B------:R-:W-:Y:S01]  /*79e0*/  IMAD.HI.U32 R16, R39, R12, RZ ;  /* 0x0000000c27107227 */ /* 0x000fe200078e00ff */
[----:B------:R-:W-:Y:S02]  /*79f0*/  ISETP.GT.U32.AND P6, PT, R44, R7, PT ;  /* 0x000000072c00720c */ /* 0x000fe40003fc4070 */
[----:B------:R0:W-:Y:S01]  /*7a00*/  STL [R1+0x350], R17 ;  /* 0x0003501101007387 */ /* 0x0001e20000100800 */
[----:B------:R-:W-:Y:S01]  /*7a10*/  IMAD.MOV R15, RZ, RZ, -R15 ;  /* 0x000000ffff0f7224 */ /* 0x000fe200078e0a0f */
[----:B------:R-:W-:Y:S01]  /*7a20*/  ISETP.GE.AND P0, PT, R33, RZ, PT ;  /* 0x000000ff2100720c */ /* 0x000fe20003f06270 */
[----:B------:R-:W-:-:S02]  /*7a30*/  @!P2 IMAD.IADD R4, R4, 0x1, -R44 ;  /* 0x000000010404a824 */ /* 0x000fc400078e0a2c */
[----:B------:R-:W-:Y:S02]  /*7a40*/  IMAD.MOV R16, RZ, RZ, -R16 ;  /* 0x000000ffff107224 */ /* 0x000fe400078e0a10 */
[C---:B------:R-:W-:Y:S02]  /*7a50*/  IMAD R11, R44.reuse, R15, R11 ;  /* 0x0000000f2c0b7224 */ /* 0x040fe400078e020b */
[C---:B------:R-:W-:Y:S02]  /*7a60*/  IMAD R12, R44.reuse, R16, R12 ;  /* 0x000000102c0c7224 */ /* 0x040fe400078e020c */
[----:B0-----:R-:W-:Y:S02]  /*7a70*/  IMAD.MOV.U32 R17, RZ, RZ, R4 ;  /* 0x000000ffff117224 */ /* 0x001fe400078e0004 */
[--C-:B------:R-:W-:Y:S02]  /*7a80*/  @!P3 IMAD.IADD R5, R5, 0x1, -R44.reuse ;  /* 0x000000010505b824 */ /* 0x100fe400078e0a2c */
[----:B------:R-:W-:Y:S01]  /*7a90*/  @!P5 IMAD.MOV R17, RZ, RZ, -R17 ;  /* 0x000000ffff11d224 */ /* 0x000fe200078e0a11 */
[C---:B------:R-:W-:Y:S01]  /*7aa0*/  ISETP.GT.U32.AND P5, PT, R44.reuse, R11, PT ;  /* 0x0000000b2c00720c */ /* 0x040fe20003fa4070 */
[----:B------:R-:W-:Y:S01]  /*7ab0*/  @!P6 IMAD.IADD R7, R7, 0x1, -R44 ;  /* 0x000000010707e824 */ /* 0x000fe200078e0a2c */
[----:B------:R-:W-:Y:S01]  /*7ac0*/  ISETP.GT.U32.AND P6, PT, R44, R12, PT ;  /* 0x0000000c2c00720c */ /* 0x000fe20003fc4070 */
[----:B------:R-:W-:Y:S01]  /*7ad0*/  IMAD.MOV.U32 R8, RZ, RZ, R5 ;  /* 0x000000ffff087224 */ /* 0x000fe200078e0005 */
[----:B------:R-:W-:Y:S01]  /*7ae0*/  IABS R5, R38 ;  /* 0x0000002600057213 */ /* 0x000fe20000000000 */
[C---:B------:R-:W-:Y:S01]  /*7af0*/  IMAD.HI.U32 R13, R39.reuse, R9, RZ ;  /* 0x00000009270d7227 */ /* 0x040fe200078e00ff */
[----:B------:R-:W-:Y:S03]  /*7b00*/  STL [R1+0x354], R17 ;  /* 0x0003541101007387 */ /* 0x000fe60000100800 */
[----:B------:R-:W-:Y:S01]  /*7b10*/  @!P4 IMAD.MOV R8, RZ, RZ, -R8 ;  /* 0x000000ffff08c224 */ /* 0x000fe200078e0a08 */
[----:B------:R-:W-:Y:S01]  /*7b20*/  ISETP.GE.AND P4, PT, R34, RZ, PT ;  /* 0x000000ff2200720c */ /* 0x000fe20003f86270 */
[----:B------:R-:W-:-:S03]  /*7b30*/  IMAD.HI.U32 R14, R39, R10, RZ ;  /* 0x0000000a270e7227 */ /* 0x000fc600078e00ff */
[----:B------:R0:W-:Y:S01]  /*7b40*/  STL [R1+0x358], R8 ;  /* 0x0003580801007387 */ /* 0x0001e20000100800 */
[----:B------:R-:W-:-:S04]  /*7b50*/  IMAD.HI.U32 R4, R39, R6, RZ ;  /* 0x0000000627047227 */ /* 0x000fc800078e00ff */
[----:B------:R-:W-:Y:S02]  /*7b60*/  IMAD.MOV R13, RZ, RZ, -R13 ;  /* 0x000000ffff0d7224 */ /* 0x000fe400078e0a0d */
[----:B------:R-:W-:Y:S02]  /*7b70*/  @!P5 IMAD.IADD R11, R11, 0x1, -R44 ;  /* 0x000000010b0bd824 */ /* 0x000fe400078e0a2c */
[----:B------:R-:W-:Y:S02]  /*7b80*/  IMAD.MOV R14, RZ, RZ, -R14 ;  /* 0x000000ffff0e7224 */ /* 0x000fe400078e0a0e */
[----:B0-----:R-:W-:Y:S02]  /*7b90*/  IMAD.MOV R8, RZ, RZ, -R4 ;  /* 0x000000ffff087224 */ /* 0x001fe400078e0a04 */
[----:B------:R-:W-:Y:S01]  /*7ba0*/  IMAD.MOV.U32 R4, RZ, RZ, R5 ;  /* 0x000000ffff047224 */ /* 0x000fe200078e0005 */
[----:B------:R-:W-:Y:S01]  /*7bb0*/  IABS R5, R40 ;  /* 0x0000002800057213 */ /* 0x000fe20000000000 */
[----:B------:R-:W-:-:S02]  /*7bc0*/  IMAD R9, R44, R13, R9 ;  /* 0x0000000d2c097224 */ /* 0x000fc400078e0209 */
[----:B------:R-:W-:Y:S01]  /*7bd0*/  @!P6 IMAD.IADD R12, R12, 0x1, -R44 ;  /* 0x000000010c0ce824 */ /* 0x000fe200078e0a2c */
[C---:B------:R-:W-:Y:S01]  /*7be0*/  ISETP.GT.U32.AND P6, PT, R44.reuse, R11, PT ;  /* 0x0000000b2c00720c */ /* 0x040fe20003fc4070 */
[C---:B------:R-:W-:Y:S01]  /*7bf0*/  IMAD R10, R44.reuse, R14, R10 ;  /* 0x0000000e2c0a7224 */ /* 0x040fe200078e020a */
[C---:B------:R-:W-:Y:S01]  /*7c00*/  ISETP.GT.U32.AND P2, PT, R44.reuse, R9, PT ;  /* 0x000000092c00720c */ /* 0x040fe20003f44070 */
[----:B------:R-:W-:Y:S02]  /*7c10*/  IMAD.MOV.U32 R13, RZ, RZ, R7 ;  /* 0x000000ffff0d7224 */ /* 0x000fe400078e0007 */
[----:B------:R-:W-:Y:S01]  /*7c20*/  IMAD.HI.U32 R7, R39, R4, RZ ;  /* 0x0000000427077227 */ /* 0x000fe200078e00ff */
[----:B------:R-:W-:-:S03]  /*7c30*/  ISETP.GT.U32.AND P3, PT, R44, R10, PT ;  /* 0x0000000a2c00720c */ /* 0x000fc60003f64070 */
[----:B------:R-:W-:Y:S02]  /*7c40*/  IMAD.MOV R7, RZ, RZ, -R7 ;  /* 0x000000ffff077224 */ /* 0x000fe400078e0a07 */
[----:B------:R-:W-:Y:S01]  /*7c50*/  @!P1 IMAD.MOV R13, RZ, RZ, -R13 ;  /* 0x000000ffff0d9224 */ /* 0x000fe200078e0a0d */
[C---:B------:R-:W-:Y:S01]  /*7c60*/  ISETP.GT.U32.AND P1, PT, R44.reuse, R12, PT ;  /* 0x0000000c2c00720c */ /* 0x040fe20003f24070 */
[C---:B------:R-:W-:Y:S01]  /*7c70*/  IMAD R4, R44.reuse, R7, R4 ;  /* 0x000000072c047224 */ /* 0x040fe200078e0204 */
[----:B------:R-:W-:Y:S01]  /*7c80*/  IABS R7, R42 ;  /* 0x0000002a00077213 */ /* 0x000fe20000000000 */
[--C-:B------:R-:W-:Y:S01]  /*7c90*/  @!P6 IMAD.IADD R11, R11, 0x1, -R44.reuse ;  /* 0x000000010b0be824 */ /* 0x100fe200078e0a2c */
[----:B------:R0:W-:Y:S01]  /*7ca0*/  STL [R1+0x360], R13 ;  /* 0x0003600d01007387 */ /* 0x0001e20000100800 */
[--C-:B------:R-:W-:Y:S01]  /*7cb0*/  @!P2 IMAD.IADD R9, R9, 0x1, -R44.reuse ;  /* 0x000000010909a824 */ /* 0x100fe200078e0a2c */
[----:B------:R-:W-:Y:S01]  /*7cc0*/  ISETP.GT.U32.AND P6, PT, R44, R4, PT ;  /* 0x000000042c00720c */ /* 0x000fe20003fc4070 */
[----:B------:R-:W-:Y:S01]  /*7cd0*/  @!P3 IMAD.IADD R10, R10, 0x1, -R44 ;  /* 0x000000010a0ab824 */ /* 0x000fe200078e0a2c */
[----:B------:R-:W-:Y:S01]  /*7ce0*/  ISETP.GE.AND P2, PT, R35, RZ, PT ;  /* 0x000000ff2300720c */ /* 0x000fe20003f46270 */
[C---:B------:R-:W-:Y:S01]  /*7cf0*/  IMAD R6, R44.reuse, R8, R6 ;  /* 0x000000082c067224 */ /* 0x040fe200078e0206 */
[C---:B------:R-:W-:Y:S01]  /*7d00*/  ISETP.GT.U32.AND P3, PT, R44.reuse, R9, PT ;  /* 0x000000092c00720c */ /* 0x040fe20003f64070 */
[----:B------:R-:W-:Y:S01]  /*7d10*/  IMAD.HI.U32 R8, R39, R5, RZ ;  /* 0x0000000527087227 */ /* 0x000fe200078e00ff */
[----:B------:R-:W-:-:S02]  /*7d20*/  ISETP.GT.U32.AND P5, PT, R44, R10, PT ;  /* 0x0000000a2c00720c */ /* 0x000fc40003fa4070 */
[----:B0-----:R-:W-:Y:S01]  /*7d30*/  IABS R13, R41 ;  /* 0x00000029000d7213 */ /* 0x001fe20000000000 */
[----:B------:R-:W-:Y:S02]  /*7d40*/  IMAD.MOV R8, RZ, RZ, -R8 ;  /* 0x000000ffff087224 */ /* 0x000fe400078e0a08 */
[--C-:B------:R-:W-:Y:S01]  /*7d50*/  @!P1 IMAD.IADD R12, R12, 0x1, -R44.reuse ;  /* 0x000000010c0c9824 */ /* 0x100fe200078e0a2c */
[----:B------:R-:W-:Y:S01]  /*7d60*/  ISETP.GE.AND P1, PT, R37, RZ, PT ;  /* 0x000000ff2500720c */ /* 0x000fe20003f26270 */
[----:B------:R-:W-:Y:S02]  /*7d70*/  @!P6 IMAD.IADD R4, R4, 0x1, -R44 ;  /* 0x000000010404e824 */ /* 0x000fe400078e0a2c */
[----:B------:R-:W-:-:S03]  /*7d80*/  IMAD.HI.U32 R14, R39, R13, RZ ;  /* 0x0000000d270e7227 */ /* 0x000fc600078e00ff */
[----:B------:R-:W-:Y:S01]  /*7d90*/  ISETP.GT.U32.AND P6, PT, R44, R4, PT ;  /* 0x000000042c00720c */ /* 0x000fe20003fc4070 */
[----:B------:R-:W-:Y:S01]  /*7da0*/  @!P5 IMAD.IADD R10, R10, 0x1, -R44 ;  /* 0x000000010a0ad824 */ /* 0x000fe200078e0a2c */
[C---:B------:R-:W-:Y:S01]  /*7db0*/  ISETP.GT.U32.AND P5, PT, R44.reuse, R6, PT ;  /* 0x000000062c00720c */ /* 0x040fe20003fa4070 */
[C---:B------:R-:W-:Y:S02]  /*7dc0*/  IMAD R5, R44.reuse, R8, R5 ;  /* 0x000000082c057224 */ /* 0x040fe400078e0205 */
[----:B------:R-:W-:Y:S02]  /*7dd0*/  IMAD.MOV R14, RZ, RZ, -R14 ;  /* 0x000000ffff0e7224 */ /* 0x000fe400078e0a0e */
[----:B------:R-:W-:Y:S01]  /*7de0*/  @!P4 IMAD.MOV R10, RZ, RZ, -R10 ;  /* 0x000000ffff0ac224 */ /* 0x000fe200078e0a0a */
[C---:B------:R-:W-:Y:S01]  /*7df0*/  ISETP.GT.U32.AND P4, PT, R44.reuse, R5, PT ;  /* 0x000000052c00720c */ /* 0x040fe20003f84070 */
[----:B------:R-:W-:Y:S01]  /*7e00*/  IMAD R13, R44, R14, R13 ;  /* 0x0000000e2c0d7224 */ /* 0x000fe200078e020d */
[----:B------:R-:W-:Y:S01]  /*7e10*/  IABS R14, R43 ;  /* 0x0000002b000e7213 */ /* 0x000fe20000000000 */
[--C-:B------:R-:W-:Y:S01]  /*7e20*/  @!P3 IMAD.IADD R9, R9, 0x1, -R44.reuse ;  /* 0x000000010909b824 */ /* 0x100fe200078e0a2c */
[----:B------:R-:W-:Y:S01]  /*7e30*/  ISETP.GE.AND P3, PT, R36, RZ, PT ;  /* 0x000000ff2400720c */ /* 0x000fe20003f66270 */
[--C-:B------:R-:W-:Y:S01]  /*7e40*/  @!P6 IMAD.IADD R4, R4, 0x1, -R44.reuse ;  /* 0x000000010404e824 */ /* 0x100fe200078e0a2c */
[----:B------:R-:W-:Y:S01]  /*7e50*/  ISETP.GT.U32.AND P6, PT, R44, R13, PT ;  /* 0x0000000d2c00720c */ /* 0x000fe20003fc4070 */
[----:B------:R-:W-:Y:S01]  /*7e60*/  @!P5 IMAD.IADD R6, R6, 0x1, -R44 ;  /* 0x000000010606d824 */ /* 0x000fe200078e0a2c */
[----:B------:R-:W-:Y:S01]  /*7e70*/  ISETP.GE.AND P5, PT, R38, RZ, PT ;  /* 0x000000ff2600720c */ /* 0x000fe20003fa6270 */
[----:B------:R-:W-:-:S02]  /*7e80*/  IMAD.MOV.U32 R15, RZ, RZ, R9 ;  /* 0x000000ffff0f7224 */ /* 0x000fc400078e0009 */
[----:B------:R-:W-:Y:S01]  /*7e90*/  IMAD.MOV.U32 R9, RZ, RZ, R12 ;  /* 0x000000ffff097224 */ /* 0x000fe200078e000c */
[----:B------:R-:W-:Y:S01]  /*7ea0*/  IABS R12, R45 ;  /* 0x0000002d000c7213 */ /* 0x000fe20000000000 */
[----:B------:R-:W-:Y:S01]  /*7eb0*/  @!P0 IMAD.MOV R15, RZ, RZ, -R15 ;  /* 0x000000ffff0f8224 */ /* 0x000fe200078e0a0f */
[C---:B------:R-:W-:Y:S01]  /*7ec0*/  ISETP.GT.U32.AND P0, PT, R44.reuse, R6, PT ;  /* 0x000000062c00720c */ /* 0x040fe20003f04070 */
[--C-:B------:R-:W-:Y:S02]  /*7ed0*/  @!P4 IMAD.IADD R5, R5, 0x1, -R44.reuse ;  /* 0x000000010505c824 */ /* 0x100fe400078e0a2c */
[----:B------:R-:W-:Y:S01]  /*7ee0*/  @!P2 IMAD.MOV R11, RZ, RZ, -R11 ;  /* 0x000000ffff0ba224 */ /* 0x000fe200078e0a0b */
[----:B------:R-:W-:Y:S01]  /*7ef0*/  STL [R1+0x364], R15 ;  /* 0x0003640f01007387 */ /* 0x000fe20000100800 */
[----:B------:R-:W-:Y:S01]  /*7f00*/  @!P3 IMAD.MOV R9, RZ, RZ, -R9 ;  /* 0x000000ffff09b224 */ /* 0x000fe200078e0a09 */
[----:B------:R-:W-:Y:S01]  /*7f10*/  ISETP.GT.U32.AND P4, PT, R44, R5, PT ;  /* 0x000000052c00720c */ /* 0x000fe20003f84070 */
[----:B------:R-:W-:Y:S01]  /*7f20*/  @!P6 IMAD.IADD R13, R13, 0x1, -R44 ;  /* 0x000000010d0de824 */ /* 0x000fe200078e0a2c */
[----:B------:R0:W-:Y:S01]  /*7f30*/  STL [R1+0x368], R10 ;  /* 0x0003680a01007387 */ /* 0x0001e20000100800 */
[----:B------:R-:W-:Y:S01]  /*7f40*/  IMAD.HI.U32 R8, R39, R7, RZ ;  /* 0x0000000727087227 */ /* 0x000fe200078e00ff */
[----:B------:R-:W-:-:S02]  /*7f50*/  ISETP.GE.AND P2, PT, R40, RZ, PT ;  /* 0x000000ff2800720c */ /* 0x000fc40003f46270 */
[----:B------:R1:W-:Y:S01]  /*7f60*/  STL [R1+0x36c], R11 ;  /* 0x00036c0b01007387 */ /* 0x0003e20000100800 */
[----:B------:R-:W-:Y:S01]  /*7f70*/  ISETP.GT.U32.AND P6, PT, R44, R13, PT ;  /* 0x0000000d2c00720c */ /* 0x000fe20003fc4070 */
[----:B------:R-:W-:Y:S01]  /*7f80*/  IMAD.MOV R8, RZ, RZ, -R8 ;  /* 0x000000ffff087224 */ /* 0x000fe200078e0a08 */
[----:B------:R-:W-:Y:S01]  /*7f90*/  ISETP.GE.AND P3, PT, R41, RZ, PT ;  /* 0x000000ff2900720c */ /* 0x000fe20003f66270 */
[----:B------:R2:W-:Y:S01]  /*7fa0*/  STL [R1+0x370], R9 ;  /* 0x0003700901007387 */ /* 0x0005e20000100800 */
[----:B------:R-:W-:Y:S01]  /*7fb0*/  @!P0 IMAD.IADD R6, R6, 0x1, -R44 ;  /* 0x0000000106068824 */ /* 0x000fe200078e0a2c */
[----:B------:R-:W-:Y:S01]  /*7fc0*/  ISETP.GE.AND P0, PT, R42, RZ, PT ;  /* 0x000000ff2a00720c */ /* 0x000fe20003f06270 */
[C---:B------:R-:W-:Y:S02]  /*7fd0*/  IMAD R7, R44.reuse, R8, R7 ;  /* 0x000000082c077224 */ /* 0x040fe400078e0207 */
[----:B0-----:R-:W-:Y:S01]  /*7fe0*/  IMAD.MOV.U32 R10, RZ, RZ, R6 ;  /* 0x000000ffff0a7224 */ /* 0x001fe200078e0006 */
[----:B-1----:R-:W-:Y:S01]  /*7ff0*/  IABS R11, R46 ;  /* 0x0000002e000b7213 */ /* 0x002fe20000000000 */
[----:B------:R-:W-:Y:S01]  /*8000*/  @!P4 IMAD.IADD R5, R5, 0x1, -R44 ;  /* 0x000000010505c824 */ /* 0x000fe200078e0a2c */
[----:B------:R-:W-:Y:S01]  /*8010*/  ISETP.GT.U32.AND P4, PT, R44, R7, PT ;  /* 0x000000072c00720c */ /* 0x000fe20003f84070 */
[----:B------:R-:W-:Y:S01]  /*8020*/  @!P1 IMAD.MOV R10, RZ, RZ, -R10 ;  /* 0x000000ffff0a9224 */ /* 0x000fe200078e0a0a */
[----:B------:R-:W-:Y:S01]  /*8030*/  ISETP.GE.AND P1, PT, R43, RZ, PT ;  /* 0x000000ff2b00720c */ /* 0x000fe20003f26270 */
[----:B--2---:R-:W-:-:S02]  /*8040*/  IMAD.MOV.U32 R9, RZ, RZ, R4 ;  /* 0x000000ffff097224 */ /* 0x004fc400078e0004 */
[----:B------:R-:W-:Y:S01]  /*8050*/  IMAD.HI.U32 R4, R39, R14, RZ ;  /* 0x0000000e27047227 */ /* 0x000fe200078e00ff */
[----:B------:R0:W-:Y:S03]  /*8060*/  STL [R1+0x374], R10 ;  /* 0x0003740a01007387 */ /* 0x0001e60000100800 */
[----:B------:R-:W-:Y:S02]  /*8070*/  IMAD.MOV R4, RZ, RZ, -R4 ;  /* 0x000000ffff047224 */ /* 0x000fe400078e0a04 */
[----:B------:R-:W-:Y:S01]  /*8080*/  @!P5 IMAD.MOV R9, RZ, RZ, -R9 ;  /* 0x000000ffff09d224 */ /* 0x000fe200078e0a09 */
[----:B------:R-:W-:Y:S01]  /*8090*/  ISETP.GE.AND P5, PT, R45, RZ, PT ;  /* 0x000000ff2d00720c */ /* 0x000fe20003fa6270 */
[C---:B------:R-:W-:Y:S02]  /*80a0*/  IMAD R14, R44.reuse, R4, R14 ;  /* 0x000000042c0e7224 */ /* 0x040fe400078e020e */
[--C-:B------:R-:W-:Y:S01]  /*80b0*/  @!P6 IMAD.IADD R13, R13, 0x1, -R44.reuse ;  /* 0x000000010d0de824 */ /* 0x100fe200078e0a2c */
[----:B------:R1:W-:Y:S01]  /*80c0*/  STL [R1+0x378], R9 ;  /* 0x0003780901007387 */ /* 0x0003e20000100800 */
[----:B------:R-:W-:Y:S01]  /*80d0*/  @!P4 IMAD.IADD R7, R7, 0x1, -R44 ;  /* 0x000000010707c824 */ /* 0x000fe200078e0a2c */
[----:B------:R-:W-:Y:S01]  /*80e0*/  ISETP.GT.U32.AND P6, PT, R44, R14, PT ;  /* 0x0000000e2c00720c */ /* 0x000fe20003fc4070 */
[----:B------:R-:W-:Y:S01]  /*80f0*/  IMAD.HI.U32 R6, R39, R12, RZ ;  /* 0x0000000c27067227 */ /* 0x000fe200078e00ff */
[----:B0-----:R-:W-:-:S02]  /*8100*/  IABS R10, R47 ;  /* 0x0000002f000a7213 */ /* 0x001fc40000000000 */
[----:B------:R-:W-:Y:S01]  /*8110*/  ISETP.GE.AND P4, PT, R46, RZ, PT ;  /* 0x000000ff2e00720c */ /* 0x000fe20003f86270 */
[----:B------:R-:W-:Y:S01]  /*8120*/  IMAD.HI.U32 R4, R39, R11, RZ ;  /* 0x0000000b27047227 */ /* 0x000fe200078e00ff */
[----:B-1----:R-:W-:-:S03]  /*8130*/  IABS R9, R48 ;  /* 0x0000003000097213 */ /* 0x002fc60000000000 */
[----:B------:R-:W-:-:S04]  /*8140*/  IMAD.HI.U32 R15, R39, R10, RZ ;  /* 0x0000000a270f7227 */ /* 0x000fc800078e00ff */
[----:B------:R-:W-:-:S04]  /*8150*/  IMAD.HI.U32 R8, R39, R9, RZ ;  /* 0x0000000927087227 */ /* 0x000fc800078e00ff */
[----:B------:R-:W-:Y:S01]  /*8160*/  @!P6 IMAD.IADD R14, R14, 0x1, -R44 ;  /* 0x000000010e0ee824 */ /* 0x000fe200078e0a2c */
[C---:B------:R-:W-:Y:S01]  /*8170*/  ISETP.GT.U32.AND P6, PT, R44.reuse, R7, PT ;  /* 0x000000072c00720c */ /* 0x040fe20003fc4070 */
[----:B------:R-:W-:Y:S02]  /*8180*/  IMAD.MOV R8, RZ, RZ, -R8 ;  /* 0x000000ffff087224 */ /* 0x000fe400078e0a08 */
[----:B------:R-:W-:Y:S02]  /*8190*/  IMAD.MOV R6, RZ, RZ, -R6 ;  /* 0x000000ffff067224 */ /* 0x000fe400078e0a06 */
[----:B------:R-:W-:Y:S02]  /*81a0*/  IMAD R8, R44, R8, R9 ;  /* 0x000000082c087224 */ /* 0x000fe400078e0209 */
[----:B------:R-:W-:Y:S02]  /*81b0*/  IMAD.MOV R4, RZ, RZ, -R4 ;  /* 0x000000ffff047224 */ /* 0x000fe400078e0a04 */
[----:B------:R-:W-:-:S02]  /*81c0*/  IMAD.MOV R15, RZ, RZ, -R15 ;  /* 0x000000ffff0f7224 */ /* 0x000fc400078e0a0f */
[C---:B------:R-:W-:Y:S01]  /*81d0*/  IMAD R6, R44.reuse, R6, R12 ;  /* 0x000000062c067224 */ /* 0x040fe200078e020c */
[----:B------:R-:W-:Y:S01]  /*81e0*/  IABS R12, R51 ;  /* 0x00000033000c7213 */ /* 0x000fe20000000000 */
[----:B------:R-:W-:Y:S01]  /*81f0*/  IMAD.MOV.U32 R16, RZ, RZ, R5 ;  /* 0x000000ffff107224 */ /* 0x000fe200078e0005 */
[----:B------:R-:W-:Y:S01]  /*8200*/  IABS R5, R50 ;  /* 0x0000003200057213 */ /* 0x000fe20000000000 */
[----:B------:R-:W-:Y:S02]  /*8210*/  IMAD.MOV.U32 R9, RZ, RZ, R13 ;  /* 0x000000ffff097224 */ /* 0x000fe400078e000d */
[C---:B------:R-:W-:Y:S01]  /*8220*/  IMAD R4, R44.reuse, R4, R11 ;  /* 0x000000042c047224 */ /* 0x040fe200078e020b */
[----:B------:R-:W-:Y:S01]  /*8230*/  IABS R11, R52 ;  /* 0x00000034000b7213 */ /* 0x000fe20000000000 */
[C---:B------:R-:W-:Y:S01]  /*8240*/  IMAD R10, R44.reuse, R15, R10 ;  /* 0x0000000f2c0a7224 */ /* 0x040fe200078e020a */
[----:B------:R-:W-:Y:S01]  /*8250*/  IABS R15, R49 ;  /* 0x00000031000f7213 */ /* 0x000fe20000000000 */
[----:B------:R-:W-:Y:S01]  /*8260*/  @!P2 IMAD.MOV R16, RZ, RZ, -R16 ;  /* 0x000000ffff10a224 */ /* 0x000fe200078e0a10 */
[C---:B------:R-:W-:Y:S01]  /*8270*/  ISETP.GT.U32.AND P2, PT, R44.reuse, R14, PT ;  /* 0x0000000e2c00720c */ /* 0x040fe20003f44070 */
[----:B------:R-:W-:Y:S01]  /*8280*/  @!P3 IMAD.MOV R9, RZ, RZ, -R9 ;  /* 0x000000ffff09b224 */ /* 0x000fe200078e0a09 */
[C---:B------:R-:W-:Y:S01]  /*8290*/  ISETP.GT.U32.AND P3, PT, R44.reuse, R6, PT ;  /* 0x000000062c00720c */ /* 0x040fe20003f64070 */
[----:B------:R-:W-:Y:S01]  /*82a0*/  @!P6 IMAD.IADD R7, R7, 0x1, -R44 ;  /* 0x000000010707e824 */ /* 0x000fe200078e0a2c */
[----:B------:R0:W-:Y:S01]  /*82b0*/  STL [R1+0x37c], R16 ;  /* 0x00037c1001007387 */ /* 0x0001e20000100800 */
[----:B------:R-:W-:Y:S01]  /*82c0*/  ISETP.GT.U32.AND P6, PT, R44, R4, PT ;  /* 0x000000042c00720c */ /* 0x000fe20003fc4070 */
[----:B------:R-:W-:-:S02]  /*82d0*/  IMAD.MOV.U32 R13, RZ, RZ, R5 ;  /* 0x000000ffff0d7224 */ /* 0x000fc400078e0005 */
[----:B------:R-:W-:Y:S01]  /*82e0*/  IMAD.MOV.U32 R17, RZ, RZ, R7 ;  /* 0x000000ffff117224 */ /* 0x000fe200078e0007 */
[----:B------:R1:W-:Y:S01]  /*82f0*/  STL [R1+0x380], R9 ;  /* 0x0003800901007387 */ /* 0x0003e20000100800 */
[----:B------:R-:W-:-:S04]  /*8300*/  IMAD.HI.U32 R5, R39, R13, RZ ;  /* 0x0000000d27057227 */ /* 0x000fc800078e00ff */
[----:B0-----:R-:W-:-:S04]  /*8310*/  IMAD.HI.U32 R16, R39, R15, RZ ;  /* 0x0000000f27107227 */ /* 0x001fc800078e00ff */
[----:B------:R-:W-:Y:S02]  /*8320*/  IMAD.MOV R16, RZ, RZ, -R16 ;  /* 0x000000ffff107224 */ /* 0x000fe400078e0a10 */
[--C-:B------:R-:W-:Y:S01]  /*8330*/  @!P2 IMAD.IADD R14, R14, 0x1, -R44.reuse ;  /* 0x000000010e0ea824 */ /* 0x100fe200078e0a2c */
[----:B------:R-:W-:Y:S01]  /*8340*/  ISETP.GT.U32.AND P2, PT, R44, R10, PT ;  /* 0x0000000a2c00720c */ /* 0x000fe20003f44070 */
[--C-:B------:R-:W-:Y:S01]  /*8350*/  @!P3 IMAD.IADD R6, R6, 0x1, -R44.reuse ;  /* 0x000000010606b824 */ /* 0x100fe200078e0a2c */
[C---:B------:R-:W-:Y:S01]  /*8360*/  ISETP.GT.U32.AND P3, PT, R44.reuse, R8, PT ;  /* 0x000000082c00720c */ /* 0x040fe20003f64070 */
[----:B------:R-:W-:Y:S02]  /*8370*/  IMAD R16, R44, R16, R15 ;  /* 0x000000102c107224 */ /* 0x000fe400078e020f */
[--C-:B------:R-:W-:Y:S02]  /*8380*/  @!P6 IMAD.IADD R4, R4, 0x1, -R44.reuse ;  /* 0x000000010404e824 */ /* 0x100fe400078e0a2c */
[----:B------:R-:W-:Y:S01]  /*8390*/  @!P0 IMAD.MOV R17, RZ, RZ, -R17 ;  /* 0x000000ffff118224 */ /* 0x000fe200078e0a11 */
[C---:B------:R-:W-:Y:S01]  /*83a0*/  ISETP.GT.U32.AND P6, PT, R44.reuse, R16, PT ;  /* 0x000000102c00720c */ /* 0x040fe20003fc4070 */
[----:B------:R-:W-:Y:S01]  /*83b0*/  IMAD.MOV R5, RZ, RZ, -R5 ;  /* 0x000000ffff057224 */ /* 0x000fe200078e0a05 */
[----:B------:R-:W-:Y:S01]  /*83c0*/  ISETP.GT.U32.AND P0, PT, R44, R4, PT ;  /* 0x000000042c00720c */ /* 0x000fe20003f04070 */
[----:B------:R-:W-:Y:S01]  /*83d0*/  IMAD.HI.U32 R15, R39, R11, RZ ;  /* 0x0000000b270f7227 */ /* 0x000fe200078e00ff */
[----:B------:R-:W-:Y:S03]  /*83e0*/  STL [R1+0x384], R17 ;  /* 0x0003841101007387 */ /* 0x000fe60000100800 */
[--C-:B------:R-:W-:Y:S01]  /*83f0*/  @!P2 IMAD.IADD R10, R10, 0x1, -R44.reuse ;  /* 0x000000010a0aa824 */ /* 0x100fe200078e0a2c */
[----:B------:R-:W-:Y:S01]  /*8400*/  ISETP.GT.U32.AND P2, PT, R44, R6, PT ;  /* 0x000000062c00720c */ /* 0x000fe20003f44070 */
[----:B------:R-:W-:-:S02]  /*8410*/  @!P3 IMAD.IADD R8, R8, 0x1, -R44 ;  /* 0x000000010808b824 */ /* 0x000fc400078e0a2c */
[----:B-1----:R-:W-:Y:S01]  /*8420*/  IMAD.HI.U32 R9, R39, R12, RZ ;  /* 0x0000000c27097227 */ /* 0x002fe200078e00ff */
[----:B------:R-:W-:-:S03]  /*8430*/  ISETP.GT.U32.AND P3, PT, R44, R10, PT ;  /* 0x0000000a2c00720c */ /* 0x000fc60003f64070 */
[----:B------:R-:W-:Y:S01]  /*8440*/  @!P6 IMAD.IADD R16, R16, 0x1, -R44 ;  /* 0x000000011010e824 */ /* 0x000fe200078e0a2c */
[C---:B------:R-:W-:Y:S01]  /*8450*/  ISETP.GT.U32.AND P6, PT, R44.reuse, R8, PT ;  /* 0x000000082c00720c */ /* 0x040fe20003fc4070 */
[C---:B------:R-:W-:Y:S02]  /*8460*/  IMAD R5, R44.reuse, R5, R13 ;  /* 0x000000052c057224 */ /* 0x040fe400078e020d */
[----:B------:R-:W-:Y:S02]  /*8470*/  IMAD.MOV R15, RZ, RZ, -R15 ;  /* 0x000000ffff0f7224 */ /* 0x000fe400078e0a0f */
[----:B------:R-:W-:Y:S02]  /*8480*/  IMAD.MOV R9, RZ, RZ, -R9 ;  /* 0x000000ffff097224 */ /* 0x000fe400078e0a09 */
[----:B------:R-:W-:Y:S02]  /*8490*/  IMAD.MOV.U32 R7, RZ, RZ, R14 ;  /* 0x000000ffff077224 */ /* 0x000fe400078e000e */
[----:B------:R-:W-:Y:S01]  /*84a0*/  IMAD R11, R44, R15, R11 ;  /* 0x0000000f2c0b7224 */ /* 0x000fe200078e020b */
[----:B------:R-:W-:Y:S01]  /*84b0*/  IABS R15, R60 ;  /* 0x0000003c000f7213 */ /* 0x000fe20000000000 */
[----:B------:R-:W-:Y:S01]  /*84c0*/  @!P2 IMAD.IADD R6, R6, 0x1, -R44 ;  /* 0x000000010606a824 */ /* 0x000fe200078e0a2c */
[C---:B------:R-:W-:Y:S01]  /*84d0*/  ISETP.GT.U32.AND P2, PT, R44.reuse, R5, PT ;  /* 0x000000052c00720c */ /* 0x040fe20003f44070 */
[C---:B------:R-:W-:Y:S01]  /*84e0*/  IMAD R9, R44.reuse, R9, R12 ;  /* 0x000000092c097224 */ /* 0x040fe200078e020c */
[----:B------:R-:W-:Y:S01]  /*84f0*/  IABS R12, R53 ;  /* 0x00000035000c7213 */ /* 0x000fe20000000000 */
[----:B------:R-:W-:Y:S01]  /*8500*/  @!P1 IMAD.MOV R7, RZ, RZ, -R7 ;  /* 0x000000ffff079224 */ /* 0x000fe200078e0a07 */
[----:B------:R-:W-:Y:S01]  /*8510*/  ISETP.GT.U32.AND P1, PT, R44, R16, PT ;  /* 0x000000102c00720c */ /* 0x000fe20003f24070 */
[--C-:B------:R-:W-:Y:S01]  /*8520*/  @!P6 IMAD.IADD R8, R8, 0x1, -R44.reuse ;  /* 0x000000010808e824 */ /* 0x100fe200078e0a2c */
[----:B------:R-:W-:Y:S01]  /*8530*/  ISETP.GT.U32.AND P6, PT, R44, R11, PT ;  /* 0x0000000b2c00720c */ /* 0x000fe20003fc4070 */
[--C-:B------:R-:W-:Y:S01]  /*8540*/  @!P0 IMAD.IADD R4, R4, 0x1, -R44.reuse ;  /* 0x0000000104048824 */ /* 0x100fe200078e0a2c */
[----:B------:R-:W-:Y:S01]  /*8550*/  ISETP.GT.U32.AND P0, PT, R44, R9, PT ;  /* 0x000000092c00720c */ /* 0x000fe20003f04070 */
[----:B------:R-:W-:Y:S01]  /*8560*/  @!P3 IMAD.IADD R10, R10, 0x1, -R44 ;  /* 0x000000010a0ab824 */ /* 0x000fe200078e0a2c */
[----:B------:R-:W-:Y:S01]  /*8570*/  ISETP.GE.AND P3, PT, R47, RZ, PT ;  /* 0x000000ff2f00720c */ /* 0x000fe20003f66270 */
[----:B------:R-:W-:Y:S01]  /*8580*/  IMAD.MOV.U32 R18, RZ, RZ, R6 ;  /* 0x000000ffff127224 */ /* 0x000fe200078e0006 */
[----:B------:R0:W-:Y:S01]  /*8590*/  STL [R1+0x388], R7 ;  /* 0x0003880701007387 */ /* 0x0001e20000100800 */
[----:B------:R-:W-:Y:S01]  /*85a0*/  @!P2 IMAD.IADD R5, R5, 0x1, -R44 ;  /* 0x000000010505a824 */ /* 0x000fe200078e0a2c */
[----:B------:R-:W-:Y:S01]  /*85b0*/  ISETP.GE.AND P2, PT, R49, RZ, PT ;  /* 0x000000ff3100720c */ /* 0x000fe20003f46270 */
[----:B------:R-:W-:-:S04]  /*85c0*/  IMAD.HI.U32 R13, R39, R12, RZ ;  /* 0x0000000c270d7227 */ /* 0x000fc800078e00ff */
[--C-:B------:R-:W-:Y:S01]  /*85d0*/  @!P1 IMAD.IADD R16, R16, 0x1, -R44.reuse ;  /* 0x0000000110109824 */ /* 0x100fe200078e0a2c */
[----:B------:R-:W-:Y:S01]  /*85e0*/  ISETP.GE.AND P1, PT, R48, RZ, PT ;  /* 0x000000ff3000720c */ /* 0x000fe20003f26270 */
[--C-:B------:R-:W-:Y:S01]  /*85f0*/  @!P6 IMAD.IADD R11, R11, 0x1, -R44.reuse ;  /* 0x000000010b0be824 */ /* 0x100fe200078e0a2c */
[----:B------:R-:W-:Y:S01]  /*8600*/  ISETP.GT.U32.AND P6, PT, R44, R5, PT ;  /* 0x000000052c00720c */ /* 0x000fe20003fc4070 */
[----:B------:R-:W-:Y:S01]  /*8610*/  @!P0 IMAD.IADD R9, R9, 0x1, -R44 ;  /* 0x0000000109098824 */ /* 0x000fe200078e0a2c */
[----:B0-----:R-:W-:Y:S01]  /*8620*/  IABS R7, R59 ;  /* 0x0000003b00077213 */ /* 0x001fe20000000000 */
[----:B------:R-:W-:Y:S01]  /*8630*/  IMAD.MOV.U32 R17, RZ, RZ, R4 ;  /* 0x000000ffff117224 */ /* 0x000fe200078e0004 */
[----:B------:R-:W-:Y:S01]  /*8640*/  ISETP.GE.AND P0, PT, R50, RZ, PT ;  /* 0x000000ff3200720c */ /* 0x000fe20003f06270 */
[----:B------:R-:W-:Y:S01]  /*8650*/  IMAD.MOV.U32 R6, RZ, RZ, R10 ;  /* 0x000000ffff067224 */ /* 0x000fe200078e000a */
[----:B------:R-:W-:Y:S01]  /*8660*/  IABS R10, R58 ;  /* 0x0000003a000a7213 */ /* 0x000fe20000000000 */
[----:B------:R-:W-:Y:S01]  /*8670*/  @!P5 IMAD.MOV R18, RZ, RZ, -R18 ;  /* 0x000000ffff12d224 */ /* 0x000fe200078e0a12 */
[----:B------:R-:W-:Y:S01]  /*8680*/  ISETP.GT.U32.AND P5, PT, R44, R9, PT ;  /* 0x000000092c00720c */ /* 0x000fe20003fa4070 */
[----:B------:R-:W-:-:S02]  /*8690*/  IMAD.MOV R13, RZ, RZ, -R13 ;  /* 0x000000ffff0d7224 */ /* 0x000fc400078e0a0d */
[----:B------:R-:W-:Y:S01]  /*86a0*/  @!P4 IMAD.MOV R17, RZ, RZ, -R17 ;  /* 0x000000ffff11c224 */ /* 0x000fe200078e0a11 */
[----:B------:R-:W-:Y:S01]  /*86b0*/  STL [R1+0x38c], R18 ;  /* 0x00038c1201007387 */ /* 0x000fe20000100800 */
[----:B------:R-:W-:Y:S01]  /*86c0*/  @!P3 IMAD.MOV R6, RZ, RZ, -R6 ;  /* 0x000000ffff06b224 */ /* 0x000fe200078e0a06 */
[C---:B------:R-:W-:Y:S01]  /*86d0*/  ISETP.GT.U32.AND P4, PT, R44.reuse, R11, PT ;  /* 0x0000000b2c00720c */ /* 0x040fe20003f84070 */
[----:B------:R-:W-:Y:S01]  /*86e0*/  IMAD.HI.U32 R14, R39, R7, RZ ;  /* 0x00000007270e7227 */ /* 0x000fe200078e00ff */
[----:B------:R-:W-:Y:S03]  /*86f0*/  STL [R1+0x390], R17 ;  /* 0x0003901101007387 */ /* 0x000fe60000100800 */
[----:B------:R-:W-:Y:S01]  /*8700*/  IMAD.MOV.U32 R4, RZ, RZ, R8 ;  /* 0x000000ffff047224 */ /* 0x000fe200078e0008 */
[----:B------:R0:W-:Y:S01]  /*8710*/  STL [R1+0x394], R6 ;  /* 0x0003940601007387 */ /* 0x0001e20000100800 */
[----:B------:R-:W-:-:S02]  /*8720*/  IMAD R12, R44, R13, R12 ;  /* 0x0000000d2c0c7224 */ /* 0x000fc400078e020c */
[----:B------:R-:W-:Y:S02]  /*8730*/  IMAD.MOV R14, RZ, RZ, -R14 ;  /* 0x000000ffff0e7224 */ /* 0x000fe400078e0a0e */
[----:B------:R-:W-:Y:S01]  /*8740*/  @!P1 IMAD.MOV R4, RZ, RZ, -R4 ;  /* 0x000000ffff049224 */ /* 0x000fe200078e0a04 */
[----:B------:R-:W-:Y:S01]  /*8750*/  ISETP.GE.AND P1, PT, R51, RZ, PT ;  /* 0x000000ff3300720c */ /* 0x000fe20003f26270 */
[----:B------:R-:W-:Y:S01]  /*8760*/  @!P6 IMAD.IADD R5, R5, 0x1, -R44 ;  /* 0x000000010505e824 */ /* 0x000fe200078e0a2c */
[C---:B------:R-:W-:Y:S01]  /*8770*/  ISETP.GT.U32.AND P3, PT, R44.reuse, R12, PT ;  /* 0x0000000c2c00720c */ /* 0x040fe20003f64070 */
[----:B------:R-:W-:Y:S01]  /*8780*/  IMAD R7, R44, R14, R7 ;  /* 0x0000000e2c077224 */ /* 0x000fe200078e0207 */
[----:B------:R-:W-:Y:S01]  /*8790*/  ISETP.GE.AND P6, PT, R52, RZ, PT ;  /* 0x000000ff3400720c */ /* 0x000fe20003fc6270 */
[----:B0-----:R-:W-:Y:S01]  /*87a0*/  IMAD.MOV.U32 R6, RZ, RZ, R16 ;  /* 0x000000ffff067224 */ /* 0x001fe200078e0010 */
[----:B------:R0:W-:Y:S01]  /*87b0*/  STL [R1+0x398], R4 ;  /* 0x0003980401007387 */ /* 0x0001e20000100800 */
[----:B------:R-:W-:Y:S01]  /*87c0*/  IMAD.MOV.U32 R8, RZ, RZ, R5 ;  /* 0x000000ffff087224 */ /* 0x000fe200078e0005 */
[----:B------:R-:W-:Y:S01]  /*87d0*/  IABS R5, R57 ;  /* 0x0000003900057213 */ /* 0x000fe20000000000 */
[----:B------:R-:W-:Y:S01]  /*87e0*/  @!P2 IMAD.MOV R6, RZ, RZ, -R6 ;  /* 0x000000ffff06a224 */ /* 0x000fe200078e0a06 */
[----:B------:R-:W-:Y:S01]  /*87f0*/  ISETP.GT.U32.AND P2, PT, R44, R7, PT ;  /* 0x000000072c00720c */ /* 0x000fe20003f44070 */
[----:B------:R-:W-:Y:S01]  /*8800*/  @!P5 IMAD.IADD R9, R9, 0x1, -R44 ;  /* 0x000000010909d824 */ /* 0x000fe200078e0a2c */
[----:B------:R-:W-:Y:S01]  /*8810*/  ISETP.GE.AND P5, PT, R53, RZ, PT ;  /* 0x000000ff3500720c */ /* 0x000fe20003fa6270 */
[----:B------:R-:W-:Y:S01]  /*8820*/  @!P0 IMAD.MOV R8, RZ, RZ, -R8 ;  /* 0x000000ffff088224 */ /* 0x000fe200078e0a08 */
[----:B------:R1:W-:Y:S01]  /*8830*/  STL [R1+0x39c], R6 ;  /* 0x00039c0601007387 */ /* 0x0003e20000100800 */
[----:B------:R-:W-:Y:S01]  /*8840*/  @!P4 IMAD.IADD R11, R11, 0x1, -R44 ;  /* 0x000000010b0bc824 */ /* 0x000fe200078e0a2c */
[----:B------:R-:W-:Y:S01]  /*8850*/  ISETP.GE.AND P4, PT, R59, RZ, PT ;  /* 0x000000ff3b00720c */ /* 0x000fe20003f86270 */
[----:B0-----:R-:W-:Y:S01]  /*8860*/  IMAD.HI.U32 R4, R39, R15, RZ ;  /* 0x0000000f27047227 */ /* 0x001fe200078e00ff */
[----:B------:R0:W-:Y:S03]  /*8870*/  STL [R1+0x3a0], R8 ;  /* 0x0003a00801007387 */ /* 0x0001e60000100800 */
[----:B------:R-:W-:-:S02]  /*8880*/  IMAD.MOV R4, RZ, RZ, -R4 ;  /* 0x000000ffff047224 */ /* 0x000fc400078e0a04 */
[----:B------:R-:W-:Y:S01]  /*8890*/  @!P3 IMAD.IADD R12, R12, 0x1, -R44 ;  /* 0x000000010c0cb824 */ /* 0x000fe200078e0a2c */
[----:B------:R-:W-:Y:S01]  /*88a0*/  ISETP.GE.AND P3, PT, R60, RZ, PT ;  /* 0x000000ff3c00720c */ /* 0x000fe20003f66270 */
[----:B-1----:R-:W-:Y:S02]  /*88b0*/  IMAD.MOV.U32 R6, RZ, RZ, R9 ;  /* 0x000000ffff067224 */ /* 0x002fe400078e0009 */
[C---:B------:R-:W-:Y:S01]  /*88c0*/  IMAD R4, R44.reuse, R4, R15 ;  /* 0x000000042c047224 */ /* 0x040fe200078e020f */
[C---:B------:R-:W-:Y:S01]  /*88d0*/  ISETP.GT.U32.AND P0, PT, R44.reuse, R12, PT ;  /* 0x0000000c2c00720c */ /* 0x040fe20003f04070 */
[----:B------:R-:W-:Y:S01]  /*88e0*/  @!P1 IMAD.MOV R6, RZ, RZ, -R6 ;  /* 0x000000ffff069224 */ /* 0x000fe200078e0a06 */
[----:B------:R-:W-:Y:S01]  /*88f0*/  ISETP.GE.AND P1, PT, R61, RZ, PT ;  /* 0x000000ff3d00720c */ /* 0x000fe20003f26270 */
[----:B0-----:R-:W-:Y:S01]  /*8900*/  IMAD.MOV.U32 R8, RZ, RZ, R11 ;  /* 0x000000ffff087224 */ /* 0x001fe200078e000b */
[----:B------:R-:W-:Y:S01]  /*8910*/  IABS R11, R29 ;  /* 0x0000001d000b7213 */ /* 0x000fe20000000000 */
[----:B------:R-:W-:Y:S01]  /*8920*/  @!P2 IMAD.IADD R7, R7, 0x1, -R44 ;  /* 0x000000010707a824 */ /* 0x000fe200078e0a2c */
[----:B------:R0:W-:Y:S01]  /*8930*/  STL [R1+0x3a4], R6 ;  /* 0x0003a40601007387 */ /* 0x0001e20000100800 */
[----:B------:R-:W-:Y:S01]  /*8940*/  @!P6 IMAD.MOV R8, RZ, RZ, -R8 ;  /* 0x000000ffff08e224 */ /* 0x000fe200078e0a08 */
[C---:B------:R-:W-:Y:S01]  /*8950*/  ISETP.GT.U32.AND P6, PT, R44.reuse, R4, PT ;  /* 0x000000042c00720c */ /* 0x040fe20003fc4070 */
[----:B------:R-:W-:Y:S01]  /*8960*/  IMAD.HI.U32 R9, R39, R5, RZ ;  /* 0x0000000527097227 */ /* 0x000fe200078e00ff */
[----:B------:R-:W-:-:S02]  /*8970*/  ISETP.GT.U32.AND P2, PT, R44, R7, PT ;  /* 0x000000072c00720c */ /* 0x000fc40003f44070 */
[----:B------:R1:W-:Y:S01]  /*8980*/  STL [R1+0x3a8], R8 ;  /* 0x0003a80801007387 */ /* 0x0003e20000100800 */
[----:B------:R-:W-:Y:S01]  /*8990*/  @!P0 IMAD.IADD R12, R12, 0x1, -R44 ;  /* 0x000000010c0c8824 */ /* 0x000fe200078e0a2c */
[----:B------:R-:W-:Y:S01]  /*89a0*/  ISETP.GE.AND P0, PT, R57, RZ, PT ;  /* 0x000000ff3900720c */ /* 0x000fe20003f06270 */
[----:B------:R-:W-:Y:S01]  /*89b0*/  IMAD.MOV R9, RZ, RZ, -R9 ;  /* 0x000000ffff097224 */ /* 0x000fe200078e0a09 */
[----:B0-----:R-:W-:Y:S01]  /*89c0*/  IABS R6, R61 ;  /* 0x0000003d00067213 */ /* 0x001fe20000000000 */
[----:B------:R-:W-:Y:S02]  /*89d0*/  @!P5 IMAD.MOV R12, RZ, RZ, -R12 ;  /* 0x000000ffff0cd224 */ /* 0x000fe400078e0a0c */
[----:B------:R-:W-:Y:S02]  /*89e0*/  IMAD R5, R44, R9, R5 ;  /* 0x000000092c057224 */ /* 0x000fe400078e0205 */
[----:B------:R-:W-:Y:S01]  /*89f0*/  @!P6 IMAD.IADD R4, R4, 0x1, -R44 ;  /* 0x000000010404e824 */ /* 0x000fe200078e0a2c */
[----:B------:R-:W-:Y:S01]  /*8a00*/  STL [R1+0x3ac], R12 ;  /* 0x0003ac0c01007387 */ /* 0x000fe20000100800 */
[----:B-1----:R-:W-:-:S03]  /*8a10*/  IMAD.HI.U32 R8, R39, R6, RZ ;  /* 0x0000000627087227 */ /* 0x002fc600078e00ff */
[----:B------:R-:W-:Y:S01]  /*8a20*/  ISETP.GT.U32.AND P6, PT, R44, R4, PT ;  /* 0x000000042c00720c */ /* 0x000fe20003fc4070 */
[----:B------:R-:W-:Y:S02]  /*8a30*/  IMAD.MOV R8, RZ, RZ, -R8 ;  /* 0x000000ffff087224 */ /* 0x000fe400078e0a08 */
[----:B------:R-:W-:Y:S01]  /*8a40*/  @!P2 IMAD.IADD R7, R7, 0x1, -R44 ;  /* 0x000000010707a824 */ /* 0x000fe200078e0a2c */
[----:B------:R-:W-:Y:S01]  /*8a50*/  ISETP.GE.AND P2, PT, R58, RZ, PT ;  /* 0x000000ff3a00720c */ /* 0x000fe20003f46270 */
[----:B------:R-:W-:Y:S01]  /*8a60*/  IMAD R6, R44, R8, R6 ;  /* 0x000000082c067224 */ /* 0x000fe200078e0206 */
[----:B------:R-:W-:Y:S01]  /*8a70*/  IABS R8, R56 ;  /* 0x0000003800087213 */ /* 0x000fe20000000000 */
[----:B------:R-:W-:-:S03]  /*8a80*/  IMAD.HI.U32 R9, R39, R11, RZ ;  /* 0x0000000b27097227 */ /* 0x000fc600078e00ff */
[----:B------:R-:W-:Y:S01]  /*8a90*/  ISETP.GT.U32.AND P5, PT, R44, R6, PT ;  /* 0x000000062c00720c */ /* 0x000fe20003fa4070 */
[----:B------:R-:W-:-:S04]  /*8aa0*/  IMAD.HI.U32 R13, R39, R10, RZ ;  /* 0x0000000a270d7227 */ /* 0x000fc800078e00ff */
[----:B------:R-:W-:Y:S02]  /*8ab0*/  IMAD.MOV.U32 R14, RZ, RZ, R7 ;  /* 0x000000ffff0e7224 */ /* 0x000fe400078e0007 */
[----:B------:R-:W-:Y:S02]  /*8ac0*/  IMAD.MOV R9, RZ, RZ, -R9 ;  /* 0x000000ffff097224 */ /* 0x000fe400078e0a09 */
[----:B------:R-:W-:Y:S02]  /*8ad0*/  IMAD.MOV R13, RZ, RZ, -R13 ;  /* 0x000000ffff0d7224 */ /* 0x000fe400078e0a0d */
[----:B------:R-:W-:Y:S01]  /*8ae0*/  @!P4 IMAD.MOV R14, RZ, RZ, -R14 ;  /* 0x000000ffff0ec224 */ /* 0x000fe200078e0a0e */
[C---:B------:R-:W-:Y:S01]  /*8af0*/  ISETP.GT.U32.AND P4, PT, R44.reuse, R5, PT ;  /* 0x000000052c00720c */ /* 0x040fe20003f84070 */
[C---:B------:R-:W-:Y:S02]  /*8b00*/  IMAD R11, R44.reuse, R9, R11 ;  /* 0x000000092c0b7224 */ /* 0x040fe400078e020b */
[----:B------:R-:W-:Y:S01]  /*8b10*/  IMAD R10, R44, R13, R10 ;  /* 0x0000000d2c0a7224 */ /* 0x000fe200078e020a */
[----:B------:R0:W-:Y:S01]  /*8b20*/  STL [R1+0x3b0], R14 ;  /* 0x0003b00e01007387 */ /* 0x0001e20000100800 */
[--C-:B------:R-:W-:Y:S01]  /*8b30*/  @!P5 IMAD.IADD R6, R6, 0x1, -R44.reuse ;  /* 0x000000010606d824 */ /* 0x100fe200078e0a2c */
[----:B------:R-:W-:Y:S01]  /*8b40*/  ISETP.GT.U32.AND P5, PT, R44, R11, PT ;  /* 0x0000000b2c00720c */ /* 0x000fe20003fa4070 */
[----:B------:R-:W-:Y:S01]  /*8b50*/  @!P6 IMAD.IADD R4, R4, 0x1, -R44 ;  /* 0x000000010404e824 */ /* 0x000fe200078e0a2c */
[----:B------:R-:W-:Y:S01]  /*8b60*/  ISETP.GT.U32.AND P6, PT, R44, R10, PT ;  /* 0x0000000a2c00720c */ /* 0x000fe20003fc4070 */
[----:B------:R-:W-:-:S02]  /*8b70*/  VIADD R28, R0, 0x1cb ;  /* 0x000001cb001c7836 */ /* 0x000fc40000000000 */
[----:B------:R-:W-:Y:S02]  /*8b80*/  VIADD R55, R0, 0x1c9 ;  /* 0x000001c900377836 */ /* 0x000fe40000000000 */
[----:B------:R-:W-:Y:S01]  /*8b90*/  @!P4 IMAD.IADD R5, R5, 0x1, -R44 ;  /* 0x000000010505c824 */ /* 0x000fe200078e0a2c */
[----:B------:R-:W-:Y:S01]  /*8ba0*/  IABS R7, R28 ;  /* 0x0000001c00077213 */ /* 0x000fe20000000000 */
[----:B0-----:R-:W-:Y:S01]  /*8bb0*/  IMAD.MOV.U32 R14, RZ, RZ, R4 ;  /* 0x000000ffff0e7224 */ /* 0x001fe200078e0004 */
[----:B------:R-:W-:Y:S01]  /*8bc0*/  IABS R9, R55 ;  /* 0x0000003700097213 */ /* 0x000fe20000000000 */
[----:B------:R-:W-:Y:S01]  /*8bd0*/  IMAD.HI.U32 R12, R39, R8, RZ ;  /* 0x00000008270c7227 */ /* 0x000fe200078e00ff */
[----:B------:R-:W-:-:S03]  /*8be0*/  ISETP.GT.U32.AND P4, PT, R44, R6, PT ;  /* 0x000000062c00720c */ /* 0x000fc60003f84070 */
[----:B------:R-:W-:Y:S01]  /*8bf0*/  @!P3 IMAD.MOV R14, RZ, RZ, -R14 ;  /* 0x000000ffff0eb224 */ /* 0x000fe200078e0a0e */
[----:B------:R-:W-:Y:S01]  /*8c00*/  ISETP.GT.U32.AND P3, PT, R44, R5, PT ;  /* 0x000000052c00720c */ /* 0x000fe20003f64070 */
[----:B------:R-:W-:Y:S02]  /*8c10*/  @!P5 IMAD.IADD R11, R11, 0x1, -R44 ;  /* 0x000000010b0bd824 */ /* 0x000fe400078e0a2c */
[----:B------:R-:W-:Y:S01]  /*8c20*/  IMAD.MOV R12, RZ, RZ, -R12 ;  /* 0x000000ffff0c7224 */ /* 0x000fe200078e0a0c */
[----:B------:R0:W-:Y:S01]  /*8c30*/  STL [R1+0x3b4], R14 ;  /* 0x0003b40e01007387 */ /* 0x0001e20000100800 */
[----:B------:R-:W-:Y:S01]  /*8c40*/  @!P6 IMAD.IADD R10, R10, 0x1, -R44 ;  /* 0x000000010a0ae824 */ /* 0x000fe200078e0a2c */
[----:B------:R-:W-:Y:S01]  /*8c50*/  ISETP.GT.U32.AND P5, PT, R44, R11, PT ;  /* 0x0000000b2c00720c */ /* 0x000fe20003fa4070 */
[----:B------:R-:W-:-:S03]  /*8c60*/  IMAD.HI.U32 R13, R39, R7, RZ ;  /* 0x00000007270d7227 */ /* 0x000fc600078e00ff */
[C---:B------:R-:W-:Y:S01]  /*8c70*/  ISETP.GT.U32.AND P6, PT, R44.reuse, R10, PT ;  /* 0x0000000a2c00720c */ /* 0x040fe20003fc4070 */
[----:B------:R-:W-:Y:S02]  /*8c80*/  IMAD R8, R44, R12, R8 ;  /* 0x0000000c2c087224 */ /* 0x000fe400078e0208 */
[----:B------:R-:W-:-:S04]  /*8c90*/  IMAD.HI.U32 R12, R39, R9, RZ ;  /* 0x00000009270c7227 */ /* 0x000fc800078e00ff */
[----:B------:R-:W-:Y:S02]  /*8ca0*/  IMAD.MOV R13, RZ, RZ, -R13 ;  /* 0x000000ffff0d7224 */ /* 0x000fe400078e0a0d */
[----:B------:R-:W-:Y:S02]  /*8cb0*/  IMAD.MOV R12, RZ, RZ, -R12 ;  /* 0x000000ffff0c7224 */ /* 0x000fe400078e0a0c */
[----:B------:R-:W-:Y:S02]  /*8cc0*/  IMAD R7, R44, R13, R7 ;  /* 0x0000000d2c077224 */ /* 0x000fe400078e0207 */
[----:B------:R-:W-:Y:S02]  /*8cd0*/  VIADD R58, R0, 0x1c8 ;  /* 0x000001c8003a7836 */ /* 0x000fe40000000000 */
[--C-:B------:R-:W-:Y:S01]  /*8ce0*/  @!P3 IMAD.IADD R5, R5, 0x1, -R44.reuse ;  /* 0x000000010505b824 */ /* 0x100fe200078e0a2c */
[C---:B------:R-:W-:Y:S01]  /*8cf0*/  ISETP.GT.U32.AND P3, PT, R44.reuse, R8, PT ;  /* 0x000000082c00720c */ /* 0x040fe20003f64070 */
[----:B------:R-:W-:Y:S01]  /*8d00*/  IMAD R9, R44, R12, R9 ;  /* 0x0000000c2c097224 */ /* 0x000fe200078e0209 */
[----:B------:R-:W-:Y:S01]  /*8d10*/  IABS R4, R58 ;  /* 0x0000003a00047213 */ /* 0x000fe20000000000 */
[--C-:B------:R-:W-:Y:S01]  /*8d20*/  @!P4 IMAD.IADD R6, R6, 0x1, -R44.reuse ;  /* 0x000000010606c824 */ /* 0x100fe200078e0a2c */
[C---:B------:R-:W-:Y:S01]  /*8d30*/  ISETP.GT.U32.AND P4, PT, R44.reuse, R7, PT ;  /* 0x000000072c00720c */ /* 0x040fe20003f84070 */
[----:B------:R-:W-:Y:S01]  /*8d40*/  @!P5 IMAD.IADD R11, R11, 0x1, -R44 ;  /* 0x000000010b0bd824 */ /* 0x000fe200078e0a2c */
[----:B------:R-:W-:Y:S01]  /*8d50*/  ISETP.GT.U32.AND P5, PT, R44, R9, PT ;  /* 0x000000092c00720c */ /* 0x000fe20003fa4070 */
[----:B------:R-:W-:-:S02]  /*8d60*/  IMAD.MOV.U32 R15, RZ, RZ, R6 ;  /* 0x000000ffff0f7224 */ /* 0x000fc400078e0006 */
[----:B------:R-:W-:Y:S01]  /*8d70*/  @!P6 IMAD.IADD R10, R10, 0x1, -R44 ;  /* 0x000000010a0ae824 */ /* 0x000fe200078e0a2c */
[----:B------:R-:W-:Y:S01]  /*8d80*/  ISETP.GE.AND P6, PT, R29, RZ, PT ;  /* 0x000000ff1d00720c */ /* 0x000fe20003fc6270 */
[----:B------:R-:W-:Y:S02]  /*8d90*/  VIADD R57, R0, 0x1c7 ;  /* 0x000001c700397836 */ /* 0x000fe40000000000 */
[----:B0-----:R-:W-:-:S03]  /*8da0*/  IMAD.HI.U32 R14, R39, R4, RZ ;  /* 0x00000004270e7227 */ /* 0x001fc600078e00ff */
[----:B------:R-:W-:Y:S01]  /*8db0*/  IABS R12, R57 ;  /* 0x00000039000c7213 */ /* 0x000fe20000000000 */
[----:B------:R-:W-:Y:S02]  /*8dc0*/  @!P1 IMAD.MOV R15, RZ, RZ, -R15 ;  /* 0x000000ffff0f9224 */ /* 0x000fe400078e0a0f */
[----:B------:R-:W-:Y:S02]  /*8dd0*/  @!P0 IMAD.MOV R5, RZ, RZ, -R5 ;  /* 0x000000ffff058224 */ /* 0x000fe400078e0a05 */
[----:B------:R-:W-:Y:S01]  /*8de0*/  VIADD R54, R0, 0x1c6 ;  /* 0x000001c600367836 */ /* 0x000fe20000000000 */
[----:B------:R-:W-:Y:S01]  /*8df0*/  STL [R1+0x3b8], R15 ;  /* 0x0003b80f01007387 */ /* 0x000fe20000100800 */
[----:B------:R-:W-:Y:S02]  /*8e00*/  IMAD.MOV R14, RZ, RZ, -R14 ;  /* 0x000000ffff0e7224 */ /* 0x000fe400078e0a0e */
[--C-:B------:R-:W-:Y:S01]  /*8e10*/  @!P3 IMAD.IADD R8, R8, 0x1, -R44.reuse ;  /* 0x000000010808b824 */ /* 0x100fe200078e0a2c */
[----:B------:R0:W-:Y:S01]  /*8e20*/  STL [R1+0x3bc], R5 ;  /* 0x0003bc0501007387 */ /* 0x0001e20000100800 */
[----:B------:R-:W-:Y:S01]  /*8e30*/  @!P4 IMAD.IADD R7, R7, 0x1, -R44 ;  /* 0x000000010707c824 */ /* 0x000fe200078e0a2c */
[----:B------:R-:W-:Y:S01]  /*8e40*/  IABS R13, R54 ;  /* 0x00000036000d7213 */ /* 0x000fe20000000000 */
[----:B------:R-:W-:Y:S01]  /*8e50*/  IMAD R14, R44, R14, R4 ;  /* 0x0000000e2c0e7224 */ /* 0x000fe200078e0204 */
[----:B------:R-:W-:Y:S01]  /*8e60*/  ISETP.GE.AND P3, PT, R56, RZ, PT ;  /* 0x000000ff3800720c */ /* 0x000fe20003f66270 */
[----:B------:R-:W-:Y:S01]  /*8e70*/  @!P5 IMAD.IADD R9, R9, 0x1, -R44 ;  /* 0x000000010909d824 */ /* 0x000fe200078e0a2c */
[C---:B------:R-:W-:Y:S01]  /*8e80*/  ISETP.GT.U32.AND P5, PT, R44.reuse, R8, PT ;  /* 0x000000082c00720c */ /* 0x040fe20003fa4070 */
[----:B------:R-:W-:Y:S01]  /*8e90*/  IMAD.HI.U32 R4, R39, R12, RZ ;  /* 0x0000000c27047227 */ /* 0x000fe200078e00ff */
[----:B------:R-:W-:-:S02]  /*8ea0*/  ISETP.GT.U32.AND P1, PT, R44, R7, PT ;  /* 0x000000072c00720c */ /* 0x000fc40003f24070 */
[----:B------:R-:W-:Y:S01]  /*8eb0*/  ISETP.GT.U32.AND P0, PT, R44, R9, PT ;  /* 0x000000092c00720c */ /* 0x000fe20003f04070 */
[----:B0-----:R-:W-:Y:S01]  /*8ec0*/  IMAD.MOV.U32 R5, RZ, RZ, R11 ;  /* 0x000000ffff057224 */ /* 0x001fe200078e000b */
[----:B------:R-:W-:Y:S01]  /*8ed0*/  ISETP.GE.AND P4, PT, R28, RZ, PT ;  /* 0x000000ff1c00720c */ /* 0x000fe20003f86270 */
[----:B------:R-:W-:-:S04]  /*8ee0*/  IMAD.HI.U32 R6, R39, R13, RZ ;  /* 0x0000000d27067227 */ /* 0x000fc800078e00ff */
[----:B------:R-:W-:Y:S01]  /*8ef0*/  @!P6 IMAD.MOV R5, RZ, RZ, -R5 ;  /* 0x000000ffff05e224 */ /* 0x000fe200078e0a05 */
[C---:B------:R-:W-:Y:S01]  /*8f00*/  ISETP.GT.U32.AND P6, PT, R44.reuse, R14, PT ;  /* 0x0000000e2c00720c */ /* 0x040fe20003fc4070 */
[----:B------:R-:W-:Y:S02]  /*8f10*/  IMAD.MOV R4, RZ, RZ, -R4 ;  /* 0x000000ffff047224 */ /* 0x000fe400078e0a04 */
[----:B------:R-:W-:Y:S02]  /*8f20*/  IMAD.MOV R6, RZ, RZ, -R6 ;  /* 0x000000ffff067224 */ /* 0x000fe400078e0a06 */
[C---:B------:R-:W-:Y:S02]  /*8f30*/  IMAD R4, R44.reuse, R4, R12 ;  /* 0x000000042c047224 */ /* 0x040fe400078e020c */
[----:B------:R-:W-:Y:S02]  /*8f40*/  IMAD R13, R44, R6, R13 ;  /* 0x000000062c0d7224 */ /* 0x000fe400078e020d */
[--C-:B------:R-:W-:Y:S01]  /*8f50*/  @!P5 IMAD.IADD R8, R8, 0x1, -R44.reuse ;  /* 0x000000010808d824 */ /* 0x100fe200078e0a2c */
[----:B------:R-:W-:Y:S01]  /*8f60*/  ISETP.GT.U32.AND P5, PT, R44, R4, PT ;  /* 0x000000042c00720c */ /* 0x000fe20003fa4070 */
[--C-:B------:R-:W-:Y:S01]  /*8f70*/  @!P1 IMAD.IADD R7, R7, 0x1, -R44.reuse ;  /* 0x0000000107079824 */ /* 0x100fe200078e0a2c */
[----:B------:R-:W-:Y:S01]  /*8f80*/  ISETP.GE.AND P1, PT, R58, RZ, PT ;  /* 0x000000ff3a00720c */ /* 0x000fe20003f26270 */
[----:B------:R-:W-:Y:S01]  /*8f90*/  @!P6 IMAD.IADD R14, R14, 0x1, -R44 ;  /* 0x000000010e0ee824 */ /* 0x000fe200078e0a2c */
[----:B------:R-:W-:Y:S01]  /*8fa0*/  ISETP.GT.U32.AND P6, PT, R44, R13, PT ;  /* 0x0000000d2c00720c */ /* 0x000fe20003fc4070 */
[----:B------:R-:W-:-:S02]  /*8fb0*/  VIADD R58, R0, 0x1c5 ;  /* 0x000001c5003a7836 */ /* 0x000fc40000000000 */
[----:B------:R-:W-:Y:S01]  /*8fc0*/  @!P2 IMAD.MOV R10, RZ, RZ, -R10 ;  /* 0x000000ffff0aa224 */ /* 0x000fe200078e0a0a */
[----:B------:R-:W-:Y:S01]  /*8fd0*/  ISETP.GE.AND P2, PT, R55, RZ, PT ;  /* 0x000000ff3700720c */ /* 0x000fe20003f46270 */
[C---:B------:R-:W-:Y:S01]  /*8fe0*/  VIADD R55, R0.reuse, 0x1c4 ;  /* 0x000001c400377836 */ /* 0x040fe20000000000 */
[----:B------:R-:W-:Y:S01]  /*8ff0*/  IABS R6, R58 ;  /* 0x0000003a00067213 */ /* 0x000fe20000000000 */
[----:B------:R-:W-:Y:S01]  /*9000*/  @!P0 IMAD.IADD R9, R9, 0x1, -R44 ;  /* 0x0000000109098824 */ /* 0x000fe200078e0a2c */
[----:B------:R0:W-:Y:S01]  /*9010*/  STL [R1+0x3c0], R10 ;  /* 0x0003c00a01007387 */ /* 0x0001e20000100800 */
[----:B------:R-:W-:Y:S01]  /*9020*/  ISETP.GE.AND P0, PT, R57, RZ, PT ;  /* 0x000000ff3900720c */ /* 0x000fe20003f06270 */
[----:B------:R-:W-:Y:S02]  /*9030*/  VIADD R57, R0, 0x1c3 ;  /* 0x000001c300397836 */ /* 0x000fe40000000000 */
[----:B------:R1:W-:Y:S01]  /*9040*/  STL [R1+0x3c4], R5 ;  /* 0x0003c40501007387 */ /* 0x0003e20000100800 */
[----:B------:R-:W-:-:S02]  /*9050*/  IMAD.MOV.U32 R12, RZ, RZ, R7 ;  /* 0x000000ffff0c7224 */ /* 0x000fc400078e0007 */
[----:B------:R-:W-:Y:S01]  /*9060*/  @!P5 IMAD.IADD R4, R4, 0x1, -R44 ;  /* 0x000000010404d824 */ /* 0x000fe200078e0a2c */
[----:B------:R-:W-:Y:S01]  /*9070*/  ISETP.GT.U32.AND P5, PT, R44, R14, PT ;  /* 0x0000000e2c00720c */ /* 0x000fe20003fa4070 */
[----:B------:R-:W-:Y:S01]  /*9080*/  IMAD.HI.U32 R7, R39, R6, RZ ;  /* 0x0000000627077227 */ /* 0x000fe200078e00ff */
[----:B0-----:R-:W-:-:S03]  /*9090*/  IABS R10, R57 ;  /* 0x00000039000a7213 */ /* 0x001fc60000000000 */
[----:B------:R-:W-:Y:S01]  /*90a0*/  @!P6 IMAD.IADD R13, R13, 0x1, -R44 ;  /* 0x000000010d0de824 */ /* 0x000fe200078e0a2c */
[----:B-1----:R-:W-:Y:S01]  /*90b0*/  IABS R5, R55 ;  /* 0x0000003700057213 */ /* 0x002fe20000000000 */
[----:B------:R-:W-:Y:S01]  /*90c0*/  IMAD.MOV R7, RZ, RZ, -R7 ;  /* 0x000000ffff077224 */ /* 0x000fe200078e0a07 */
[C---:B------:R-:W-:Y:S01]  /*90d0*/  ISETP.GT.U32.AND P6, PT, R44.reuse, R4, PT ;  /* 0x000000042c00720c */ /* 0x040fe20003fc4070 */
[----:B------:R-:W-:Y:S01]  /*90e0*/  @!P3 IMAD.MOV R8, RZ, RZ, -R8 ;  /* 0x000000ffff08b224 */ /* 0x000fe200078e0a08 */
[----:B------:R-:W-:Y:S01]  /*90f0*/  ISETP.GT.U32.AND P3, PT, R44, R13, PT ;  /* 0x0000000d2c00720c */ /* 0x000fe20003f64070 */
[----:B------:R-:W-:-:S04]  /*9100*/  IMAD.HI.U32 R11, R39, R5, RZ ;  /* 0x00000005270b7227 */ /* 0x000fc800078e00ff */
[----:B------:R-:W-:Y:S02]  /*9110*/  IMAD R6, R44, R7, R6 ;  /* 0x000000072c067224 */ /* 0x000fe400078e0206 */
[----:B------:R-:W-:Y:S02]  /*9120*/  IMAD.MOV R11, RZ, RZ, -R11 ;  /* 0x000000ffff0b7224 */ /* 0x000fe400078e0a0b */
[----:B------:R-:W-:-:S04]  /*9130*/  IMAD.HI.U32 R7, R39, R10, RZ ;  /* 0x0000000a27077227 */ /* 0x000fc800078e00ff */
[----:B------:R-:W-:Y:S02]  /*9140*/  IMAD R5, R44, R11, R5 ;  /* 0x0000000b2c057224 */ /* 0x000fe400078e0205 */
[----:B------:R-:W-:Y:S02]  /*9150*/  IMAD.MOV R7, RZ, RZ, -R7 ;  /* 0x000000ffff077224 */ /* 0x000fe400078e0a07 */
[----:B------:R-:W-:Y:S01]  /*9160*/  @!P6 IMAD.IADD R4, R4, 0x1, -R44 ;  /* 0x000000010404e824 */ /* 0x000fe200078e0a2c */
[C---:B------:R-:W-:Y:S01]  /*9170*/  ISETP.GT.U32.AND P6, PT, R44.reuse, R5, PT ;  /* 0x000000052c00720c */ /* 0x040fe20003fc4070 */
[----:B------:R-:W-:Y:S02]  /*9180*/  IMAD R7, R44, R7, R10 ;  /* 0x000000072c077224 */ /* 0x000fe400078e020a */
[----:B------:R-:W-:Y:S01]  /*9190*/  @!P4 IMAD.MOV R12, RZ, RZ, -R12 ;  /* 0x000000ffff0cc224 */ /* 0x000fe200078e0a0c */
[----:B------:R-:W-:Y:S01]  /*91a0*/  ISETP.GE.AND P4, PT, R54, RZ, PT ;  /* 0x000000ff3600720c */ /* 0x000fe20003f86270 */
[--C-:B------:R-:W-:Y:S01]  /*91b0*/  @!P5 IMAD.IADD R14, R14, 0x1, -R44.reuse ;  /* 0x000000010e0ed824 */ /* 0x100fe200078e0a2c */
[C---:B------:R-:W-:Y:S01]  /*91c0*/  ISETP.GT.U32.AND P5, PT, R44.reuse, R6, PT ;  /* 0x000000062c00720c */ /* 0x040fe20003fa4070 */
[--C-:B------:R-:W-:Y:S01]  /*91d0*/  @!P3 IMAD.IADD R13, R13, 0x1, -R44.reuse ;  /* 0x000000010d0db824 */ /* 0x100fe200078e0a2c */
[----:B------:R-:W-:Y:S01]  /*91e0*/  ISETP.GT.U32.AND P3, PT, R44, R7, PT ;  /* 0x000000072c00720c */ /* 0x000fe20003f64070 */
[----:B------:R-:W-:Y:S01]  /*91f0*/  STL [R1+0x3c8], R12 ;  /* 0x0003c80c01007387 */ /* 0x000fe20000100800 */
[----:B------:R-:W-:Y:S01]  /*9200*/  @!P2 IMAD.MOV R9, RZ, RZ, -R9 ;  /* 0x000000ffff09a224 */ /* 0x000fe200078e0a09 */
[----:B------:R-:W-:Y:S01]  /*9210*/  ISETP.GE.AND P2, PT, R58, RZ, PT ;  /* 0x000000ff3a00720c */ /* 0x000fe20003f46270 */
[----:B------:R-:W-:Y:S01]  /*9220*/  VIADD R58, R0, 0x1c2 ;  /* 0x000001c2003a7836 */ /* 0x000fe20000000000 */
[----:B------:R0:W-:Y:S01]  /*9230*/  STL [R1+0x3cc], R8 ;  /* 0x0003cc0801007387 */ /* 0x0001e20000100800 */
[----:B------:R-:W-:-:S02]  /*9240*/  @!P6 IMAD.IADD R5, R5, 0x1, -R44 ;  /* 0x000000010505e824 */ /* 0x000fc400078e0a2c */
[----:B------:R-:W-:Y:S01]  /*9250*/  @!P0 IMAD.MOV R4, RZ, RZ, -R4 ;  /* 0x000000ffff048224 */ /* 0x000fe200078e0a04 */
[----:B------:R-:W-:Y:S01]  /*9260*/  IABS R18, R58 ;  /* 0x0000003a00127213 */ /* 0x000fe20000000000 */
[----:B------:R-:W-:Y:S01]  /*9270*/  STL [R1+0x3d0], R9 ;  /* 0x0003d00901007387 */ /* 0x000fe20000100800 */
[--C-:B------:R-:W-:Y:S01]  /*9280*/  @!P5 IMAD.IADD R6, R6, 0x1, -R44.reuse ;  /* 0x000000010606d824 */ /* 0x100fe200078e0a2c */
[C---:B------:R-:W-:Y:S01]  /*9290*/  ISETP.GT.U32.AND P6, PT, R44.reuse, R5, PT ;  /* 0x000000052c00720c */ /* 0x040fe20003fc4070 */
[----:B------:R-:W-:Y:S01]  /*92a0*/  @!P3 IMAD.IADD R7, R7, 0x1, -R44 ;  /* 0x000000010707b824 */ /* 0x000fe200078e0a2c */
[----:B------:R-:W-:Y:S01]  /*92b0*/  ISETP.GE.AND P0, PT, R57, RZ, PT ;  /* 0x000000ff3900720c */ /* 0x000fe20003f06270 */
[----:B0-----:R-:W-:Y:S01]  /*92c0*/  IMAD.MOV.U32 R8, RZ, RZ, R14 ;  /* 0x000000ffff087224 */ /* 0x001fe200078e000e */
[----:B------:R-:W-:Y:S01]  /*92d0*/  ISETP.GT.U32.AND P5, PT, R44, R6, PT ;  /* 0x000000062c00720c */ /* 0x000fe20003fa4070 */
[----:B------:R-:W-:Y:S01]  /*92e0*/  VIADD R22, R0, 0x1c0 ;  /* 0x000001c000167836 */ /* 0x000fe20000000000 */
[----:B------:R-:W-:Y:S01]  /*92f0*/  ISETP.GT.U32.AND P3, PT, R44, R7, PT ;  /* 0x000000072c00720c */ /* 0x000fe20003f64070 */
[----:B------:R-:W-:Y:S01]  /*9300*/  @!P1 IMAD.MOV R8, RZ, RZ, -R8 ;  /* 0x000000ffff089224 */ /* 0x000fe200078e0a08 */
[----:B------:R-:W-:Y:S01]  /*9310*/  ISETP.GE.AND P1, PT, R55, RZ, PT ;  /* 0x000000ff3700720c */ /* 0x000fe20003f26270 */
[C---:B------:R-:W-:Y:S01]  /*9320*/  VIADD R55, R0.reuse, 0x1c1 ;  /* 0x000001c100377836 */ /* 0x040fe20000000000 */
[----:B------:R-:W-:Y:S01]  /*9330*/  IABS R16, R22 ;  /* 0x0000001600107213 */ /* 0x000fe20000000000 */
[C---:B------:R-:W-:Y:S01]  /*9340*/  VIADD R21, R0.reuse, 0x1bf ;  /* 0x000001bf00157836 */ /* 0x040fe20000000000 */
[----:B------:R0:W-:Y:S01]  /*9350*/  STL [R1+0x3d4], R8 ;  /* 0x0003d40801007387 */ /* 0x0001e20000100800 */
[--C-:B------:R-:W-:Y:S01]  /*9360*/  @!P6 IMAD.IADD R5, R5, 0x1, -R44.reuse ;  /* 0x000000010505e824 */ /* 0x100fe200078e0a2c */
[----:B------:R-:W-:Y:S01]  /*9370*/  IABS R17, R55 ;  /* 0x0000003700117213 */ /* 0x000fe20000000000 */
[----:B------:R-:W-:Y:S01]  /*9380*/  VIADD R29, R0, 0x1bd ;  /* 0x000001bd001d7836 */ /* 0x000fe20000000000 */
[----:B------:R1:W-:Y:S01]  /*9390*/  STL [R1+0x3d8], R4 ;  /* 0x0003d80401007387 */ /* 0x0003e20000100800 */
[----:B------:R-:W-:Y:S01]  /*93a0*/  IABS R15, R21 ;  /* 0x00000015000f7213 */ /* 0x000fe20000000000 */
[--C-:B------:R-:W-:Y:S01]  /*93b0*/  @!P5 IMAD.IADD R6, R6, 0x1, -R44.reuse ;  /* 0x000000010606d824 */ /* 0x100fe200078e0a2c */
[----:B------:R-:W-:Y:S01]  /*93c0*/  ISETP.GE.AND P5, PT, R58, RZ, PT ;  /* 0x000000ff3a00720c */ /* 0x000fe20003fa6270 */
[----:B------:R-:W-:Y:S01]  /*93d0*/  @!P3 IMAD.IADD R7, R7, 0x1, -R44 ;  /* 0x000000010707b824 */ /* 0x000fe200078e0a2c */
[----:B------:R-:W-:Y:S01]  /*93e0*/  IABS R12, R29 ;  /* 0x0000001d000c7213 */ /* 0x000fe20000000000 */
[----:B0-----:R-:W-:-:S04]  /*93f0*/  IMAD.HI.U32 R8, R39, R18, RZ ;  /* 0x0000001227087227 */ /* 0x001fc800078e00ff */
[----:B------:R-:W-:Y:S02]  /*9400*/  IMAD.MOV R8, RZ, RZ, -R8 ;  /* 0x000000ffff087224 */ /* 0x000fe400078e0a08 */
[----:B-1----:R-:W-:-:S04]  /*9410*/  IMAD.HI.U32 R4, R39, R17, RZ ;  /* 0x0000001127047227 */ /* 0x002fc800078e00ff */
[C---:B------:R-:W-:Y:S02]  /*9420*/  IMAD R18, R44.reuse, R8, R18 ;  /* 0x000000082c127224 */ /* 0x040fe400078e0212 */
[----:B------:R-:W-:Y:S02]  /*9430*/  IMAD.MOV R9, RZ, RZ, -R4 ;  /* 0x000000ffff097224 */ /* 0x000fe400078e0a04 */
[----:B------:R-:W-:Y:S01]  /*9440*/  IMAD.HI.U32 R8, R39, R16, RZ ;  /* 0x0000001027087227 */ /* 0x000fe200078e00ff */
[----:B------:R-:W-:-:S03]  /*9450*/  ISETP.GT.U32.AND P6, PT, R44, R18, PT ;  /* 0x000000122c00720c */ /* 0x000fc60003fc4070 */
[----:B------:R-:W-:Y:S02]  /*9460*/  IMAD R17, R44, R9, R17 ;  /* 0x000000092c117224 */ /* 0x000fe400078e0211 */
[----:B------:R-:W-:-:S03]  /*9470*/  IMAD.HI.U32 R4, R39, R15, RZ ;  /* 0x0000000f27047227 */ /* 0x000fc600078e00ff */
[----:B------:R-:W-:Y:S01]  /*9480*/  ISETP.GT.U32.AND P3, PT, R44, R17, PT ;  /* 0x000000112c00720c */ /* 0x000fe20003f64070 */
[----:B------:R-:W-:Y:S02]  /*9490*/  VIADD R58, R0, 0x1be ;  /* 0x000001be003a7836 */ /* 0x000fe40000000000 */
[----:B------:R-:W-:Y:S02]  /*94a0*/  IMAD.MOV R8, RZ, RZ, -R8 ;  /* 0x000000ffff087224 */ /* 0x000fe400078e0a08 */
[----:B------:R-:W-:Y:S01]  /*94b0*/  IMAD.MOV R4, RZ, RZ, -R4 ;  /* 0x000000ffff047224 */ /* 0x000fe200078e0a04 */
[----:B------:R-:W-:Y:S01]  /*94c0*/  IABS R14, R58 ;  /* 0x0000003a000e7213 */ /* 0x000fe20000000000 */
[C---:B------:R-:W-:Y:S02]  /*94d0*/  IMAD R16, R44.reuse, R8, R16 ;  /* 0x000000082c107224 */ /* 0x040fe400078e0210 */
[----:B------:R-:W-:Y:S02]  /*94e0*/  IMAD R15, R44, R4, R15 ;  /* 0x000000042c0f7224 */ /* 0x000fe400078e020f */
[----:B------:R-:W-:Y:S01]  /*94f0*/  @!P6 IMAD.IADD R18, R18, 0x1, -R44 ;  /* 0x000000011212e824 */ /* 0x000fe200078e0a2c */
[----:B------:R-:W-:Y:S01]  /*9500*/  ISETP.GT.U32.AND P6, PT, R44, R16, PT ;  /* 0x000000102c00720c */ /* 0x000fe20003fc4070 */
[----:B------:R-:W-:-:S04]  /*9510*/  IMAD.HI.U32 R4, R39, R14, RZ ;  /* 0x0000000e27047227 */ /* 0x000fc800078e00ff */
[----:B------:R-:W-:Y:S01]  /*9520*/  @!P3 IMAD.IADD R17, R17, 0x1, -R44 ;  /* 0x000000011111b824 */ /* 0x000fe200078e0a2c */
[C---:B------:R-:W-:Y:S01]  /*9530*/  ISETP.GT.U32.AND P3, PT, R44.reuse, R15, PT ;  /* 0x0000000f2c00720c */ /* 0x040fe20003f64070 */
[----:B------:R-:W-:Y:S02]  /*9540*/  IMAD.MOV R4, RZ, RZ, -R4 ;  /* 0x000000ffff047224 */ /* 0x000fe400078e0a04 */
[----:B------:R-:W-:Y:S02]  /*9550*/  IMAD.MOV.U32 R23, RZ, RZ, R6 ;  /* 0x000000ffff177224 */ /* 0x000fe400078e0006 */
[----:B------:R-:W-:Y:S02]  /*9560*/  IMAD R14, R44, R4, R14 ;  /* 0x000000042c0e7224 */ /* 0x000fe400078e020e */
[--C-:B------:R-:W-:Y:S02]  /*9570*/  @!P6 IMAD.IADD R16, R16, 0x1, -R44.reuse ;  /* 0x000000011010e824 */ /* 0x100fe400078e0a2c */
[----:B------:R-:W-:Y:S01]  /*9580*/  VIADD R56, R0, 0x1bb ;  /* 0x000001bb00387836 */ /* 0x000fe20000000000 */
[C---:B------:R-:W-:Y:S01]  /*9590*/  ISETP.GT.U32.AND P6, PT, R44.reuse, R14, PT ;  /* 0x0000000e2c00720c */ /* 0x040fe20003fc4070 */
[----:B------:R-:W-:Y:S01]  /*95a0*/  @!P4 IMAD.MOV R13, RZ, RZ, -R13 ;  /* 0x000000ffff0dc224 */ /* 0x000fe200078e0a0d */
[----:B------:R-:W-:Y:S01]  /*95b0*/  ISETP.GT.U32.AND P4, PT, R44, R18, PT ;  /* 0x000000122c00720c */ /* 0x000fe20003f84070 */
[----:B------:R-:W-:Y:S01]  /*95c0*/  @!P3 IMAD.IADD R15, R15, 0x1, -R44 ;  /* 0x000000010f0fb824 */ /* 0x000fe200078e0a2c */
[----:B------:R-:W-:Y:S01]  /*95d0*/  IABS R10, R56 ;  /* 0x00000038000a7213 */ /* 0x000fe20000000000 */
[----:B------:R-:W-:Y:S01]  /*95e0*/  IMAD.MOV.U32 R6, RZ, RZ, R7 ;  /* 0x000000ffff067224 */ /* 0x000fe200078e0007 */
[----:B------:R-:W-:Y:S01]  /*95f0*/  ISETP.GE.AND P3, PT, R55, RZ, PT ;  /* 0x000000ff3700720c */ /* 0x000fe20003f66270 */
[----:B------:R-:W-:Y:S01]  /*9600*/  IMAD.HI.U32 R4, R39, R12, RZ ;  /* 0x0000000c27047227 */ /* 0x000fe200078e00ff */
[----:B------:R-:W-:Y:S03]  /*9610*/  STL [R1+0x3dc], R13 ;  /* 0x0003dc0d01007387 */ /* 0x000fe60000100800 */
[----:B------:R-:W-:-:S02]  /*9620*/  VIADD R28, R0, 0x1bc ;  /* 0x000001bc001c7836 */ /* 0x000fc40000000000 */
[----:B------:R-:W-:Y:S01]  /*9630*/  @!P0 IMAD.MOV R6, RZ, RZ, -R6 ;  /* 0x000000ffff068224 */ /* 0x000fe200078e0a06 */
[----:B------:R-:W-:Y:S01]  /*9640*/  ISETP.GT.U32.AND P0, PT, R44, R15, PT ;  /* 0x0000000f2c00720c */ /* 0x000fe20003f04070 */
[----:B------:R-:W-:Y:S01]  /*9650*/  VIADD R57, R0, 0x1ba ;  /* 0x000001ba00397836 */ /* 0x000fe20000000000 */
[----:B------:R-:W-:Y:S01]  /*9660*/  IABS R11, R28 ;  /* 0x0000001c000b7213 */ /* 0x000fe20000000000 */
[----:B------:R-:W-:Y:S02]  /*9670*/  IMAD.MOV R4, RZ, RZ, -R4 ;  /* 0x000000ffff047224 */ /* 0x000fe400078e0a04 */
[----:B------:R-:W-:Y:S01]  /*9680*/  @!P1 IMAD.MOV R5, RZ, RZ, -R5 ;  /* 0x000000ffff059224 */ /* 0x000fe200078e0a05 */
[C---:B------:R-:W-:Y:S01]  /*9690*/  ISETP.GT.U32.AND P1, PT, R44.reuse, R16, PT ;  /* 0x000000102c00720c */ /* 0x040fe20003f24070 */
[----:B------:R-:W-:Y:S01]  /*96a0*/  @!P2 IMAD.MOV R23, RZ, RZ, -R23 ;  /* 0x000000ffff17a224 */ /* 0x000fe200078e0a17 */
[----:B------:R-:W-:Y:S01]  /*96b0*/  ISETP.GT.U32.AND P2, PT, R44, R17, PT ;  /* 0x000000112c00720c */ /* 0x000fe20003f44070 */
[----:B------:R-:W-:Y:S01]  /*96c0*/  IMAD.HI.U32 R9, R39, R10, RZ ;  /* 0x0000000a27097227 */ /* 0x000fe200078e00ff */
[----:B------:R-:W-:-:S02]  /*96d0*/  IABS R8, R57 ;  /* 0x0000003900087213 */ /* 0x000fc40000000000 */
[----:B------:R-:W-:Y:S01]  /*96e0*/  STL [R1+0x3e0], R23 ;  /* 0x0003e01701007387 */ /* 0x000fe20000100800 */
[----:B------:R-:W-:Y:S02]  /*96f0*/  IMAD R4, R44, R4, R12 ;  /* 0x000000042c047224 */ /* 0x000fe400078e020c */
[----:B------:R-:W-:Y:S01]  /*9700*/  @!P6 IMAD.IADD R14, R14, 0x1, -R44 ;  /* 0x000000010e0ee824 */ /* 0x000fe200078e0a2c */
[----:B------:R-:W-:Y:S01]  /*9710*/  STL [R1+0x3e4], R5 ;  /* 0x0003e40501007387 */ /* 0x000fe20000100800 */
[----:B------:R-:W-:-:S03]  /*9720*/  IMAD.HI.U32 R19, R39, R11, RZ ;  /* 0x0000000b27137227 */ /* 0x000fc600078e00ff */
[----:B------:R-:W-:Y:S01]  /*9730*/  ISETP.GT.U32.AND P6, PT, R44, R14, PT ;  /* 0x0000000e2c00720c */ /* 0x000fe20003fc4070 */
[----:B------:R-:W-:Y:S01]  /*9740*/  IMAD.MOV R9, RZ, RZ, -R9 ;  /* 0x000000ffff097224 */ /* 0x000fe200078e0a09 */
[----:B------:R0:W-:Y:S01]  /*9750*/  STL [R1+0x3e8], R6 ;  /* 0x0003e80601007387 */ /* 0x0001e20000100800 */
[----:B------:R-:W-:Y:S01]  /*9760*/  @!P4 IMAD.IADD R18, R18, 0x1, -R44 ;  /* 0x000000011212c824 */ /* 0x000fe200078e0a2c */
[----:B------:R-:W-:Y:S01]  /*9770*/  ISETP.GT.U32.AND P4, PT, R44, R4, PT ;  /* 0x000000042c00720c */ /* 0x000fe20003f84070 */
[----:B------:R-:W-:-:S04]  /*9780*/  IMAD.HI.U32 R20, R39, R8, RZ ;  /* 0x0000000827147227 */ /* 0x000fc800078e00ff */
[----:B------:R-:W-:Y:S02]  /*9790*/  IMAD.MOV R19, RZ, RZ, -R19 ;  /* 0x000000ffff137224 */ /* 0x000fe400078e0a13 */
[----:B------:R-:W-:Y:S02]  /*97a0*/  IMAD R9, R44, R9, R10 ;  /* 0x000000092c097224 */ /* 0x000fe400078e020a */
[----:B------:R-:W-:Y:S01]  /*97b0*/  @!P0 IMAD.IADD R15, R15, 0x1, -R44 ;  /* 0x000000010f0f8824 */ /* 0x000fe200078e0a2c */
[----:B------:R-:W-:Y:S01]  /*97c0*/  ISETP.GE.AND P0, PT, R22, RZ, PT ;  /* 0x000000ff1600720c */ /* 0x000fe20003f06270 */
[----:B------:R-:W-:Y:S02]  /*97d0*/  IMAD.MOV R20, RZ, RZ, -R20 ;  /* 0x000000ffff147224 */ /* 0x000fe400078e0a14 */
[----:B------:R-:W-:Y:S02]  /*97e0*/  VIADD R54, R0, 0x1b9 ;  /* 0x000001b900367836 */ /* 0x000fe40000000000 */
[----:B------:R-:W-:-:S02]  /*97f0*/  IMAD R11, R44, R19, R11 ;  /* 0x000000132c0b7224 */ /* 0x000fc400078e020b */
[--C-:B------:R-:W-:Y:S01]  /*9800*/  @!P1 IMAD.IADD R16, R16, 0x1, -R44.reuse ;  /* 0x0000000110109824 */ /* 0x100fe200078e0a2c */
[C---:B------:R-:W-:Y:S01]  /*9810*/  ISETP.GT.U32.AND P1, PT, R44.reuse, R9, PT ;  /* 0x000000092c00720c */ /* 0x040fe20003f24070 */
[----:B------:R-:W-:Y:S01]  /*9820*/  @!P2 IMAD.IADD R17, R17, 0x1, -R44 ;  /* 0x000000011111a824 */ /* 0x000fe200078e0a2c */
[----:B0-----:R-:W-:Y:S01]  /*9830*/  IABS R6, R54 ;  /* 0x0000003600067213 */ /* 0x001fe20000000000 */
[C---:B------:R-:W-:Y:S01]  /*9840*/  IMAD R8, R44.reuse, R20, R8 ;  /* 0x000000142c087224 */ /* 0x040fe200078e0208 */
[----:B------:R-:W-:Y:S01]  /*9850*/  ISETP.GT.U32.AND P2, PT, R44, R11, PT ;  /* 0x0000000b2c00720c */ /* 0x000fe20003f44070 */
[----:B------:R-:W-:Y:S02]  /*9860*/  IMAD.MOV.U32 R13, RZ, RZ, R17 ;  /* 0x000000ffff0d7224 */ /* 0x000fe400078e0011 */
[--C-:B------:R-:W-:Y:S01]  /*9870*/  @!P6 IMAD.IADD R14, R14, 0x1, -R44.reuse ;  /* 0x000000010e0ee824 */ /* 0x100fe200078e0a2c */
[----:B------:R-:W-:Y:S01]  /*9880*/  ISETP.GT.U32.AND P6, PT, R44, R8, PT ;  /* 0x000000082c00720c */ /* 0x000fe20003fc4070 */
[----:B------:R-:W-:Y:S01]  /*9890*/  @!P4 IMAD.IADD R4, R4, 0x1, -R44 ;  /* 0x000000010404c824 */ /* 0x000fe200078e0a2c */
[----:B------:R-:W-:Y:S01]  /*98a0*/  ISETP.GE.AND P4, PT, R21, RZ, PT ;  /* 0x000000ff1500720c */ /* 0x000fe20003f86270 */
[----:B------:R-:W-:-:S02]  /*98b0*/  IMAD.MOV.U32 R12, RZ, RZ, R16 ;  /* 0x000000ffff0c7224 */ /* 0x000fc400078e0010 */
[----:B------:R-:W-:Y:S02]  /*98c0*/  VIADD R55, R0, 0x1b8 ;  /* 0x000001b800377836 */ /* 0x000fe40000000000 */
[----:B------:R-:W-:-:S03]  /*98d0*/  IMAD.HI.U32 R7, R39, R6, RZ ;  /* 0x0000000627077227 */ /* 0x000fc600078e00ff */
[----:B------:R-:W-:Y:S01]  /*98e0*/  IABS R5, R55 ;  /* 0x0000003700057213 */ /* 0x000fe20000000000 */
[----:B------:R-:W-:Y:S02]  /*98f0*/  @!P5 IMAD.MOV R18, RZ, RZ, -R18 ;  /* 0x000000ffff12d224 */ /* 0x000fe400078e0a12 */
[----:B------:R-:W-:Y:S02]  /*9900*/  @!P3 IMAD.MOV R13, RZ, RZ, -R13 ;  /* 0x000000ffff0db224 */ /* 0x000fe400078e0a0d */
[----:B------:R-:W-:Y:S01]  /*9910*/  @!P0 IMAD.MOV R12, RZ, RZ, -R12 ;  /* 0x000000ffff0c8224 */ /* 0x000fe200078e0a0c */
[----:B------:R-:W-:Y:S01]  /*9920*/  STL [R1+0x3ec], R18 ;  /* 0x0003ec1201007387 */ /* 0x000fe20000100800 */
[----:B------:R-:W-:Y:S02]  /*9930*/  IMAD.MOV R7, RZ, RZ, -R7 ;  /* 0x000000ffff077224 */ /* 0x000fe400078e0a07 */
[----:B------:R-:W-:Y:S01]  /*9940*/  @!P1 IMAD.IADD R9, R9, 0x1, -R44 ;  /* 0x0000000109099824 */ /* 0x000fe200078e0a2c */
[----:B------:R-:W-:Y:S01]  /*9950*/  STL [R1+0x3f0], R13 ;  /* 0x0003f00d01007387 */ /* 0x000fe20000100800 */
[----:B------:R-:W-:Y:S01]  /*9960*/  IMAD R6, R44, R7, R6 ;  /* 0x000000072c067224 */ /* 0x000fe200078e0206 */
[----:B------:R-:W-:Y:S01]  /*9970*/  ISETP.GE.AND P1, PT, R29, RZ, PT ;  /* 0x000000ff1d00720c */ /* 0x000fe20003f26270 */
[----:B------:R-:W-:Y:S01]  /*9980*/  @!P2 IMAD.IADD R11, R11, 0x1, -R44 ;  /* 0x000000010b0ba824 */ /* 0x000fe200078e0a2c */
[----:B------:R0:W-:Y:S01]  /*9990*/  STL [R1+0x3f4], R12 ;  /* 0x0003f40c01007387 */ /* 0x0001e20000100800 */
[----:B------:R-:W-:Y:S01]  /*99a0*/  IMAD.HI.U32 R10, R39, R5, RZ ;  /* 0x00000005270a7227 */ /* 0x000fe200078e00ff */
[----:B------:R-:W-:-:S02]  /*99b0*/  ISETP.GE.AND P2, PT, R58, RZ, PT ;  /* 0x000000ff3a00720c */ /* 0x000fc40003f46270 */
[----:B------:R-:W-:Y:S01]  /*99c0*/  ISETP.GT.U32.AND P0, PT, R44, R9, PT ;  /* 0x000000092c00720c */ /* 0x000fe20003f04070 */
[----:B------:R-:W-:Y:S01]  /*99d0*/  @!P6 IMAD.IADD R8, R8, 0x1, -R44 ;  /* 0x000000010808e824 */ /* 0x000fe200078e0a2c */
[C---:B------:R-:W-:Y:S01]  /*99e0*/  ISETP.GT.U32.AND P6, PT, R44.reuse, R4, PT ;  /* 0x000000042c00720c */ /* 0x040fe20003fc4070 */
[----:B------:R-:W-:Y:S01]  /*99f0*/  IMAD.MOV R10, RZ, RZ, -R10 ;  /* 0x000000ffff0a7224 */ /* 0x000fe200078e0a0a */
[----:B------:R-:W-:Y:S01]  /*9a00*/  ISETP.GT.U32.AND P3, PT, R44, R11, PT ;  /* 0x0000000b2c00720c */ /* 0x000fe20003f64070 */
[----:B------:R-:W-:Y:S01]  /*9a10*/  VIADD R58, R0, 0x1b7 ;  /* 0x000001b7003a7836 */ /* 0x000fe20000000000 */
[C---:B------:R-:W-:Y:S01]  /*9a20*/  ISETP.GT.U32.AND P5, PT, R44.reuse, R8, PT ;  /* 0x000000082c00720c */ /* 0x040fe20003fa4070 */
[----:B0-----:R-:W-:Y:S02]  /*9a30*/  IMAD.MOV.U32 R12, RZ, RZ, R15 ;  /* 0x000000ffff0c7224 */ /* 0x001fe400078e000f */
[C---:B------:R-:W-:Y:S01]  /*9a40*/  IMAD R5, R44.reuse, R10, R5 ;  /* 0x0000000a2c057224 */ /* 0x040fe200078e0205 */
[----:B------:R-:W-:Y:S01]  /*9a50*/  IABS R7, R58 ;  /* 0x0000003a00077213 */ /* 0x000fe20000000000 */
[----:B------:R-:W-:Y:S01]  /*9a60*/  @!P4 IMAD.MOV R12, RZ, RZ, -R12 ;  /* 0x000000ffff0cc224 */ /* 0x000fe200078e0a0c */
[----:B------:R-:W-:Y:S01]  /*9a70*/  ISETP.GT.U32.AND P4, PT, R44, R6, PT ;  /* 0x000000062c00720c */ /* 0x000fe20003f84070 */
[----:B------:R-:W-:-:S02]  /*9a80*/  IMAD.MOV.U32 R10, RZ, RZ, R14 ;  /* 0x000000ffff0a7224 */ /* 0x000fc400078e000e */
[----:B------:R-:W-:Y:S01]  /*9a90*/  @!P0 IMAD.IADD R9, R9, 0x1, -R44 ;  /* 0x0000000109098824 */ /* 0x000fe200078e0a2c */
[----:B------:R-:W-:Y:S01]  /*9aa0*/  ISETP.GE.AND P0, PT, R57, RZ, PT ;  /* 0x000000ff3900720c */ /* 0x000fe20003f06270 */
[----:B------:R-:W-:Y:S01]  /*9ab0*/  @!P2 IMAD.MOV R10, RZ, RZ, -R10 ;  /* 0x000000ffff0aa224 */ /* 0x000fe200078e0a0a */
[----:B------:R0:W-:Y:S01]  /*9ac0*/  STL [R1+0x3f8], R12 ;  /* 0x0003f80c01007387 */ /* 0x0001e20000100800 */
[----:B------:R-:W-:Y:S01]  /*9ad0*/  @!P6 IMAD.IADD R4, R4, 0x1, -R44 ;  /* 0x000000010404e824 */ /* 0x000fe200078e0a2c */
[----:B------:R-:W-:Y:S01]  /*9ae0*/  ISETP.GT.U32.AND P6, PT, R44, R5, PT ;  /* 0x000000052c00720c */ /* 0x000fe20003fc4070 */
[----:B------:R-:W-:Y:S01]  /*9af0*/  VIADD R57, R0, 0x1b6 ;  /* 0x000001b600397836 */ /* 0x000fe20000000000 */
[----:B------:R1:W-:Y:S01]  /*9b00*/  STL [R1+0x3fc], R10 ;  /* 0x0003fc0a01007387 */ /* 0x0003e20000100800 */
[----:B------:R-:W-:Y:S01]  /*9b10*/  @!P1 IMAD.MOV R4, RZ, RZ, -R4 ;  /* 0x000000ffff049224 */ /* 0x000fe200078e0a04 */
[----:B------:R-:W-:Y:S01]  /*9b20*/  ISETP.GE.AND P2, PT, R28, RZ, PT ;  /* 0x000000ff1c00720c */ /* 0x000fe20003f46270 */
[--C-:B------:R-:W-:Y:S01]  /*9b30*/  @!P4 IMAD.IADD R6, R6, 0x1, -R44.reuse ;  /* 0x000000010606c824 */ /* 0x100fe200078e0a2c */
[----:B------:R-:W-:Y:S01]  /*9b40*/  ISETP.GE.AND P4, PT, R55, RZ, PT ;  /* 0x000000ff3700720c */ /* 0x000fe20003f86270 */
[--C-:B------:R-:W-:Y:S01]  /*9b50*/  @!P3 IMAD.IADD R11, R11, 0x1, -R44.reuse ;  /* 0x000000010b0bb824 */ /* 0x100fe200078e0a2c */
[----:B0-----:R-:W-:Y:S01]  /*9b60*/  IABS R12, R57 ;  /* 0x00000039000c7213 */ /* 0x001fe20000000000 */
[----:B------:R-:W-:Y:S01]  /*9b70*/  @!P5 IMAD.IADD R8, R8, 0x1, -R44 ;  /* 0x000000010808d824 */ /* 0x000fe200078e0a2c */
[----:B------:R-:W-:Y:S01]  /*9b80*/  ISETP.GT.U32.AND P1, PT, R44, R6, PT ;  /* 0x000000062c00720c */ /* 0x000fe20003f24070 */
[----:B------:R0:W-:Y:S01]  /*9b90*/  STL [R1+0x400], R4 ;  /* 0x0004000401007387 */ /* 0x0001e20000100800 */
[----:B-1----:R-:W-:Y:S01]  /*9ba0*/  IMAD.HI.U32 R10, R39, R7, RZ ;  /* 0x00000007270a7227 */ /* 0x002fe200078e00ff */
[----:B------:R-:W-:-:S02]  /*9bb0*/  ISETP.GE.AND P3, PT, R56, RZ, PT ;  /* 0x000000ff3800720c */ /* 0x000fc40003f66270 */
[----:B------:R-:W-:Y:S01]  /*9bc0*/  ISETP.GE.AND P5, PT, R54, RZ, PT ;  /* 0x000000ff3600720c */ /* 0x000fe20003fa6270 */
[----:B------:R-:W-:Y:S02]  /*9bd0*/  IMAD.MOV R10, RZ, RZ, -R10 ;  /* 0x000000ffff0a7224 */ /* 0x000fe400078e0a0a */
[----:B------:R-:W-:Y:S02]  /*9be0*/  @!P6 IMAD.IADD R5, R5, 0x1, -R44 ;  /* 0x000000010505e824 */ /* 0x000fe400078e0a2c */
[----:B------:R-:W-:Y:S02]  /*9bf0*/  IMAD R7, R44, R10, R7 ;  /* 0x0000000a2c077224 */ /* 0x000fe400078e0207 */
[----:B0-----:R-:W-:-:S03]  /*9c00*/  IMAD.HI.U32 R4, R39, R12, RZ ;  /* 0x0000000c27047227 */ /* 0x001fc600078e00ff */
[----:B------:R-:W-:Y:S01]  /*9c10*/  ISETP.GT.U32.AND P6, PT, R44, R7, PT ;  /* 0x000000072c00720c */ /* 0x000fe20003fc4070 */
[----:B------:R-:W-:Y:S02]  /*9c20*/  IMAD.MOV R4, RZ, RZ, -R4 ;  /* 0x000000ffff047224 */ /* 0x000fe400078e0a04 */
[----:B------:R-:W-:Y:S02]  /*9c30*/  @!P1 IMAD.IADD R6, R6, 0x1, -R44 ;  /* 0x0000000106069824 */ /* 0x000fe400078e0a2c */
[C---:B------:R-:W-:Y:S02]  /*9c40*/  IMAD R12, R44.reuse, R4, R12 ;  /* 0x000000042c0c7224 */ /* 0x040fe400078e020c */
[----:B------:R-:W-:Y:S01]  /*9c50*/  @!P2 IMAD.MOV R11, RZ, RZ, -R11 ;  /* 0x000000ffff0ba224 */ /* 0x000fe200078e0a0b */
[----:B------:R-:W-:Y:S01]  /*9c60*/  ISETP.GT.U32.AND P2, PT, R44, R5, PT ;  /* 0x000000052c00720c */ /* 0x000fe20003f44070 */
[----:B------:R-:W-:Y:S01]  /*9c70*/  @!P3 IMAD.MOV R9, RZ, RZ, -R9 ;  /* 0x000000ffff09b224 */ /* 0x000fe200078e0a09 */
[----:B------:R-:W-:Y:S01]  /*9c80*/  ISETP.GE.AND P3, PT, R58, RZ, PT ;  /* 0x000000ff3a00720c */ /* 0x000fe20003f66270 */
[----:B------:R-:W-:Y:S01]  /*9c90*/  @!P0 IMAD.MOV R8, RZ, RZ, -R8 ;  /* 0x000000ffff088224 */ /* 0x000fe200078e0a08 */
[----:B------:R0:W-:Y:S01]  /*9ca0*/  STL [R1+0x404], R11 ;  /* 0x0004040b01007387 */ /* 0x0001e20000100800 */
[----:B------:R-:W-:Y:S01]  /*9cb0*/  VIADD R58, R0, 0x1b5 ;  /* 0x000001b5003a7836 */ /* 0x000fe20000000000 */
[----:B------:R-:W-:Y:S01]  /*9cc0*/  ISETP.GE.AND P0, PT, R57, RZ, PT ;  /* 0x000000ff3900720c */ /* 0x000fe20003f06270 */
[----:B------:R-:W-:Y:S01]  /*9cd0*/  @!P5 IMAD.MOV R6, RZ, RZ, -R6 ;  /* 0x000000ffff06d224 */ /* 0x000fe200078e0a06 */
[----:B------:R-:W-:Y:S01]  /*9ce0*/  ISETP.GT.U32.AND P5, PT, R44, R12, PT ;  /* 0x0000000c2c00720c */ /* 0x000fe20003fa4070 */
[----:B------:R-:W-:Y:S01]  /*9cf0*/  STL [R1+0x408], R9 ;  /* 0x0004080901007387 */ /* 0x000fe20000100800 */
[----:B------:R-:W-:Y:S01]  /*9d00*/  ISETP.GE.AND P1, PT, R58, RZ, PT ;  /* 0x000000ff3a00720c */ /* 0x000fe20003f26270 */
[----:B------:R-:W-:-:S02]  /*9d10*/  @!P6 IMAD.IADD R7, R7, 0x1, -R44 ;  /* 0x000000010707e824 */ /* 0x000fc400078e0a2c */
[----:B------:R1:W-:Y:S01]  /*9d20*/  STL [R1+0x40c], R8 ;  /* 0x00040c0801007387 */ /* 0x0003e20000100800 */
[--C-:B------:R-:W-:Y:S02]  /*9d30*/  @!P2 IMAD.IADD R5, R5, 0x1, -R44.reuse ;  /* 0x000000010505a824 */ /* 0x100fe400078e0a2c */
[----:B------:R-:W-:Y:S01]  /*9d40*/  ISETP.GT.U32.AND P6, PT, R44, R7, PT ;  /* 0x000000072c00720c */ /* 0x000fe20003fc4070 */
[----:B------:R-:W-:Y:S01]  /*9d50*/  VIADD R57, R0, 0x1b3 ;  /* 0x000001b300397836 */ /* 0x000fe20000000000 */
[----:B------:R2:W-:Y:S01]  /*9d60*/  STL [R1+0x410], R6 ;  /* 0x0004100601007387 */ /* 0x0005e20000100800 */
[----:B0-----:R-:W-:Y:S02]  /*9d70*/  IMAD.MOV.U32 R11, RZ, RZ, R5 ;  /* 0x000000ffff0b7224 */ /* 0x001fe400078e0005 */
[----:B------:R-:W-:Y:S01]  /*9d80*/  @!P5 IMAD.IADD R12, R12, 0x1, -R44 ;  /* 0x000000010c0cd824 */ /* 0x000fe200078e0a2c */
[----:B-1----:R-:W-:Y:S01]  /*9d90*/  IABS R8, R58 ;  /* 0x0000003a00087213 */ /* 0x002fe20000000000 */
[----:B------:R-:W-:-:S03]  /*9da0*/  VIADD R58, R0, 0x1b4 ;  /* 0x000001b4003a7836 */ /* 0x000fc60000000000 */
[----:B------:R-:W-:Y:S01]  /*9db0*/  ISETP.GT.U32.AND P5, PT, R44, R12, PT ;  /* 0x0000000c2c00720c */ /* 0x000fe20003fa4070 */
[----:B------:R-:W-:Y:S01]  /*9dc0*/  @!P4 IMAD.MOV R11, RZ, RZ, -R11 ;  /* 0x000000ffff0bc224 */ /* 0x000fe200078e0a0b */
[----:B--2---:R-:W-:Y:S01]  /*9dd0*/  IABS R6, R57 ;  /* 0x0000003900067213 */ /* 0x004fe20000000000 */
[----:B------:R-:W-:Y:S01]  /*9de0*/  IMAD.HI.U32 R10, R39, R8, RZ ;  /* 0x00000008270a7227 */ /* 0x000fe200078e00ff */
[----:B------:R-:W-:Y:S02]  /*9df0*/  IABS R4, R58 ;  /* 0x0000003a00047213 */ /* 0x000fe40000000000 */
[----:B------:R-:W-:Y:S01]  /*9e00*/  ISETP.GE.AND P2, PT, R58, RZ, PT ;  /* 0x000000ff3a00720c */ /* 0x000fe20003f46270 */
[----:B------:R-:W-:Y:S01]  /*9e10*/  VIADD R58, R0, 0x1b2 ;  /* 0x000001b2003a7836 */ /* 0x000fe20000000000 */
[----:B------:R0:W-:Y:S01]  /*9e20*/  STL [R1+0x414], R11 ;  /* 0x0004140b01007387 */ /* 0x0001e20000100800 */
[----:B------:R-:W-:Y:S01]  /*9e30*/  IMAD.MOV.U32 R5, RZ, RZ, R4 ;  /* 0x000000ffff057224 */ /* 0x000fe200078e0004 */
[----:B------:R-:W-:Y:S01]  /*9e40*/  ISETP.GE.AND P4, PT, R57, RZ, PT ;  /* 0x000000ff3900720c */ /* 0x000fe20003f86270 */
[----:B------:R-:W-:Y:S01]  /*9e50*/  IMAD.MOV R10, RZ, RZ, -R10 ;  /* 0x000000ffff0a7224 */ /* 0x000fe200078e0a0a */
[----:B------:R-:W-:Y:S01]  /*9e60*/  IABS R9, R58 ;  /* 0x0000003a00097213 */ /* 0x000fe20000000000 */
[----:B------:R-:W-:-:S04]  /*9e70*/  IMAD.HI.U32 R13, R39, R5, RZ ;  /* 0x00000005270d7227 */ /* 0x000fc800078e00ff */
[----:B------:R-:W-:Y:S02]  /*9e80*/  IMAD R4, R44, R10, R8 ;  /* 0x0000000a2c047224 */ /* 0x000fe400078e0208 */
[----:B------:R-:W-:Y:S02]  /*9e90*/  VIADD R28, R0, 0x1b1 ;  /* 0x000001b1001c7836 */ /* 0x000fe40000000000 */
[----:B------:R-:W-:Y:S02]  /*9ea0*/  IMAD.MOV R13, RZ, RZ, -R13 ;  /* 0x000000ffff0d7224 */ /* 0x000fe400078e0a0d */
[----:B------:R-:W-:Y:S01]  /*9eb0*/  @!P6 IMAD.IADD R7, R7, 0x1, -R44 ;  /* 0x000000010707e824 */ /* 0x000fe200078e0a2c */
[C---:B------:R-:W-:Y:S01]  /*9ec0*/  ISETP.GT.U32.AND P6, PT, R44.reuse, R4, PT ;  /* 0x000000042c00720c */ /* 0x040fe20003fc4070 */
[----:B------:R-:W-:Y:S01]  /*9ed0*/  IMAD.MOV.U32 R8, RZ, RZ, R9 ;  /* 0x000000ffff087224 */ /* 0x000fe200078e0009 */
[----:B------:R-:W-:Y:S01]  /*9ee0*/  IABS R9, R28 ;  /* 0x0000001c00097213 */ /* 0x000fe20000000000 */
[----:B------:R-:W-:-:S02]  /*9ef0*/  IMAD R5, R44, R13, R5 ;  /* 0x0000000d2c057224 */ /* 0x000fc400078e0205 */
[----:B------:R-:W-:-:S04]  /*9f00*/  IMAD.HI.U32 R10, R39, R6, RZ ;  /* 0x00000006270a7227 */ /* 0x000fc800078e00ff */
[----:B0-----:R-:W-:-:S04]  /*9f10*/  IMAD.HI.U32 R11, R39, R8, RZ ;  /* 0x00000008270b7227 */ /* 0x001fc800078e00ff */
[----:B------:R-:W-:Y:S01]  /*9f20*/  @!P5 IMAD.IADD R12, R12, 0x1, -R44 ;  /* 0x000000010c0cd824 */ /* 0x000fe200078e0a2c */
[----:B------:R-:W-:Y:S01]  /*9f30*/  ISETP.GT.U32.AND P5, PT, R44, R5, PT ;  /* 0x000000052c00720c */ /* 0x000fe20003fa4070 */
[----:B------:R-:W-:Y:S02]  /*9f40*/  IMAD.MOV R10, RZ, RZ, -R10 ;  /* 0x000000ffff0a7224 */ /* 0x000fe400078e0a0a */
[----:B------:R-:W-:Y:S02]  /*9f50*/  IMAD.MOV R11, RZ, RZ, -R11 ;  /* 0x000000ffff0b7224 */ /* 0x000fe400078e0a0b */
[----:B------:R-:W-:-:S04]  /*9f60*/  IMAD.HI.U32 R14, R39, R9, RZ ;  /* 0x00000009270e7227 */ /* 0x000fc800078e00ff */
[----:B------:R-:W-:Y:S02]  /*9f70*/  VIADD R54, R0, 0x1b0 ;  /* 0x000001b000367836 */ /* 0x000fe40000000000 */
[C---:B------:R-:W-:Y:S02]  /*9f80*/  IMAD R6, R44.reuse, R10, R6 ;  /* 0x0000000a2c067224 */ /* 0x040fe400078e0206 */
[----:B------:R-:W-:Y:S01]  /*9f90*/  IMAD R8, R44, R11, R8 ;  /* 0x0000000b2c087224 */ /* 0x000fe200078e0208 */
[----:B------:R-:W-:Y:S01]  /*9fa0*/  IABS R13, R54 ;  /* 0x00000036000d7213 */ /* 0x000fe20000000000 */
[----:B------:R-:W-:Y:S02]  /*9fb0*/  IMAD.MOV R14, RZ, RZ, -R14 ;  /* 0x000000ffff0e7224 */ /* 0x000fe400078e0a0e */
[----:B------:R-:W-:Y:S02]  /*9fc0*/  IMAD.MOV.U32 R16, RZ, RZ, R7 ;  /* 0x000000ffff107224 */ /* 0x000fe400078e0007 */
[----:B------:R-:W-:-:S02]  /*9fd0*/  IMAD.MOV.U32 R15, RZ, RZ, R12 ;  /* 0x000000ffff0f7224 */ /* 0x000fc400078e000c */
[----:B------:R-:W-:Y:S02]  /*9fe0*/  @!P6 IMAD.IADD R4, R4, 0x1, -R44 ;  /* 0x000000010404e824 */ /* 0x000fe400078e0a2c */
[C---:B------:R-:W-:Y:S02]  /*9ff0*/  IMAD R9, R44.reuse, R14, R9 ;  /* 0x0000000e2c097224 */ /* 0x040fe400078e0209 */
[----:B------:R-:W-:Y:S01]  /*a000*/  @!P3 IMAD.MOV R16, RZ, RZ, -R16 ;  /* 0x000000ffff10b224 */ /* 0x000fe200078e0a10 */
[C---:B------:R-:W-:Y:S01]  /*a010*/  ISETP.GT.U32.AND P3, PT, R44.reuse, R6, PT ;  /* 0x000000062c00720c */ /* 0x040fe20003f64070 */
[----:B------:R-:W-:Y:S01]  /*a020*/  @!P0 IMAD.MOV R15, RZ, RZ, -R15 ;  /* 0x000000ffff0f8224 */ /* 0x000fe200078e0a0f */
[C---:B------:R-:W-:Y:S01]  /*a030*/  ISETP.GT.U32.AND P0, PT, R44.reuse, R8, PT ;  /* 0x000000082c00720c */ /* 0x040fe20003f04070 */
[----:B------:R-:W-:Y:S01]  /*a040*/  @!P5 IMAD.IADD R5, R5, 0x1, -R44 ;  /* 0x000000010505d824 */ /* 0x000fe200078e0a2c */
[C---:B------:R-:W-:Y:S01]  /*a050*/  ISETP.GT.U32.AND P6, PT, R44.reuse, R4, PT ;  /* 0x000000042c00720c */ /* 0x040fe20003fc4070 */
[----:B------:R-:W-:Y:S01]  /*a060*/  IMAD.HI.U32 R7, R39, R13, RZ ;  /* 0x0000000d27077227 */ /* 0x000fe200078e00ff */
[----:B------:R-:W-:Y:S01]  /*a070*/  ISETP.GT.U32.AND P5, PT, R44, R9, PT ;  /* 0x000000092c00720c */ /* 0x000fe20003fa4070 */
[----:B------:R-:W-:Y:S02]  /*a080*/  STL [R1+0x418], R16 ;  /* 0x0004181001007387 */ /* 0x000fe40000100800 */
[----:B------:R-:W-:-:S02]  /*a090*/  IMAD.MOV R7, RZ, RZ, -R7 ;  /* 0x000000ffff077224 */ /* 0x000fc400078e0a07 */
[----:B------:R-:W-:Y:S01]  /*a0a0*/  VIADD R55, R0, 0x1af ;  /* 0x000001af00377836 */ /* 0x000fe20000000000 */
[----:B------:R-:W-:Y:S01]  /*a0b0*/  STL [R1+0x41c], R15 ;  /* 0x00041c0f01007387 */ /* 0x000fe20000100800 */
[----:B------:R-:W-:Y:S02]  /*a0c0*/  IMAD R13, R44, R7, R13 ;  /* 0x000000072c0d7224 */ /* 0x000fe400078e020d */
[--C-:B------:R-:W-:Y:S01]  /*a0d0*/  @!P3 IMAD.IADD R6, R6, 0x1, -R44.reuse ;  /* 0x000000010606b824 */ /* 0x100fe200078e0a2c */
[----:B------:R-:W-:Y:S01]  /*a0e0*/  IABS R7, R55 ;  /* 0x0000003700077213 */ /* 0x000fe20000000000 */
[--C-:B------:R-:W-:Y:S01]  /*a0f0*/  @!P0 IMAD.IADD R8, R8, 0x1, -R44.reuse ;  /* 0x0000000108088824 */ /* 0x100fe200078e0a2c */
[----:B------:R-:W-:Y:S01]  /*a100*/  ISETP.GT.U32.AND P3, PT, R44, R5, PT ;  /* 0x000000052c00720c */ /* 0x000fe20003f64070 */
[--C-:B------:R-:W-:Y:S01]  /*a110*/  @!P6 IMAD.IADD R4, R4, 0x1, -R44.reuse ;  /* 0x000000010404e824 */ /* 0x100fe200078e0a2c */
[----:B------:R-:W-:Y:S01]  /*a120*/  ISETP.GE.AND P6, PT, R58, RZ, PT ;  /* 0x000000ff3a00720c */ /* 0x000fe20003fc6270 */
[----:B------:R-:W-:Y:S01]  /*a130*/  @!P5 IMAD.IADD R9, R9, 0x1, -R44 ;  /* 0x000000010909d824 */ /* 0x000fe200078e0a2c */
[C---:B------:R-:W-:Y:S01]  /*a140*/  ISETP.GT.U32.AND P5, PT, R44.reuse, R8, PT ;  /* 0x000000082c00720c */ /* 0x040fe20003fa4070 */
[----:B------:R-:W-:Y:S01]  /*a150*/  IMAD.MOV.U32 R14, RZ, RZ, R4 ;  /* 0x000000ffff0e7224 */ /* 0x000fe200078e0004 */
[----:B------:R-:W-:Y:S01]  /*a160*/  ISETP.GT.U32.AND P0, PT, R44, R6, PT ;  /* 0x000000062c00720c */ /* 0x000fe20003f04070 */
[----:B------:R-:W-:-:S04]  /*a170*/  IMAD.HI.U32 R4, R39, R7, RZ ;  /* 0x0000000727047227 */ /* 0x000fc800078e00ff */
[C---:B------:R-:W-:Y:S02]  /*a180*/  VIADD R56, R0.reuse, 0x1ae ;  /* 0x000001ae00387836 */ /* 0x040fe40000000000 */
[----:B------:R-:W-:Y:S02]  /*a190*/  IMAD.MOV R4, RZ, RZ, -R4 ;  /* 0x000000ffff047224 */ /* 0x000fe400078e0a04 */
[----:B------:R-:W-:Y:S01]  /*a1a0*/  VIADD R57, R0, 0x1ad ;  /* 0x000001ad00397836 */ /* 0x000fe20000000000 */
[----:B------:R-:W-:Y:S01]  /*a1b0*/  IABS R12, R56 ;  /* 0x00000038000c7213 */ /* 0x000fe20000000000 */
[----:B------:R-:W-:Y:S01]  /*a1c0*/  @!P3 IMAD.IADD R5, R5, 0x1, -R44 ;  /* 0x000000010505b824 */ /* 0x000fe200078e0a2c */
[C---:B------:R-:W-:Y:S01]  /*a1d0*/  ISETP.GT.U32.AND P3, PT, R44.reuse, R13, PT ;  /* 0x0000000d2c00720c */ /* 0x040fe20003f64070 */
[C---:B------:R-:W-:Y:S01]  /*a1e0*/  IMAD R7, R44.reuse, R4, R7 ;  /* 0x000000042c077224 */ /* 0x040fe200078e0207 */
[----:B------:R-:W-:Y:S01]  /*a1f0*/  IABS R11, R57 ;  /* 0x00000039000b7213 */ /* 0x000fe20000000000 */
[----:B------:R-:W-:Y:S01]  /*a200*/  @!P1 IMAD.MOV R14, RZ, RZ, -R14 ;  /* 0x000000ffff0e9224 */ /* 0x000fe200078e0a0e */
[----:B------:R-:W-:Y:S01]  /*a210*/  ISETP.GT.U32.AND P1, PT, R44, R9, PT ;  /* 0x000000092c00720c */ /* 0x000fe20003f24070 */
[----:B------:R-:W-:Y:S01]  /*a220*/  @!P5 IMAD.IADD R8, R8, 0x1, -R44 ;  /* 0x000000010808d824 */ /* 0x000fe200078e0a2c */
[----:B------:R-:W-:Y:S01]  /*a230*/  ISETP.GT.U32.AND P5, PT, R44, R7, PT ;  /* 0x000000072c00720c */ /* 0x000fe20003fa4070 */
[----:B------:R-:W-:Y:S01]  /*a240*/  IMAD.HI.U32 R4, R39, R12, RZ ;  /* 0x0000000c27047227 */ /* 0x000fe200078e00ff */
[----:B------:R0:W-:Y:S03]  /*a250*/  STL [R1+0x420], R14 ;  /* 0x0004200e01007387 */ /* 0x0001e60000100800 */
[----:B------:R-:W-:-:S02]  /*a260*/  VIADD R58, R0, 0x1ac ;  /* 0x000001ac003a7836 */ /* 0x000fc40000000000 */
[----:B------:R-:W-:Y:S02]  /*a270*/  IMAD.MOV R4, RZ, RZ, -R4 ;  /* 0x000000ffff047224 */ /* 0x000fe400078e0a04 */
[----:B------:R-:W-:Y:S01]  /*a280*/  @!P3 IMAD.IADD R13, R13, 0x1, -R44 ;  /* 0x000000010d0db824 */ /* 0x000fe200078e0a2c */
[----:B------:R-:W-:Y:S01]  /*a290*/  IABS R10, R58 ;  /* 0x0000003a000a7213 */ /* 0x000fe20000000000 */
[----:B------:R-:W-:Y:S01]  /*a2a0*/  IMAD R4, R44, R4, R12 ;  /* 0x000000042c047224 */ /* 0x000fe200078e020c */
[----:B------:R-:W-:Y:S01]  /*a2b0*/  ISETP.GE.AND P3, PT, R55, RZ, PT ;  /* 0x000000ff3700720c */ /* 0x000fe20003f66270 */
[----:B0-----:R-:W-:-:S04]  /*a2c0*/  IMAD.HI.U32 R14, R39, R11, RZ ;  /* 0x0000000b270e7227 */ /* 0x001fc800078e00ff */
[----:B------:R-:W-:Y:S02]  /*a2d0*/  IMAD.MOV R14, RZ, RZ, -R14 ;  /* 0x000000ffff0e7224 */ /* 0x000fe400078e0a0e */
[----:B------:R-:W-:Y:S02]  /*a2e0*/  IMAD.MOV.U32 R16, RZ, RZ, R5 ;  /* 0x000000ffff107224 */ /* 0x000fe400078e0005 */
[C---:B------:R-:W-:Y:S02]  /*a2f0*/  IMAD R11, R44.reuse, R14, R11 ;  /* 0x0000000e2c0b7224 */ /* 0x040fe400078e020b */
[----:B------:R-:W-:Y:S01]  /*a300*/  @!P5 IMAD.IADD R7, R7, 0x1, -R44 ;  /* 0x000000010707d824 */ /* 0x000fe200078e0a2c */
[C---:B------:R-:W-:Y:S01]  /*a310*/  ISETP.GT.U32.AND P5, PT, R44.reuse, R4, PT ;  /* 0x000000042c00720c */ /* 0x040fe20003fa4070 */
[----:B------:R-:W-:Y:S01]  /*a320*/  @!P2 IMAD.MOV R16, RZ, RZ, -R16 ;  /* 0x000000ffff10a224 */ /* 0x000fe200078e0a10 */
[----:B------:R-:W-:Y:S01]  /*a330*/  ISETP.GT.U32.AND P2, PT, R44, R13, PT ;  /* 0x0000000d2c00720c */ /* 0x000fe20003f44070 */
[----:B------:R-:W-:-:S03]  /*a340*/  IMAD.HI.U32 R15, R39, R10, RZ ;  /* 0x0000000a270f7227 */ /* 0x000fc600078e00ff */
[----:B------:R-:W-:Y:S01]  /*a350*/  STL [R1+0x424], R16 ;  /* 0x0004241001007387 */ /* 0x000fe20000100800 */
[----:B------:R-:W-:Y:S01]  /*a360*/  @!P6 IMAD.MOV R8, RZ, RZ, -R8 ;  /* 0x000000ffff08e224 */ /* 0x000fe200078e0a08 */
[----:B------:R-:W-:Y:S01]  /*a370*/  ISETP.GT.U32.AND P6, PT, R44, R11, PT ;  /* 0x0000000b2c00720c */ /* 0x000fe20003fc4070 */
[----:B------:R-:W-:Y:S02]  /*a380*/  IMAD.MOV R15, RZ, RZ, -R15 ;  /* 0x000000ffff0f7224 */ /* 0x000fe400078e0a0f */
[--C-:B------:R-:W-:Y:S01]  /*a390*/  @!P0 IMAD.IADD R6, R6, 0x1, -R44.reuse ;  /* 0x0000000106068824 */ /* 0x100fe200078e0a2c */
[----:B------:R-:W-:Y:S01]  /*a3a0*/  ISETP.GE.AND P0, PT, R28, RZ, PT ;  /* 0x000000ff1c00720c */ /* 0x000fe20003f06270 */
[----:B------:R-:W-:Y:S01]  /*a3b0*/  @!P1 IMAD.IADD R9, R9, 0x1, -R44 ;  /* 0x0000000109099824 */ /* 0x000fe200078e0a2c */
[----:B------:R-:W-:Y:S01]  /*a3c0*/  ISETP.GE.AND P1, PT, R54, RZ, PT ;  /* 0x000000ff3600720c */ /* 0x000fe20003f26270 */
[----:B------:R-:W-:Y:S02]  /*a3d0*/  VIADD R54, R0, 0x1ab ;  /* 0x000001ab00367836 */ /* 0x000fe40000000000 */
[----:B------:R-:W-:-:S02]  /*a3e0*/  IMAD R15, R44, R15, R10 ;  /* 0x0000000f2c0f7224 */ /* 0x000fc400078e020a */
[----:B------:R-:W-:Y:S01]  /*a3f0*/  @!P4 IMAD.MOV R6, RZ, RZ, -R6 ;  /* 0x000000ffff06c224 */ /* 0x000fe200078e0a06 */
[----:B------:R-:W-:Y:S01]  /*a400*/  IABS R10, R54 ;  /* 0x00000036000a7213 */ /* 0x000fe20000000000 */
[--C-:B------:R-:W-:Y:S01]  /*a410*/  @!P2 IMAD.IADD R13, R13, 0x1, -R44.reuse ;  /* 0x000000010d0da824 */ /* 0x100fe200078e0a2c */
[----:B------:R-:W-:Y:S01]  /*a420*/  ISETP.GT.U32.AND P2, PT, R44, R15, PT ;  /* 0x0000000f2c00720c */ /* 0x000fe20003f44070 */
[--C-:B------:R-:W-:Y:S01]  /*a430*/  @!P5 IMAD.IADD R4, R4, 0x1, -R44.reuse ;  /* 0x000000010404d824 */ /* 0x100fe200078e0a2c */
[----:B------:R0:W-:Y:S01]  /*a440*/  STL [R1+0x42c], R6 ;  /* 0x00042c0601007387 */ /* 0x0001e20000100800 */
[----:B------:R-:W-:Y:S01]  /*a450*/  @!P6 IMAD.IADD R11, R11, 0x1, -R44 ;  /* 0x000000010b0be824 */ /* 0x000fe200078e0a2c */
[----:B------:R-:W-:Y:S01]  /*a460*/  ISETP.GT.U32.AND P4, PT, R44, R7, PT ;  /* 0x000000072c00720c */ /* 0x000fe20003f84070 */
[----:B------:R-:W-:Y:S01]  /*a470*/  VIADD R55, R0, 0x1aa ;  /* 0x000001aa00377836 */ /* 0x000fe20000000000 */
[----:B------:R-:W-:Y:S01]  /*a480*/  ISETP.GT.U32.AND P6, PT, R44, R4, PT ;  /* 0x000000042c00720c */ /* 0x000fe20003fc4070 */
[----:B------:R-:W-:Y:S01]  /*a490*/  @!P0 IMAD.MOV R9, RZ, RZ, -R9 ;  /* 0x000000ffff098224 */ /* 0x000fe200078e0a09 */
[----:B------:R-:W-:Y:S01]  /*a4a0*/  STL [R1+0x434], R8 ;  /* 0x0004340801007387 */ /* 0x000fe20000100800 */
[C---:B------:R-:W-:Y:S01]  /*a4b0*/  VIADD R28, R0.reuse, 0x1a9 ;  /* 0x000001a9001c7836 */ /* 0x040fe20000000000 */
[----:B------:R-:W-:Y:S01]  /*a4c0*/  IABS R5, R55 ;  /* 0x0000003700057213 */ /* 0x000fe20000000000 */
[----:B------:R-:W-:Y:S01]  /*a4d0*/  VIADD R29, R0, 0x186 ;  /* 0x00000186001d7836 */ /* 0x000fe20000000000 */
[----:B------:R1:W-:Y:S01]  /*a4e0*/  STL [R1+0x438], R9 ;  /* 0x0004380901007387 */ /* 0x0003e20000100800 */
[----:B0-----:R-:W-:Y:S01]  /*a4f0*/  IMAD.HI.U32 R6, R39, R10, RZ ;  /* 0x0000000a27067227 */ /* 0x001fe200078e00ff */
[----:B------:R-:W-:-:S02]  /*a500*/  ISETP.GE.AND P0, PT, R56, RZ, PT ;  /* 0x000000ff3800720c */ /* 0x000fc40003f06270 */
[----:B------:R-:W-:Y:S01]  /*a510*/  ISETP.GE.AND P5, PT, R58, RZ, PT ;  /* 0x000000ff3a00720c */ /* 0x000fe20003fa6270 */
[----:B------:R-:W-:Y:S01]  /*a520*/  IMAD.MOV R6, RZ, RZ, -R6 ;  /* 0x000000ffff067224 */ /* 0x000fe200078e0a06 */
[----:B------:R-:W-:Y:S01]  /*a530*/  IABS R59, R29 ;  /* 0x0000001d003b7213 */ /* 0x000fe20000000000 */
[----:B------:R-:W-:Y:S01]  /*a540*/  @!P2 IMAD.IADD R15, R15, 0x1, -R44 ;  /* 0x000000010f0fa824 */ /* 0x000fe200078e0a2c */
[C---:B------:R-:W-:Y:S01]  /*a550*/  ISETP.GT.U32.AND P2, PT, R44.reuse, R11, PT ;  /* 0x0000000b2c00720c */ /* 0x040fe20003f44070 */
[----:B------:R-:W-:Y:S02]  /*a560*/  IMAD R10, R44, R6, R10 ;  /* 0x000000062c0a7224 */ /* 0x000fe400078e020a */
[----:B-1----:R-:W-:Y:S01]  /*a570*/  IMAD.MOV.U32 R9, RZ, RZ, R13 ;  /* 0x000000ffff097224 */ /* 0x002fe200078e000d */
[----:B------:R-:W-:Y:S01]  /*a580*/  IABS R13, R28 ;  /* 0x0000001c000d7213 */ /* 0x000fe20000000000 */
[----:B------:R-:W-:-:S04]  /*a590*/  IMAD.HI.U32 R8, R39, R5, RZ ;  /* 0x0000000527087227 */ /* 0x000fc800078e00ff */
[----:B------:R-:W-:Y:S01]  /*a5a0*/  @!P6 IMAD.IADD R4, R4, 0x1, -R44 ;  /* 0x000000010404e824 */ /* 0x000fe200078e0a2c */
[----:B------:R-:W-:Y:S01]  /*a5b0*/  ISETP.GT.U32.AND P6, PT, R44, R10, PT ;  /* 0x0000000a2c00720c */ /* 0x000fe20003fc4070 */
[----:B------:R-:W-:Y:S02]  /*a5c0*/  IMAD.MOV R8, RZ, RZ, -R8 ;  /* 0x000000ffff087224 */ /* 0x000fe400078e0a08 */
[----:B------:R-:W-:-:S04]  /*a5d0*/  IMAD.HI.U32 R14, R39, R13, RZ ;  /* 0x0000000d270e7227 */ /* 0x000fc800078e00ff */
[----:B------:R-:W-:Y:S02]  /*a5e0*/  IMAD R6, R44, R8, R5 ;  /* 0x000000082c067224 */ /* 0x000fe400078e0205 */
[C---:B------:R-:W-:Y:S02]  /*a5f0*/  VIADD R56, R0.reuse, 0x1a8 ;  /* 0x000001a800387836 */ /* 0x040fe40000000000 */
[----:B------:R-:W-:Y:S02]  /*a600*/  IMAD.MOV R14, RZ, RZ, -R14 ;  /* 0x000000ffff0e7224 */ /* 0x000fe400078e0a0e */
[----:B------:R-:W-:Y:S01]  /*a610*/  @!P1 IMAD.MOV R9, RZ, RZ, -R9 ;  /* 0x000000ffff099224 */ /* 0x000fe200078e0a09 */
[----:B------:R-:W-:Y:S01]  /*a620*/  IABS R12, R56 ;  /* 0x00000038000c7213 */ /* 0x000fe20000000000 */
[----:B------:R-:W-:Y:S01]  /*a630*/  VIADD R58, R0, 0x1a7 ;  /* 0x000001a7003a7836 */ /* 0x000fe20000000000 */
[C---:B------:R-:W-:Y:S01]  /*a640*/  ISETP.GT.U32.AND P1, PT, R44.reuse, R15, PT ;  /* 0x0000000f2c00720c */ /* 0x040fe20003f24070 */
[--C-:B------:R-:W-:Y:S01]  /*a650*/  @!P2 IMAD.IADD R11, R11, 0x1, -R44.reuse ;  /* 0x000000010b0ba824 */ /* 0x100fe200078e0a2c */
[C---:B------:R-:W-:Y:S01]  /*a660*/  ISETP.GT.U32.AND P2, PT, R44.reuse, R6, PT ;  /* 0x000000062c00720c */ /* 0x040fe20003f44070 */
[----:B------:R-:W-:Y:S01]  /*a670*/  IMAD R13, R44, R14, R13 ;  /* 0x0000000e2c0d7224 */ /* 0x000fe200078e020d */
[----:B------:R0:W-:Y:S01]  /*a680*/  STL [R1+0x43c], R9 ;  /* 0x00043c0901007387 */ /* 0x0001e20000100800 */
[--C-:B------:R-:W-:Y:S01]  /*a690*/  @!P4 IMAD.IADD R7, R7, 0x1, -R44.reuse ;  /* 0x000000010707c824 */ /* 0x100fe200078e0a2c */
[----:B------:R-:W-:Y:S01]  /*a6a0*/  ISETP.GE.AND P4, PT, R57, RZ, PT ;  /* 0x000000ff3900720c */ /* 0x000fe20003f86270 */
[----:B------:R-:W-:Y:S01]  /*a6b0*/  @!P6 IMAD.IADD R10, R10, 0x1, -R44 ;  /* 0x000000010a0ae824 */ /* 0x000fe200078e0a2c */
[----:B------:R-:W-:Y:S01]  /*a6c0*/  IABS R8, R58 ;  /* 0x0000003a00087213 */ /* 0x000fe20000000000 */
[----:B------:R-:W-:Y:S01]  /*a6d0*/  @!P3 IMAD.MOV R7, RZ, RZ, -R7 ;  /* 0x000000ffff07b224 */ /* 0x000fe200078e0a07 */
[C---:B------:R-:W-:Y:S01]  /*a6e0*/  ISETP.GT.U32.AND P6, PT, R44.reuse, R13, PT ;  /* 0x0000000d2c00720c */ /* 0x040fe20003fc4070 */
[----:B------:R-:W-:Y:S01]  /*a6f0*/  @!P0 IMAD.MOV R4, RZ, RZ, -R4 ;  /* 0x000000ffff048224 */ /* 0x000fe200078e0a04 */
[----:B------:R-:W-:Y:S01]  /*a700*/  ISETP.GT.U32.AND P3, PT, R44, R10, PT ;  /* 0x0000000a2c00720c */ /* 0x000fe20003f64070 */
[C---:B------:R-:W-:Y:S01]  /*a710*/  IMAD.HI.U32 R16, R39.reuse, R8, RZ ;  /* 0x0000000827107227 */ /* 0x040fe200078e00ff */
[----:B------:R-:W-:Y:S03]  /*a720*/  STL [R1+0x440], R7 ;  /* 0x0004400701007387 */ /* 0x000fe60000100800 */
[----:B0-----:R-:W-:Y:S01]  /*a730*/  IMAD.HI.U32 R9, R39, R12, RZ ;  /* 0x0000000c27097227 */ /* 0x001fe200078e00ff */
[----:B------:R0:W-:Y:S03]  /*a740*/  STL [R1+0x444], R4 ;  /* 0x0004440401007387 */ /* 0x0001e60000100800 */
[----:B------:R-:W-:-:S02]  /*a750*/  IMAD.MOV R9, RZ, RZ, -R9 ;  /* 0x000000ffff097224 */ /* 0x000fc400078e0a09 */
[----:B------:R-:W-:Y:S02]  /*a760*/  VIADD R57, R0, 0x1a6 ;  /* 0x000001a600397836 */ /* 0x000fe40000000000 */
[----:B------:R-:W-:Y:S02]  /*a770*/  IMAD.MOV R16, RZ, RZ, -R16 ;  /* 0x000000ffff107224 */ /* 0x000fe400078e0a10 */
[----:B------:R-:W-:Y:S01]  /*a780*/  @!P2 IMAD.IADD R6, R6, 0x1, -R44 ;  /* 0x000000010606a824 */ /* 0x000fe200078e0a2c */
[----:B------:R-:W-:Y:S01]  /*a790*/  IABS R5, R57 ;  /* 0x0000003900057213 */ /* 0x000fe20000000000 */
[----:B------:R-:W-:Y:S01]  /*a7a0*/  IMAD R9, R44, R9, R12 ;  /* 0x000000092c097224 */ /* 0x000fe200078e020c */
[----:B------:R-:W-:Y:S01]  /*a7b0*/  ISETP.GE.AND P2, PT, R55, RZ, PT ;  /* 0x000000ff3700720c */ /* 0x000fe20003f46270 */
[----:B0-----:R-:W-:Y:S02]  /*a7c0*/  IMAD.MOV.U32 R4, RZ, RZ, R11 ;  /* 0x000000ffff047224 */ /* 0x001fe400078e000b */
[----:B------:R-:W-:Y:S01]  /*a7d0*/  @!P1 IMAD.IADD R15, R15, 0x1, -R44 ;  /* 0x000000010f0f9824 */ /* 0x000fe200078e0a2c */
[----:B------:R-:W-:Y:S01]  /*a7e0*/  ISETP.GE.AND P1, PT, R54, RZ, PT ;  /* 0x000000ff3600720c */ /* 0x000fe20003f26270 */
[----:B------:R-:W-:-:S02]  /*a7f0*/  VIADD R54, R0, 0x1a5 ;  /* 0x000001a500367836 */ /* 0x000fc40000000000 */
[C---:B------:R-:W-:Y:S02]  /*a800*/  IMAD R8, R44.reuse, R16, R8 ;  /* 0x000000102c087224 */ /* 0x040fe400078e0208 */
[----:B------:R-:W-:Y:S01]  /*a810*/  @!P6 IMAD.IADD R13, R13, 0x1, -R44 ;  /* 0x000000010d0de824 */ /* 0x000fe200078e0a2c */
[C---:B------:R-:W-:Y:S01]  /*a820*/  ISETP.GT.U32.AND P6, PT, R44.reuse, R6, PT ;  /* 0x000000062c00720c */ /* 0x040fe20003fc4070 */
[----:B------:R-:W-:Y:S01]  /*a830*/  @!P4 IMAD.MOV R4, RZ, RZ, -R4 ;  /* 0x000000ffff04c224 */ /* 0x000fe200078e0a04 */
[C---:B------:R-:W-:Y:S01]  /*a840*/  ISETP.GT.U32.AND P4, PT, R44.reuse, R9, PT ;  /* 0x000000092c00720c */ /* 0x040fe20003f84070 */
[----:B------:R-:W-:Y:S01]  /*a850*/  @!P5 IMAD.MOV R15, RZ, RZ, -R15 ;  /* 0x000000ffff0fd224 */ /* 0x000fe200078e0a0f */
[----:B------:R-:W-:Y:S01]  /*a860*/  IABS R12, R54 ;  /* 0x00000036000c7213 */ /* 0x000fe20000000000 */
[----:B------:R-:W-:Y:S01]  /*a870*/  IMAD.HI.U32 R14, R39, R5, RZ ;  /* 0x00000005270e7227 */ /* 0x000fe200078e00ff */
[C---:B------:R-:W-:Y:S01]  /*a880*/  ISETP.GT.U32.AND P5, PT, R44.reuse, R8, PT ;  /* 0x000000082c00720c */ /* 0x040fe20003fa4070 */
[----:B------:R0:W-:Y:S01]  /*a890*/  STL [R1+0x448], R4 ;  /* 0x0004480401007387 */ /* 0x0001e20000100800 */
[----:B------:R-:W-:Y:S01]  /*a8a0*/  ISETP.GT.U32.AND P0, PT, R44, R13, PT ;  /* 0x0000000d2c00720c */ /* 0x000fe20003f04070 */
[----:B------:R-:W-:-:S02]  /*a8b0*/  IMAD.MOV R14, RZ, RZ, -R14 ;  /* 0x000000ffff0e7224 */ /* 0x000fc400078e0a0e */
[----:B------:R-:W-:Y:S01]  /*a8c0*/  VIADD R55, R0, 0x1a4 ;  /* 0x000001a400377836 */ /* 0x000fe20000000000 */
[----:B------:R-:W-:Y:S01]  /*a8d0*/  STL [R1+0x44c], R15 ;  /* 0x00044c0f01007387 */ /* 0x000fe20000100800 */
[----:B------:R-:W-:Y:S02]  /*a8e0*/  IMAD R5, R44, R14, R5 ;  /* 0x0000000e2c057224 */ /* 0x000fe400078e0205 */
[----:B------:R-:W-:Y:S01]  /*a8f0*/  @!P6 IMAD.IADD R6, R6, 0x1, -R44 ;  /* 0x000000010606e824 */ /* 0x000fe200078e0a2c */
[----:B------:R-:W-:Y:S01]  /*a900*/  IABS R14, R55 ;  /* 0x00000037000e7213 */ /* 0x000fe20000000000 */
[----:B0-----:R-:W-:Y:S01]  /*a910*/  IMAD.HI.U32 R4, R39, R12, RZ ;  /* 0x0000000c27047227 */ /* 0x001fe200078e00ff */
[----:B------:R-:W-:-:S03]  /*a920*/  ISETP.GE.AND P6, PT, R28, RZ, PT ;  /* 0x000000ff1c00720c */ /* 0x000fc60003fc6270 */
[----:B------:R-:W-:Y:S02]  /*a930*/  IMAD.MOV R4, RZ, RZ, -R4 ;  /* 0x000000ffff047224 */ /* 0x000fe400078e0a04 */
[----:B------:R-:W-:Y:S01]  /*a940*/  @!P4 IMAD.IADD R9, R9, 0x1, -R44 ;  /* 0x000000010909c824 */ /* 0x000fe200078e0a2c */
[----:B------:R-:W-:Y:S01]  /*a950*/  ISETP.GE.AND P4, PT, R58, RZ, PT ;  /* 0x000000ff3a00720c */ /* 0x000fe20003f86270 */
[----:B------:R-:W-:Y:S02]  /*a960*/  IMAD R4, R44, R4, R12 ;  /* 0x000000042c047224 */ /* 0x000fe400078e020c */
[----:B------:R-:W-:Y:S01]  /*a970*/  @!P5 IMAD.IADD R8, R8, 0x1, -R44 ;  /* 0x000000010808d824 */ /* 0x000fe200078e0a2c */
[----:B------:R-:W-:Y:S01]  /*a980*/  ISETP.GT.U32.AND P5, PT, R44, R9, PT ;  /* 0x000000092c00720c */ /* 0x000fe20003fa4070 */
[----:B------:R-:W-:Y:S02]  /*a990*/  IMAD.MOV.U32 R11, RZ, RZ, R6 ;  /* 0x000000ffff0b7224 */ /* 0x000fe400078e0006 */
[----:B------:R-:W-:-:S04]  /*a9a0*/  IMAD.HI.U32 R7, R39, R14, RZ ;  /* 0x0000000e27077227 */ /* 0x000fc800078e00ff */
[----:B------:R-:W-:Y:S01]  /*a9b0*/  @!P3 IMAD.IADD R10, R10, 0x1, -R44 ;  /* 0x000000010a0ab824 */ /* 0x000fe200078e0a2c */
[C---:B------:R-:W-:Y:S01]  /*a9c0*/  ISETP.GT.U32.AND P3, PT, R44.reuse, R5, PT ;  /* 0x000000052c00720c */ /* 0x040fe20003f64070 */
[----:B------:R-:W-:Y:S01]  /*a9d0*/  @!P2 IMAD.MOV R11, RZ, RZ, -R11 ;  /* 0x000000ffff0ba224 */ /* 0x000fe200078e0a0b */
[C---:B------:R-:W-:Y:S01]  /*a9e0*/  ISETP.GT.U32.AND P2, PT, R44.reuse, R4, PT ;  /* 0x000000042c00720c */ /* 0x040fe20003f44070 */
[----:B------:R-:W-:Y:S02]  /*a9f0*/  IMAD.MOV R7, RZ, RZ, -R7 ;  /* 0x000000ffff077224 */ /* 0x000fe400078e0a07 */
[----:B------:R-:W-:Y:S01]  /*aa00*/  @!P1 IMAD.MOV R10, RZ, RZ, -R10 ;  /* 0x000000ffff0a9224 */ /* 0x000fe200078e0a0a */
[----:B------:R-:W-:Y:S01]  /*aa10*/  ISETP.GT.U32.AND P1, PT, R44, R8, PT ;  /* 0x000000082c00720c */ /* 0x000fe20003f24070 */
[----:B------:R-:W-:Y:S01]  /*aa20*/  @!P0 IMAD.IADD R13, R13, 0x1, -R44 ;  /* 0x000000010d0d8824 */ /* 0x000fe200078e0a2c */
[----:B------:R-:W-:Y:S01]  /*aa30*/  ISETP.GE.AND P0, PT, R56, RZ, PT ;  /* 0x000000ff3800720c */ /* 0x000fe20003f06270 */
[----:B------:R-:W-:Y:S01]  /*aa40*/  IMAD R7, R44, R7, R14 ;  /* 0x000000072c077224 */ /* 0x000fe200078e020e */
[----:B------:R0:W-:Y:S01]  /*aa50*/  STL [R1+0x450], R10 ;  /* 0x0004500a01007387 */ /* 0x0001e20000100800 */
[----:B------:R-:W-:-:S02]  /*aa60*/  VIADD R58, R0, 0x1a3 ;  /* 0x000001a3003a7836 */ /* 0x000fc40000000000 */
[--C-:B------:R-:W-:Y:S01]  /*aa70*/  @!P5 IMAD.IADD R9, R9, 0x1, -R44.reuse ;  /* 0x000000010909d824 */ /* 0x100fe200078e0a2c */
[----:B------:R-:W-:Y:S01]  /*aa80*/  ISETP.GT.U32.AND P5, PT, R44, R7, PT ;  /* 0x000000072c00720c */ /* 0x000fe20003fa4070 */
[--C-:B------:R-:W-:Y:S01]  /*aa90*/  @!P2 IMAD.IADD R4, R4, 0x1, -R44.reuse ;  /* 0x000000010404a824 */ /* 0x100fe200078e0a2c */
[----:B------:R-:W-:Y:S01]  /*aaa0*/  IABS R6, R58 ;  /* 0x0000003a00067213 */ /* 0x000fe20000000000 */
[----:B------:R1:W-:Y:S01]  /*aab0*/  STL [R1+0x454], R11 ;  /* 0x0004540b01007387 */ /* 0x0003e20000100800 */
[----:B------:R-:W-:Y:S01]  /*aac0*/  @!P3 IMAD.IADD R5, R5, 0x1, -R44 ;  /* 0x000000010505b824 */ /* 0x000fe200078e0a2c */
[----:B------:R-:W-:Y:S01]  /*aad0*/  ISETP.GE.AND P2, PT, R58, RZ, PT ;  /* 0x000000ff3a00720c */ /* 0x000fe20003f46270 */
[----:B0-----:R-:W-:Y:S02]  /*aae0*/  IMAD.MOV.U32 R10, RZ, RZ, R13 ;  /* 0x000000ffff0a7224 */ /* 0x001fe400078e000d */
[----:B------:R-:W-:Y:S01]  /*aaf0*/  @!P0 IMAD.MOV R9, RZ, RZ, -R9 ;  /* 0x000000ffff098224 */ /* 0x000fe200078e0a09 */
[----:B------:R-:W-:Y:S01]  /*ab00*/  ISETP.GT.U32.AND P0, PT, R44, R4, PT ;  /* 0x000000042c00720c */ /* 0x000fe20003f04070 */
[----:B------:R-:W-:Y:S01]  /*ab10*/  @!P6 IMAD.MOV R10, RZ, RZ, -R10 ;  /* 0x000000ffff0ae224 */ /* 0x000fe200078e0a0a */
[----:B------:R-:W-:Y:S01]  /*ab20*/  ISETP.GE.AND P6, PT, R57, RZ, PT ;  /* 0x000000ff3900720c */ /* 0x000fe20003fc6270 */
[----:B------:R-:W-:Y:S01]  /*ab30*/  VIADD R57, R0, 0x1a2 ;  /* 0x000001a200397836 */ /* 0x000fe20000000000 */
[----:B------:R-:W-:Y:S01]  /*ab40*/  ISETP.GT.U32.AND P3, PT, R44, R5, PT ;  /* 0x000000052c00720c */ /* 0x000fe20003f64070 */
[--C-:B------:R-:W-:Y:S01]  /*ab50*/  @!P1 IMAD.IADD R8, R8, 0x1, -R44.reuse ;  /* 0x0000000108089824 */ /* 0x100fe200078e0a2c */
[----:B------:R0:W-:Y:S01]  /*ab60*/  STL [R1+0x458], R10 ;  /* 0x0004580a01007387 */ /* 0x0001e20000100800 */
[--C-:B------:R-:W-:Y:S01]  /*ab70*/  @!P5 IMAD.IADD R7, R7, 0x1, -R44.reuse ;  /* 0x000000010707d824 */ /* 0x100fe200078e0a2c */
[----:B-1----:R-:W-:Y:S01]  /*ab80*/  IABS R11, R57 ;  /* 0x00000039000b7213 */ /* 0x002fe20000000000 */
[----:B------:R-:W-:Y:S01]  /*ab90*/  VIADD R58, R0, 0x1a1 ;  /* 0x000001a1003a7836 */ /* 0x000fe20000000000 */
[----:B------:R-:W-:Y:S01]  /*aba0*/  ISETP.GE.AND P1, PT, R54, RZ, PT ;  /* 0x000000ff3600720c */ /* 0x000fe20003f26270 */
[----:B------:R1:W-:Y:S01]  /*abb0*/  STL [R1+0x45c], R9 ;  /* 0x00045c0901007387 */ /* 0x0003e20000100800 */
[----:B------:R-:W-:Y:S01]  /*abc0*/  ISETP.GT.U32.AND P5, PT, R44, R7, PT ;  /* 0x000000072c00720c */ /* 0x000fe20003fa4070 */
[----:B------:R-:W-:Y:S01]  /*abd0*/  @!P0 IMAD.IADD R4, R4, 0x1, -R44 ;  /* 0x0000000104048824 */ /* 0x000fe200078e0a2c */
[----:B------:R-:W-:Y:S01]  /*abe0*/  ISETP.GE.AND P0, PT, R58, RZ, PT ;  /* 0x000000ff3a00720c */ /* 0x000fe20003f06270 */
[----:B------:R-:W-:-:S02]  /*abf0*/  VIADD R54, R0, 0x19d ;  /* 0x0000019d00367836 */ /* 0x000fc40000000000 */
[----:B0-----:R-:W-:-:S03]  /*ac00*/  IMAD.HI.U32 R10, R39, R6, RZ ;  /* 0x00000006270a7227 */ /* 0x001fc600078e00ff */
[----:B------:R-:W-:Y:S01]  /*ac10*/  IABS R12, R54 ;  /* 0x00000036000c7213 */ /* 0x000fe20000000000 */
[----:B------:R-:W-:Y:S02]  /*ac20*/  IMAD.MOV R10, RZ, RZ, -R10 ;  /* 0x000000ffff0a7224 */ /* 0x000fe400078e0a0a */
[----:B-1----:R-:W-:Y:S01]  /*ac30*/  IMAD.MOV.U32 R9, RZ, RZ, R8 ;  /* 0x000000ffff097224 */ /* 0x002fe200078e0008 */
[----:B------:R-:W-:Y:S01]  /*ac40*/  IABS R8, R58 ;  /* 0x0000003a00087213 */ /* 0x000fe20000000000 */
[----:B------:R-:W-:Y:S02]  /*ac50*/  IMAD R10, R44, R10, R6 ;  /* 0x0000000a2c0a7224 */ /* 0x000fe400078e0206 */
[----:B------:R-:W-:-:S04]  /*ac60*/  IMAD.HI.U32 R6, R39, R11, RZ ;  /* 0x0000000b27067227 */ /* 0x000fc800078e00ff */
[----:B------:R-:W-:Y:S02]  /*ac70*/  IMAD.MOV R6, RZ, RZ, -R6 ;  /* 0x000000ffff067224 */ /* 0x000fe400078e0a06 */
[----:B------:R-:W-:Y:S01]  /*ac80*/  @!P4 IMAD.MOV R9, RZ, RZ, -R9 ;  /* 0x000000ffff09c224 */ /* 0x000fe200078e0a09 */
[C---:B------:R-:W-:Y:S01]  /*ac90*/  ISETP.GT.U32.AND P4, PT, R44.reuse, R10, PT ;  /* 0x0000000a2c00720c */ /* 0x040fe20003f84070 */
[----:B------:R-:W-:Y:S01]  /*aca0*/  @!P3 IMAD.IADD R5, R5, 0x1, -R44 ;  /* 0x000000010505b824 */ /* 0x000fe200078e0a2c */
[----:B------:R-:W-:Y:S01]  /*acb0*/  ISETP.GE.AND P3, PT, R55, RZ, PT ;  /* 0x000000ff3700720c */ /* 0x000fe20003f66270 */
[----:B------:R-:W-:Y:S01]  /*acc0*/  IMAD R6, R44, R6, R11 ;  /* 0x000000062c067224 */ /* 0x000fe200078e020b */
[----:B------:R0:W-:Y:S01]  /*acd0*/  STL [R1+0x460], R9 ;  /* 0x0004600901007387 */ /* 0x0001e20000100800 */
[----:B------:R-:W-:Y:S02]  /*ace0*/  IMAD.MOV.U32 R11, RZ, RZ, R4 ;  /* 0x000000ffff0b7224 */ /* 0x000fe400078e0004 */
[----:B------:R-:W-:Y:S01]  /*acf0*/  @!P6 IMAD.MOV R5, RZ, RZ, -R5 ;  /* 0x000000ffff05e224 */ /* 0x000fe200078e0a05 */
[----:B------:R-:W-:Y:S01]  /*ad00*/  ISETP.GE.AND P6, PT, R57, RZ, PT ;  /* 0x000000ff3900720c */ /* 0x000fe20003fc6270 */
[----:B------:R-:W-:-:S02]  /*ad10*/  @!P1 IMAD.MOV R11, RZ, RZ, -R11 ;  /* 0x000000ffff0b9224 */ /* 0x000fc400078e0a0b */
[----:B------:R-:W-:Y:S01]  /*ad20*/  @!P5 IMAD.IADD R7, R7, 0x1, -R44 ;  /* 0x000000010707d824 */ /* 0x000fe200078e0a2c */
[----:B------:R-:W-:Y:S01]  /*ad30*/  STL [R1+0x464], R5 ;  /* 0x0004640501007387 */ /* 0x000fe20000100800 */
[----:B------:R-:W-:Y:S01]  /*ad40*/  ISETP.GT.U32.AND P5, PT, R44, R6, PT ;  /* 0x000000062c00720c */ /* 0x000fe20003fa4070 */
[----:B0-----:R-:W-:Y:S02]  /*ad50*/  IMAD.HI.U32 R9, R39, R8, RZ ;  /* 0x0000000827097227 */ /* 0x001fe400078e00ff */
[----:B------:R0:W-:Y:S02]  /*ad60*/  STL [R1+0x468], R11 ;  /* 0x0004680b01007387 */ /* 0x0001e40000100800 */
[----:B------:R-:W-:Y:S02]  /*ad70*/  IMAD.MOV R9, RZ, RZ, -R9 ;  /* 0x000000ffff097224 */ /* 0x000fe400078e0a09 */
[----:B------:R-:W-:Y:S02]  /*ad80*/  VIADD R57, R0, 0x19f ;  /* 0x0000019f00397836 */ /* 0x000fe40000000000 */
[----:B------:R-:W-:-:S02]  /*ad90*/  IMAD R8, R44, R9, R8 ;  /* 0x000000092c087224 */ /* 0x000fc400078e0208 */
[--C-:B------:R-:W-:Y:S01]  /*ada0*/  @!P4 IMAD.IADD R10, R10, 0x1, -R44.reuse ;  /* 0x000000010a0ac824 */ /* 0x100fe200078e0a2c */
[----:B------:R-:W-:Y:S01]  /*adb0*/  IABS R4, R57 ;  /* 0x0000003900047213 */ /* 0x000fe20000000000 */
[----:B0-----:R-:W-:Y:S02]  /*adc0*/  IMAD.MOV.U32 R11, RZ, RZ, R7 ;  /* 0x000000ffff0b7224 */ /* 0x001fe400078e0007 */
[----:B------:R-:W-:Y:S01]  /*add0*/  VIADD R58, R0, 0x1a0 ;  /* 0x000001a0003a7836 */ /* 0x000fe20000000000 */
[C---:B------:R-:W-:Y:S01]  /*ade0*/  ISETP.GT.U32.AND P1, PT, R44.reuse, R10, PT ;  /* 0x0000000a2c00720c */ /* 0x040fe20003f24070 */
[----:B------:R-:W-:Y:S01]  /*adf0*/  @!P3 IMAD.MOV R11, RZ, RZ, -R11 ;  /* 0x000000ffff0bb224 */ /* 0x000fe200078e0a0b */
[----:B------:R-:W-:Y:S01]  /*ae00*/  ISETP.GT.U32.AND P3, PT, R44, R8, PT ;  /* 0x000000082c00720c */ /* 0x000fe20003f64070 */
[----:B------:R-:W-:Y:S01]  /*ae10*/  IMAD.HI.U32 R7, R39, R4, RZ ;  /* 0x0000000427077227 */ /* 0x000fe200078e00ff */
[----:B------:R-:W-:Y:S02]  /*ae20*/  IABS R5, R58 ;  /* 0x0000003a00057213 */ /* 0x000fe40000000000 */
[----:B------:R-:W-:Y:S01]  /*ae30*/  ISETP.GE.AND P4, PT, R58, RZ, PT ;  /* 0x000000ff3a00720c */ /* 0x000fe20003f86270 */
[----:B------:R-:W-:Y:S01]  /*ae40*/  @!P5 IMAD.IADD R6, R6, 0x1, -R44 ;  /* 0x000000010606d824 */ /* 0x000fe200078e0a2c */
[----:B------:R0:W-:Y:S01]  /*ae50*/  STL [R1+0x46c], R11 ;  /* 0x00046c0b01007387 */ /* 0x0001e20000100800 */
[----:B------:R-:W-:-:S02]  /*ae60*/  IMAD.MOV R7, RZ, RZ, -R7 ;  /* 0x000000ffff077224 */ /* 0x000fc400078e0a07 */
[----:B------:R-:W-:Y:S01]  /*ae70*/  IMAD.HI.U32 R9, R39, R5, RZ ;  /* 0x0000000527097227 */ /* 0x000fe200078e00ff */
[----:B------:R-:W-:-:S03]  /*ae80*/  ISETP.GT.U32.AND P5, PT, R44, R6, PT ;  /* 0x000000062c00720c */ /* 0x000fc60003fa4070 */
[--C-:B------:R-:W-:Y:S02]  /*ae90*/  @!P3 IMAD.IADD R8, R8, 0x1, -R44.reuse ;  /* 0x000000010808b824 */ /* 0x100fe400078e0a2c */
[----:B------:R-:W-:Y:S01]  /*aea0*/  @!P1 IMAD.IADD R10, R10, 0x1, -R44 ;  /* 0x000000010a0a9824 */ /* 0x000fe200078e0a2c */
[----:B------:R-:W-:Y:S01]  /*aeb0*/  ISETP.GE.AND P1, PT, R57, RZ, PT ;  /* 0x000000ff3900720c */ /* 0x000fe20003f26270 */
[C---:B------:R-:W-:Y:S01]  /*aec0*/  IMAD R4, R44.reuse, R7, R4 ;  /* 0x000000072c047224 */ /* 0x040fe200078e0204 */
[C---:B------:R-:W-:Y:S01]  /*aed0*/  ISETP.GT.U32.AND P3, PT, R44.reuse, R8, PT ;  /* 0x000000082c00720c */ /* 0x040fe20003f64070 */
[----:B------:R-:W-:Y:S02]  /*aee0*/  IMAD.MOV R9, RZ, RZ, -R9 ;  /* 0x000000ffff097224 */ /* 0x000fe400078e0a09 */
[----:B------:R-:W-:Y:S01]  /*aef0*/  @!P2 IMAD.MOV R10, RZ, RZ, -R10 ;  /* 0x000000ffff0aa224 */ /* 0x000fe200078e0a0a */
[----:B------:R-:W-:Y:S01]  /*af00*/  ISETP.GT.U32.AND P2, PT, R44, R4, PT ;  /* 0x000000042c00720c */ /* 0x000fe20003f44070 */
[----:B------:R-:W-:-:S02]  /*af10*/  VIADD R58, R0, 0x19e ;  /* 0x0000019e003a7836 */ /* 0x000fc40000000000 */
[----:B------:R-:W-:Y:S01]  /*af20*/  IMAD R5, R44, R9, R5 ;  /* 0x000000092c057224 */ /* 0x000fe200078e0205 */
[----:B------:R1:W-:Y:S01]  /*af30*/  STL [R1+0x470], R10 ;  /* 0x0004700a01007387 */ /* 0x0003e20000100800 */
[----:B------:R-:W-:Y:S01]  /*af40*/  IMAD.HI.U32 R9, R39, R12, RZ ;  /* 0x0000000c27097227 */ /* 0x000fe200078e00ff */
[----:B0-----:R-:W-:-:S03]  /*af50*/  IABS R11, R58 ;  /* 0x0000003a000b7213 */ /* 0x001fc60000000000 */
[--C-:B------:R-:W-:Y:S01]  /*af60*/  @!P5 IMAD.IADD R6, R6, 0x1, -R44.reuse ;  /* 0x000000010606d824 */ /* 0x100fe200078e0a2c */
[----:B------:R-:W-:Y:S01]  /*af70*/  ISETP.GT.U32.AND P5, PT, R44, R5, PT ;  /* 0x000000052c00720c */ /* 0x000fe20003fa4070 */
[----:B------:R-:W-:Y:S02]  /*af80*/  IMAD.MOV R9, RZ, RZ, -R9 ;  /* 0x000000ffff097224 */ /* 0x000fe400078e0a09 */
[----:B------:R-:W-:Y:S02]  /*af90*/  @!P3 IMAD.IADD R8, R8, 0x1, -R44 ;  /* 0x000000010808b824 */ /* 0x000fe400078e0a2c */
[----:B------:R-:W-:Y:S02]  /*afa0*/  VIADD R55, R0, 0x19c ;  /* 0x0000019c00377836 */ /* 0x000fe40000000000 */
[----:B------:R-:W-:-:S04]  /*afb0*/  IMAD.HI.U32 R7, R39, R11, RZ ;  /* 0x0000000b27077227 */ /* 0x000fc800078e00ff */
[----:B------:R-:W-:Y:S02]  /*afc0*/  IMAD R9, R44, R9, R12 ;  /* 0x000000092c097224 */ /* 0x000fe400078e020c */
[----:B-1----:R-:W-:Y:S02]  /*afd0*/  IMAD.MOV.U32 R10, RZ, RZ, R8 ;  /* 0x000000ffff0a7224 */ /* 0x002fe400078e0008 */
[----:B------:R-:W-:Y:S01]  /*afe0*/  IMAD.MOV.U32 R13, RZ, RZ, R6 ;  /* 0x000000ffff0d7224 */ /* 0x000fe200078e0006 */
[----:B------:R-:W-:Y:S01]  /*aff0*/  IABS R6, R55 ;  /* 0x0000003700067213 */ /* 0x000fe20000000000 */
[----:B------:R-:W-:Y:S02]  /*b000*/  @!P2 IMAD.IADD R4, R4, 0x1, -R44 ;  /* 0x000000010404a824 */ /* 0x000fe400078e0a2c */
[----:B------:R-:W-:Y:S02]  /*b010*/  IMAD.MOV R7, RZ, RZ, -R7 ;  /* 0x000000ffff077224 */ /* 0x000fe400078e0a07 */
[----:B------:R-:W-:Y:S01]  /*b020*/  @!P0 IMAD.MOV R10, RZ, RZ, -R10 ;  /* 0x000000ffff0a8224 */ /* 0x000fe200078e0a0a */
[C---:B------:R-:W-:Y:S01]  /*b030*/  ISETP.GT.U32.AND P0, PT, R44.reuse, R9, PT ;  /* 0x000000092c00720c */ /* 0x040fe20003f04070 */
[C---:B------:R-:W-:Y:S01]  /*b040*/  IMAD R7, R44.reuse, R7, R11 ;  /* 0x000000072c077224 */ /* 0x040fe200078e020b */
[----:B------:R-:W-:Y:S01]  /*b050*/  ISETP.GT.U32.AND P2, PT, R44, R4, PT ;  /* 0x000000042c00720c */ /* 0x000fe20003f44070 */
[----:B------:R-:W-:-:S03]  /*b060*/  IMAD.HI.U32 R11, R39, R6, RZ ;  /* 0x00000006270b7227 */ /* 0x000fc600078e00ff */
[----:B------:R-:W-:Y:S01]  /*b070*/  ISETP.GT.U32.AND P3, PT, R44, R7, PT ;  /* 0x000000072c00720c */ /* 0x000fe20003f64070 */
[----:B------:R-:W-:Y:S02]  /*b080*/  @!P5 IMAD.IADD R5, R5, 0x1, -R44 ;  /* 0x000000010505d824 */ /* 0x000fe400078e0a2c */
[----:B------:R-:W-:Y:S02]  /*b090*/  IMAD.MOV R11, RZ, RZ, -R11 ;  /* 0x000000ffff0b7224 */ /* 0x000fe400078e0a0b */
[----:B------:R-:W-:Y:S01]  /*b0a0*/  VIADD R57, R0, 0x19b ;  /* 0x0000019b00397836 */ /* 0x000fe20000000000 */
[C---:B------:R-:W-:Y:S01]  /*b0b0*/  ISETP.GT.U32.AND P5, PT, R44.reuse, R5, PT ;  /* 0x000000052c00720c */ /* 0x040fe20003fa4070 */
[----:B------:R-:W-:Y:S02]  /*b0c0*/  IMAD R6, R44, R11, R6 ;  /* 0x0000000b2c067224 */ /* 0x000fe400078e0206 */
[--C-:B------:R-:W-:Y:S01]  /*b0d0*/  @!P0 IMAD.IADD R9, R9, 0x1, -R44.reuse ;  /* 0x0000000109098824 */ /* 0x100fe200078e0a2c */
[----:B------:R-:W-:Y:S01]  /*b0e0*/  IABS R8, R57 ;  /* 0x0000003900087213 */ /* 0x000fe20000000000 */
[----:B------:R-:W-:Y:S01]  /*b0f0*/  @!P2 IMAD.IADD R4, R4, 0x1, -R44 ;  /* 0x000000010404a824 */ /* 0x000fe200078e0a2c */
[----:B------:R-:W-:Y:S01]  /*b100*/  ISETP.GT.U32.AND P2, PT, R44, R6, PT ;  /* 0x000000062c00720c */ /* 0x000fe20003f44070 */
[----:B------:R-:W-:Y:S01]  /*b110*/  @!P6 IMAD.MOV R13, RZ, RZ, -R13 ;  /* 0x000000ffff0de224 */ /* 0x000fe200078e0a0d */
[----:B------:R-:W-:Y:S01]  /*b120*/  ISETP.GE.AND P6, PT, R58, RZ, PT ;  /* 0x000000ff3a00720c */ /* 0x000fe20003fc6270 */
[----:B------:R-:W-:Y:S01]  /*b130*/  VIADD R58, R0, 0x19a ;  /* 0x0000019a003a7836 */ /* 0x000fe20000000000 */
[----:B------:R-:W-:Y:S01]  /*b140*/  ISETP.GT.U32.AND P0, PT, R44, R9, PT ;  /* 0x000000092c00720c */ /* 0x000fe20003f04070 */
[----:B------:R-:W-:Y:S01]  /*b150*/  IMAD.HI.U32 R11, R39, R8, RZ ;  /* 0x00000008270b7227 */ /* 0x000fe200078e00ff */
[----:B------:R0:W-:Y:S03]  /*b160*/  STL [R1+0x474], R13 ;  /* 0x0004740d01007387 */ /* 0x0001e60000100800 */
[----:B------:R-:W-:Y:S01]  /*b170*/  IMAD.MOV.U32 R12, RZ, RZ, R4 ;  /* 0x000000ffff0c7224 */ /* 0x000fe200078e0004 */
[----:B------:R1:W-:Y:S01]  /*b180*/  STL [R1+0x478], R10 ;  /* 0x0004780a01007387 */ /* 0x0003e20000100800 */
[----:B------:R-:W-:Y:S01]  /*b190*/  @!P5 IMAD.IADD R5, R5, 0x1, -R44 ;  /* 0x000000010505d824 */ /* 0x000fe200078e0a2c */
[----:B------:R-:W-:Y:S01]  /*b1a0*/  ISETP.GE.AND P5, PT, R54, RZ, PT ;  /* 0x000000ff3600720c */ /* 0x000fe20003fa6270 */
[----:B------:R-:W-:-:S02]  /*b1b0*/  IMAD.MOV R11, RZ, RZ, -R11 ;  /* 0x000000ffff0b7224 */ /* 0x000fc400078e0a0b */
[----:B------:R-:W-:Y:S01]  /*b1c0*/  @!P1 IMAD.MOV R12, RZ, RZ, -R12 ;  /* 0x000000ffff0c9224 */ /* 0x000fe200078e0a0c */
[----:B------:R-:W-:Y:S01]  /*b1d0*/  ISETP.GE.AND P1, PT, R57, RZ, PT ;  /* 0x000000ff3900720c */ /* 0x000fe20003f26270 */
[----:B0-----:R-:W-:Y:S02]  /*b1e0*/  IMAD.MOV.U32 R13, RZ, RZ, R5 ;  /* 0x000000ffff0d7224 */ /* 0x001fe400078e0005 */
[----:B------:R-:W-:Y:S01]  /*b1f0*/  IMAD R8, R44, R11, R8 ;  /* 0x0000000b2c087224 */ /* 0x000fe200078e0208 */
[----:B-1----:R-:W-:Y:S01]  /*b200*/  IABS R10, R58 ;  /* 0x0000003a000a7213 */ /* 0x002fe20000000000 */
[--C-:B------:R-:W-:Y:S02]  /*b210*/  @!P3 IMAD.IADD R7, R7, 0x1, -R44.reuse ;  /* 0x000000010707b824 */ /* 0x100fe400078e0a2c */
[----:B------:R-:W-:Y:S02]  /*b220*/  VIADD R57, R0, 0x199 ;  /* 0x0000019900397836 */ /* 0x000fe40000000000 */
[----:B------:R-:W-:Y:S01]  /*b230*/  @!P2 IMAD.IADD R6, R6, 0x1, -R44 ;  /* 0x000000010606a824 */ /* 0x000fe200078e0a2c */
[----:B------:R-:W-:Y:S01]  /*b240*/  ISETP.GT.U32.AND P3, PT, R44, R7, PT ;  /* 0x000000072c00720c */ /* 0x000fe20003f64070 */
[----:B------:R-:W-:Y:S01]  /*b250*/  IMAD.HI.U32 R5, R39, R10, RZ ;  /* 0x0000000a27057227 */ /* 0x000fe200078e00ff */
[----:B------:R-:W-:-:S02]  /*b260*/  IABS R4, R57 ;  /* 0x0000003900047213 */ /* 0x000fc40000000000 */
[C---:B------:R-:W-:Y:S01]  /*b270*/  ISETP.GT.U32.AND P2, PT, R44.reuse, R6, PT ;  /* 0x000000062c00720c */ /* 0x040fe20003f44070 */
[----:B------:R-:W-:Y:S01]  /*b280*/  @!P4 IMAD.MOV R13, RZ, RZ, -R13 ;  /* 0x000000ffff0dc224 */ /* 0x000fe200078e0a0d */
[----:B------:R-:W-:Y:S01]  /*b290*/  ISETP.GE.AND P4, PT, R55, RZ, PT ;  /* 0x000000ff3700720c */ /* 0x000fe20003f86270 */
[----:B------:R-:W-:Y:S01]  /*b2a0*/  @!P0 IMAD.IADD R9, R9, 0x1, -R44 ;  /* 0x0000000109098824 */ /* 0x000fe200078e0a2c */
[----:B------:R-:W-:Y:S01]  /*b2b0*/  ISETP.GT.U32.AND P0, PT, R44, R8, PT ;  /* 0x000000082c00720c */ /* 0x000fe20003f04070 */
[----:B------:R-:W-:Y:S01]  /*b2c0*/  IMAD.MOV R5, RZ, RZ, -R5 ;  /* 0x000000ffff057224 */ /* 0x000fe200078e0a05 */
[----:B------:R-:W-:Y:S01]  /*b2d0*/  STL [R1+0x47c], R13 ;  /* 0x00047c0d01007387 */ /* 0x000fe20000100800 */
[----:B------:R-:W-:Y:S02]  /*b2e0*/  VIADD R54, R0, 0x197 ;  /* 0x0000019700367836 */ /* 0x000fe40000000000 */
[----:B------:R-:W-:Y:S01]  /*b2f0*/  IMAD R5, R44, R5, R10 ;  /* 0x000000052c057224 */ /* 0x000fe200078e020a */
[----:B------:R0:W-:Y:S01]  /*b300*/  STL [R1+0x480], R12 ;  /* 0x0004800c01007387 */ /* 0x0001e20000100800 */
[----:B------:R-:W-:-:S04]  /*b310*/  IMAD.HI.U32 R10, R39, R4, RZ ;  /* 0x00000004270a7227 */ /* 0x000fc800078e00ff */
[----:B------:R-:W-:Y:S02]  /*b320*/  IMAD.MOV R10, RZ, RZ, -R10 ;  /* 0x000000ffff0a7224 */ /* 0x000fe400078e0a0a */
[--C-:B------:R-:W-:Y:S02]  /*b330*/  @!P0 IMAD.IADD R8, R8, 0x1, -R44.reuse ;  /* 0x0000000108088824 */ /* 0x100fe400078e0a2c */
[--C-:B------:R-:W-:Y:S01]  /*b340*/  @!P3 IMAD.IADD R7, R7, 0x1, -R44.reuse ;  /* 0x000000010707b824 */ /* 0x100fe200078e0a2c */
[----:B------:R-:W-:Y:S01]  /*b350*/  ISETP.GE.AND P3, PT, R58, RZ, PT ;  /* 0x000000ff3a00720c */ /* 0x000fe20003f66270 */
[----:B0-----:R-:W-:Y:S01]  /*b360*/  IMAD.MOV.U32 R12, RZ, RZ, R9 ;  /* 0x000000ffff0c7224 */ /* 0x001fe200078e0009 */
[----:B------:R-:W-:Y:S01]  /*b370*/  ISETP.GT.U32.AND P0, PT, R44, R8, PT ;  /* 0x000000082c00720c */ /* 0x000fe20003f04070 */
[----:B------:R-:W-:Y:S01]  /*b380*/  @!P2 IMAD.IADD R6, R6, 0x1, -R44 ;  /* 0x000000010606a824 */ /* 0x000fe200078e0a2c */
[----:B------:R-:W-:Y:S01]  /*b390*/  IABS R9, R54 ;  /* 0x0000003600097213 */ /* 0x000fe20000000000 */
[----:B------:R-:W-:Y:S01]  /*b3a0*/  @!P5 IMAD.MOV R12, RZ, RZ, -R12 ;  /* 0x000000ffff0cd224 */ /* 0x000fe200078e0a0c */
[C---:B------:R-:W-:Y:S01]  /*b3b0*/  ISETP.GT.U32.AND P5, PT, R44.reuse, R5, PT ;  /* 0x000000052c00720c */ /* 0x040fe20003fa4070 */
[----:B------:R-:W-:-:S02]  /*b3c0*/  IMAD R4, R44, R10, R4 ;  /* 0x0000000a2c047224 */ /* 0x000fc400078e0204 */
[----:B------:R-:W-:Y:S01]  /*b3d0*/  @!P6 IMAD.MOV R7, RZ, RZ, -R7 ;  /* 0x000000ffff07e224 */ /* 0x000fe200078e0a07 */
[----:B------:R-:W-:Y:S01]  /*b3e0*/  ISETP.GE.AND P6, PT, R57, RZ, PT ;  /* 0x000000ff3900720c */ /* 0x000fe20003fc6270 */
[----:B------:R-:W-:Y:S01]  /*b3f0*/  @!P4 IMAD.MOV R6, RZ, RZ, -R6 ;  /* 0x000000ffff06c224 */ /* 0x000fe200078e0a06 */
[----:B------:R-:W-:Y:S01]  /*b400*/  ISETP.GT.U32.AND P4, PT, R44, R4, PT ;  /* 0x000000042c00720c */ /* 0x000fe20003f84070 */
[----:B------:R-:W-:Y:S01]  /*b410*/  VIADD R58, R0, 0x198 ;  /* 0x00000198003a7836 */ /* 0x000fe20000000000 */
[----:B------:R0:W-:Y:S01]  /*b420*/  STL [R1+0x484], R7 ;  /* 0x0004840701007387 */ /* 0x0001e20000100800 */
[----:B------:R-:W-:-:S03]  /*b430*/  IMAD.HI.U32 R11, R39, R9, RZ ;  /* 0x00000009270b7227 */ /* 0x000fc600078e00ff */
[----:B------:R1:W-:Y:S01]  /*b440*/  STL [R1+0x488], R12 ;  /* 0x0004880c01007387 */ /* 0x0003e20000100800 */
[--C-:B------:R-:W-:Y:S01]  /*b450*/  @!P5 IMAD.IADD R5, R5, 0x1, -R44.reuse ;  /* 0x000000010505d824 */ /* 0x100fe200078e0a2c */
[----:B------:R-:W-:Y:S01]  /*b460*/  ISETP.GE.AND P2, PT, R58, RZ, PT ;  /* 0x000000ff3a00720c */ /* 0x000fe20003f46270 */
[--C-:B------:R-:W-:Y:S01]  /*b470*/  @!P0 IMAD.IADD R8, R8, 0x1, -R44.reuse ;  /* 0x0000000108088824 */ /* 0x100fe200078e0a2c */
[----:B------:R2:W-:Y:S01]  /*b480*/  STL [R1+0x48c], R6 ;  /* 0x00048c0601007387 */ /* 0x0005e20000100800 */
[----:B------:R-:W-:Y:S01]  /*b490*/  IMAD.MOV R11, RZ, RZ, -R11 ;  /* 0x000000ffff0b7224 */ /* 0x000fe200078e0a0b */
[----:B0-----:R-:W-:Y:S01]  /*b4a0*/  IABS R7, R58 ;  /* 0x0000003a00077213 */ /* 0x001fe20000000000 */
[----:B------:R-:W-:Y:S01]  /*b4b0*/  VIADD R58, R0, 0x196 ;  /* 0x00000196003a7836 */ /* 0x000fe20000000000 */
[----:B------:R-:W-:Y:S01]  /*b4c0*/  ISETP.GT.U32.AND P5, PT, R44, R5, PT ;  /* 0x000000052c00720c */ /* 0x000fe20003fa4070 */
[----:B------:R-:W-:Y:S02]  /*b4d0*/  @!P4 IMAD.IADD R4, R4, 0x1, -R44 ;  /* 0x000000010404c824 */ /* 0x000fe400078e0a2c */
[----:B-1----:R-:W-:Y:S01]  /*b4e0*/  IMAD.HI.U32 R12, R39, R7, RZ ;  /* 0x00000007270c7227 */ /* 0x002fe200078e00ff */
[----:B------:R-:W-:-:S02]  /*b4f0*/  IABS R10, R58 ;  /* 0x0000003a000a7213 */ /* 0x000fc40000000000 */
[----:B------:R-:W-:Y:S01]  /*b500*/  ISETP.GT.U32.AND P4, PT, R44, R4, PT ;  /* 0x000000042c00720c */ /* 0x000fe20003f84070 */
[----:B------:R-:W-:Y:S02]  /*b510*/  IMAD.MOV R12, RZ, RZ, -R12 ;  /* 0x000000ffff0c7224 */ /* 0x000fe400078e0a0c */
[----:B------:R-:W-:Y:S02]  /*b520*/  IMAD.MOV.U32 R13, RZ, RZ, R8 ;  /* 0x000000ffff0d7224 */ /* 0x000fe400078e0008 */
[----:B------:R-:W-:Y:S02]  /*b530*/  VIADD R55, R0, 0x195 ;  /* 0x0000019500377836 */ /* 0x000fe40000000000 */
[C---:B------:R-:W-:Y:S02]  /*b540*/  IMAD R7, R44.reuse, R12, R7 ;  /* 0x0000000c2c077224 */ /* 0x040fe400078e0207 */
[C---:B--2---:R-:W-:Y:S01]  /*b550*/  IMAD R6, R44.reuse, R11, R9 ;  /* 0x0000000b2c067224 */ /* 0x044fe200078e0209 */
[----:B------:R-:W-:Y:S01]  /*b560*/  IABS R9, R55 ;  /* 0x0000003700097213 */ /* 0x000fe20000000000 */
[----:B------:R-:W-:Y:S01]  /*b570*/  @!P1 IMAD.MOV R13, RZ, RZ, -R13 ;  /* 0x000000ffff0d9224 */ /* 0x000fe200078e0a0d */
[----:B------:R-:W-:Y:S01]  /*b580*/  ISETP.GT.U32.AND P0, PT, R44, R7, PT ;  /* 0x000000072c00720c */ /* 0x000fe20003f04070 */
[----:B------:R-:W-:Y:S01]  /*b590*/  IMAD.HI.U32 R11, R39, R10, RZ ;  /* 0x0000000a270b7227 */ /* 0x000fe200078e00ff */
[----:B------:R-:W-:-:S02]  /*b5a0*/  ISETP.GE.AND P1, PT, R54, RZ, PT ;  /* 0x000000ff3600720c */ /* 0x000fc40003f26270 */
[----:B------:R0:W-:Y:S01]  /*b5b0*/  STL [R1+0x490], R13 ;  /* 0x0004900d01007387 */ /* 0x0001e20000100800 */
[--C-:B------:R-:W-:Y:S01]  /*b5c0*/  @!P5 IMAD.IADD R5, R5, 0x1, -R44.reuse ;  /* 0x000000010505d824 */ /* 0x100fe200078e0a2c */
[----:B------:R-:W-:Y:S01]  /*b5d0*/  ISETP.GT.U32.AND P5, PT, R44, R6, PT ;  /* 0x000000062c00720c */ /* 0x000fe20003fa4070 */
[--C-:B------:R-:W-:Y:S02]  /*b5e0*/  @!P4 IMAD.IADD R4, R4, 0x1, -R44.reuse ;  /* 0x000000010404c824 */ /* 0x100fe400078e0a2c */
[----:B------:R-:W-:Y:S02]  /*b5f0*/  @!P3 IMAD.MOV R5, RZ, RZ, -R5 ;  /* 0x000000ffff05b224 */ /* 0x000fe400078e0a05 */
[----:B------:R-:W-:Y:S02]  /*b600*/  VIADD R57, R0, 0x194 ;  /* 0x0000019400397836 */ /* 0x000fe40000000000 */
[----:B------:R-:W-:Y:S01]  /*b610*/  @!P0 IMAD.IADD R7, R7, 0x1, -R44 ;  /* 0x0000000107078824 */ /* 0x000fe200078e0a2c */
[----:B------:R1:W-:Y:S01]  /*b620*/  STL [R1+0x298], R5 ;  /* 0x0002980501007387 */ /* 0x0003e20000100800 */
[----:B0-----:R-:W-:Y:S01]  /*b630*/  IMAD.MOV R13, RZ, RZ, -R11 ;  /* 0x000000ffff0d7224 */ /* 0x001fe200078e0a0b */
[----:B------:R-:W-:Y:S01]  /*b640*/  IABS R12, R57 ;  /* 0x00000039000c7213 */ /* 0x000fe20000000000 */
[----:B------:R-:W-:Y:S01]  /*b650*/  IMAD.HI.U32 R11, R39, R9, RZ ;  /* 0x00000009270b7227 */ /* 0x000fe200078e00ff */
[----:B------:R-:W-:-:S02]  /*b660*/  ISETP.GT.U32.AND P3, PT, R44, R7, PT ;  /* 0x000000072c00720c */ /* 0x000fc40003f64070 */
[----:B------:R-:W-:Y:S01]  /*b670*/  ISETP.GE.AND P0, PT, R58, RZ, PT ;  /* 0x000000ff3a00720c */ /* 0x000fe20003f06270 */
[C---:B------:R-:W-:Y:S02]  /*b680*/  IMAD R10, R44.reuse, R13, R10 ;  /* 0x0000000d2c0a7224 */ /* 0x040fe400078e020a */
[----:B------:R-:W-:Y:S02]  /*b690*/  IMAD.MOV R11, RZ, RZ, -R11 ;  /* 0x000000ffff0b7224 */ /* 0x000fe400078e0a0b */
[----:B------:R-:W-:Y:S01]  /*b6a0*/  IMAD.MOV.U32 R13, RZ, RZ, R4 ;  /* 0x000000ffff0d7224 */ /* 0x000fe200078e0004 */
[C---:B------:R-:W-:Y:S01]  /*b6b0*/  ISETP.GT.U32.AND P4, PT, R44.reuse, R10, PT ;  /* 0x0000000a2c00720c */ /* 0x040fe20003f84070 */
[----:B-1----:R-:W-:Y:S02]  /*b6c0*/  IMAD R5, R44, R11, R9 ;  /* 0x0000000b2c057224 */ /* 0x002fe400078e0209 */
[----:B------:R-:W-:Y:S02]  /*b6d0*/  @!P5 IMAD.IADD R6, R6, 0x1, -R44 ;  /* 0x000000010606d824 */ /* 0x000fe400078e0a2c */
[----:B------:R-:W-:Y:S01]  /*b6e0*/  @!P6 IMAD.MOV R13, RZ, RZ, -R13 ;  /* 0x000000ffff0de224 */ /* 0x000fe200078e0a0d */
[C---:B------:R-:W-:Y:S01]  /*b6f0*/  ISETP.GT.U32.AND P6, PT, R44.reuse, R5, PT ;  /* 0x000000052c00720c */ /* 0x040fe20003fc4070 */
[----:B------:R-:W-:Y:S01]  /*b700*/  IMAD.MOV.U32 R8, RZ, RZ, R12 ;  /* 0x000000ffff087224 */ /* 0x000fe200078e000c */
[----:B------:R-:W-:Y:S01]  /*b710*/  ISETP.GT.U32.AND P5, PT, R44, R6, PT ;  /* 0x000000062c00720c */ /* 0x000fe20003fa4070 */
[----:B------:R-:W-:Y:S01]  /*b720*/  VIADD R58, R0, 0x193 ;  /* 0x00000193003a7836 */ /* 0x000fe20000000000 */
[----:B------:R0:W-:Y:S01]  /*b730*/  STL [R1+0x498], R13 ;  /* 0x0004980d01007387 */ /* 0x0001e20000100800 */
[----:B------:R-:W-:-:S03]  /*b740*/  IMAD.HI.U32 R12, R39, R8, RZ ;  /* 0x00000008270c7227 */ /* 0x000fc600078e00ff */
[----:B------:R-:W-:Y:S01]  /*b750*/  IABS R9, R58 ;  /* 0x0000003a00097213 */ /* 0x000fe20000000000 */
[----:B------:R-:W-:Y:S01]  /*b760*/  @!P4 IMAD.IADD R10, R10, 0x1, -R44 ;  /* 0x000000010a0ac824 */ /* 0x000fe200078e0a2c */
[----:B------:R-:W-:Y:S01]  /*b770*/  ISETP.GE.AND P4, PT, R57, RZ, PT ;  /* 0x000000ff3900720c */ /* 0x000fe20003f86270 */
[----:B------:R-:W-:Y:S02]  /*b780*/  IMAD.MOV R12, RZ, RZ, -R12 ;  /* 0x000000ffff0c7224 */ /* 0x000fe400078e0a0c */
[----:B------:R-:W-:Y:S02]  /*b790*/  VIADD R56, R0, 0x192 ;  /* 0x0000019200387836 */ /* 0x000fe40000000000 */
[----:B------:R-:W-:Y:S01]  /*b7a0*/  @!P6 IMAD.IADD R5, R5, 0x1, -R44 ;  /* 0x000000010505e824 */ /* 0x000fe200078e0a2c */
[C---:B------:R-:W-:Y:S01]  /*b7b0*/  ISETP.GT.U32.AND P6, PT, R44.reuse, R10, PT ;  /* 0x0000000a2c00720c */ /* 0x040fe20003fc4070 */
[----:B------:R-:W-:Y:S01]  /*b7c0*/  IMAD R4, R44, R12, R8 ;  /* 0x0000000c2c047224 */ /* 0x000fe200078e0208 */
[----:B------:R-:W-:Y:S01]  /*b7d0*/  IABS R8, R56 ;  /* 0x0000003800087213 */ /* 0x000fe20000000000 */
[----:B------:R-:W-:-:S02]  /*b7e0*/  @!P3 IMAD.IADD R7, R7, 0x1, -R44 ;  /* 0x000000010707b824 */ /* 0x000fc400078e0a2c */
[----:B------:R-:W-:Y:S01]  /*b7f0*/  @!P5 IMAD.IADD R6, R6, 0x1, -R44 ;  /* 0x000000010606d824 */ /* 0x000fe200078e0a2c */
[----:B------:R-:W-:Y:S01]  /*b800*/  ISETP.GT.U32.AND P3, PT, R44, R4, PT ;  /* 0x000000042c00720c */ /* 0x000fe20003f64070 */
[----:B------:R-:W-:Y:S01]  /*b810*/  IMAD.HI.U32 R12, R39, R9, RZ ;  /* 0x00000009270c7227 */ /* 0x000fe200078e00ff */
[----:B------:R-:W-:-:S03]  /*b820*/  ISETP.GE.AND P5, PT, R55, RZ, PT ;  /* 0x000000ff3700720c */ /* 0x000fc60003fa6270 */
[----:B------:R-:W-:Y:S02]  /*b830*/  VIADD R54, R0, 0x191 ;  /* 0x0000019100367836 */ /* 0x000fe40000000000 */
[----:B------:R-:W-:Y:S01]  /*b840*/  @!P2 IMAD.MOV R7, RZ, RZ, -R7 ;  /* 0x000000ffff07a224 */ /* 0x000fe200078e0a07 */
[----:B------:R-:W-:Y:S01]  /*b850*/  ISETP.GT.U32.AND P2, PT, R44, R5, PT ;  /* 0x000000052c00720c */ /* 0x000fe20003f44070 */
[----:B------:R-:W-:Y:S01]  /*b860*/  IMAD.MOV R12, RZ, RZ, -R12 ;  /* 0x000000ffff0c7224 */ /* 0x000fe200078e0a0c */
[----:B0-----:R-:W-:Y:S01]  /*b870*/  IABS R13, R54 ;  /* 0x00000036000d7213 */ /* 0x001fe20000000000 */
[----:B------:R-:W-:Y:S01]  /*b880*/  @!P1 IMAD.MOV R6, RZ, RZ, -R6 ;  /* 0x000000ffff069224 */ /* 0x000fe200078e0a06 */
[----:B------:R-:W-:Y:S01]  /*b890*/  STL [R1+0x90], R7 ;  /* 0x0000900701007387 */ /* 0x000fe20000100800 */
[----:B------:R-:W-:-:S03]  /*b8a0*/  IMAD.HI.U32 R11, R39, R8, RZ ;  /* 0x00000008270b7227 */ /* 0x000fc600078e00ff */
[----:B------:R0:W-:Y:S01]  /*b8b0*/  STL [R1+0x4a0], R6 ;  /* 0x0004a00601007387 */ /* 0x0001e20000100800 */
[----:B------:R-:W-:Y:S02]  /*b8c0*/  IMAD R9, R44, R12, R9 ;  /* 0x0000000c2c097224 */ /* 0x000fe400078e0209 */
[----:B------:R-:W-:Y:S02]  /*b8d0*/  IMAD.MOV R11, RZ, RZ, -R11 ;  /* 0x000000ffff0b7224 */ /* 0x000fe400078e0a0b */
[----:B------:R-:W-:Y:S01]  /*b8e0*/  @!P6 IMAD.IADD R10, R10, 0x1, -R44 ;  /* 0x000000010a0ae824 */ /* 0x000fe200078e0a2c */
[C---:B------:R-:W-:Y:S01]  /*b8f0*/  ISETP.GT.U32.AND P6, PT, R44.reuse, R9, PT ;  /* 0x000000092c00720c */ /* 0x040fe20003fc4070 */
[C---:B------:R-:W-:Y:S02]  /*b900*/  IMAD R8, R44.reuse, R11, R8 ;  /* 0x0000000b2c087224 */ /* 0x040fe400078e0208 */
[--C-:B------:R-:W-:Y:S02]  /*b910*/  @!P2 IMAD.IADD R5, R5, 0x1, -R44.reuse ;  /* 0x000000010505a824 */ /* 0x100fe400078e0a2c */
[----:B0-----:R-:W-:Y:S01]  /*b920*/  IMAD.MOV.U32 R6, RZ, RZ, R13 ;  /* 0x000000ffff067224 */ /* 0x001fe200078e000d */
[----:B------:R-:W-:Y:S01]  /*b930*/  ISETP.GT.U32.AND P2, PT, R44, R8, PT ;  /* 0x000000082c00720c */ /* 0x000fe20003f44070 */
[----:B------:R-:W-:Y:S01]  /*b940*/  @!P3 IMAD.IADD R4, R4, 0x1, -R44 ;  /* 0x000000010404b824 */ /* 0x000fe200078e0a2c */
[----:B------:R-:W-:Y:S01]  /*b950*/  ISETP.GE.AND P3, PT, R58, RZ, PT ;  /* 0x000000ff3a00720c */ /* 0x000fe20003f66270 */
[----:B------:R-:W-:-:S03]  /*b960*/  IMAD.HI.U32 R11, R39, R6, RZ ;  /* 0x00000006270b7227 */ /* 0x000fc600078e00ff */
[C---:B------:R-:W-:Y:S01]  /*b970*/  ISETP.GT.U32.AND P1, PT, R44.reuse, R4, PT ;  /* 0x000000042c00720c */ /* 0x040fe20003f24070 */
[----:B------:R-:W-:Y:S02]  /*b980*/  IMAD.MOV R11, RZ, RZ, -R11 ;  /* 0x000000ffff0b7224 */ /* 0x000fe400078e0a0b */
[----:B------:R-:W-:Y:S02]  /*b990*/  @!P6 IMAD.IADD R9, R9, 0x1, -R44 ;  /* 0x000000010909e824 */ /* 0x000fe400078e0a2c */
[----:B------:R-:W-:Y:S02]  /*b9a0*/  IMAD R6, R44, R11, R6 ;  /* 0x0000000b2c067224 */ /* 0x000fe400078e0206 */
[----:B------:R-:W-:Y:S02]  /*b9b0*/  VIADD R57, R0, 0x18f ;  /* 0x0000018f00397836 */ /* 0x000fe40000000000 */
[--C-:B------:R-:W-:Y:S01]  /*b9c0*/  @!P2 IMAD.IADD R8, R8, 0x1, -R44.reuse ;  /* 0x000000010808a824 */ /* 0x100fe200078e0a2c */
[----:B------:R-:W-:Y:S01]  /*b9d0*/  ISETP.GT.U32.AND P6, PT, R44, R6, PT ;  /* 0x000000062c00720c */ /* 0x000fe20003fc4070 */
[----:B------:R-:W-:Y:S01]  /*b9e0*/  VIADD R55, R0, 0x190 ;  /* 0x0000019000377836 */ /* 0x000fe20000000000 */
[----:B------:R-:W-:Y:S01]  /*b9f0*/  ISETP.GT.U32.AND P2, PT, R44, R9, PT ;  /* 0x000000092c00720c */ /* 0x000fe20003f44070 */
[----:B------:R-:W-:Y:S01]  /*ba00*/  VIADD R58, R0, 0x18e ;  /* 0x0000018e003a7836 */ /* 0x000fe20000000000 */
[----:B------:R-:W-:Y:S01]  /*ba10*/  IABS R7, R57 ;  /* 0x0000003900077213 */ /* 0x000fe20000000000 */
[----:B------:R-:W-:Y:S01]  /*ba20*/  IMAD.MOV.U32 R15, RZ, RZ, R5 ;  /* 0x000000ffff0f7224 */ /* 0x000fe200078e0005 */
[----:B------:R-:W-:Y:S01]  /*ba30*/  IABS R12, R55 ;  /* 0x00000037000c7213 */ /* 0x000fe20000000000 */
[----:B------:R-:W-:Y:S01]  /*ba40*/  @!P1 IMAD.IADD R4, R4, 0x1, -R44 ;  /* 0x0000000104049824 */ /* 0x000fe200078e0a2c */
[----:B------:R-:W-:Y:S01]  /*ba50*/  IABS R11, R58 ;  /* 0x0000003a000b7213 */ /* 0x000fe20000000000 */
[----:B------:R-:W-:Y:S01]  /*ba60*/  IMAD.HI.U32 R13, R39, R7, RZ ;  /* 0x00000007270d7227 */ /* 0x000fe200078e00ff */
[----:B------:R-:W-:-:S03]  /*ba70*/  ISETP.GE.AND P1, PT, R56, RZ, PT ;  /* 0x000000ff3800720c */ /* 0x000fc60003f26270 */
[----:B------:R-:W-:Y:S02]  /*ba80*/  @!P6 IMAD.IADD R6, R6, 0x1, -R44 ;  /* 0x000000010606e824 */ /* 0x000fe400078e0a2c */
[----:B------:R-:W-:Y:S02]  /*ba90*/  IMAD.MOV R13, RZ, RZ, -R13 ;  /* 0x000000ffff0d7224 */ /* 0x000fe400078e0a0d */
[----:B------:R-:W-:Y:S01]  /*baa0*/  IMAD.HI.U32 R14, R39, R12, RZ ;  /* 0x0000000c270e7227 */ /* 0x000fe200078e00ff */
[----:B------:R-:W-:-:S03]  /*bab0*/  ISETP.GT.U32.AND P6, PT, R44, R6, PT ;  /* 0x000000062c00720c */ /* 0x000fc60003fc4070 */
[----:B------:R-:W-:Y:S01]  /*bac0*/  @!P0 IMAD.MOV R10, RZ, RZ, -R10 ;  /* 0x000000ffff0a8224 */ /* 0x000fe200078e0a0a */
[----:B------:R-:W-:Y:S01]  /*bad0*/  ISETP.GE.AND P0, PT, R54, RZ, PT ;  /* 0x000000ff3600720c */ /* 0x000fe20003f06270 */
[----:B------:R-:W-:-:S03]  /*bae0*/  IMAD.HI.U32 R5, R39, R11, RZ ;  /* 0x0000000b27057227 */ /* 0x000fc600078e00ff */
[----:B------:R0:W-:Y:S01]  /*baf0*/  STL [R1+0x50], R10 ;  /* 0x0000500a01007387 */ /* 0x0001e20000100800 */
[----:B------:R-:W-:Y:S02]  /*bb00*/  @!P2 IMAD.IADD R9, R9, 0x1, -R44 ;  /* 0x000000010909a824 */ /* 0x000fe400078e0a2c */
[----:B------:R-:W-:Y:S01]  /*bb10*/  @!P5 IMAD.MOV R15, RZ, RZ, -R15 ;  /* 0x000000ffff0fd224 */ /* 0x000fe200078e0a0f */
[C---:B------:R-:W-:Y:S01]  /*bb20*/  ISETP.GT.U32.AND P5, PT, R44.reuse, R8, PT ;  /* 0x000000082c00720c */ /* 0x040fe20003fa4070 */
[----:B------:R-:W-:Y:S01]  /*bb30*/  @!P4 IMAD.MOV R4, RZ, RZ, -R4 ;  /* 0x000000ffff04c224 */ /* 0x000fe200078e0a04 */
[----:B------:R-:W-:Y:S01]  /*bb40*/  ISETP.GE.AND P4, PT, R55, RZ, PT ;  /* 0x000000ff3700720c */ /* 0x000fe20003f86270 */
[----:B------:R-:W-:Y:S01]  /*bb50*/  IMAD R7, R44, R13, R7 ;  /* 0x0000000d2c077224 */ /* 0x000fe200078e0207 */
[----:B------:R-:W-:Y:S01]  /*bb60*/  STL [R1+0x4c], R15 ;  /* 0x00004c0f01007387 */ /* 0x000fe20000100800 */
[----:B------:R-:W-:Y:S02]  /*bb70*/  IMAD.MOV R14, RZ, RZ, -R14 ;  /* 0x000000ffff0e7224 */ /* 0x000fe400078e0a0e */
[----:B------:R-:W-:Y:S01]  /*bb80*/  VIADD R56, R0, 0x18d ;  /* 0x0000018d00387836 */ /* 0x000fe20000000000 */
[----:B------:R1:W-:Y:S01]  /*bb90*/  STL [R1+0x48], R4 ;  /* 0x0000480401007387 */ /* 0x0003e20000100800 */
[----:B------:R-:W-:-:S02]  /*bba0*/  IMAD.MOV R5, RZ, RZ, -R5 ;  /* 0x000000ffff057224 */ /* 0x000fc400078e0a05 */
[----:B------:R-:W-:Y:S02]  /*bbb0*/  IMAD.MOV.U32 R13, RZ, RZ, R9 ;  /* 0x000000ffff0d7224 */ /* 0x000fe400078e0009 */
[C---:B0-----:R-:W-:Y:S01]  /*bbc0*/  IMAD R10, R44.reuse, R14, R12 ;  /* 0x0000000e2c0a7224 */ /* 0x041fe200078e020c */
[----:B------:R-:W-:Y:S01]  /*bbd0*/  IABS R12, R56 ;  /* 0x00000038000c7213 */ /* 0x000fe20000000000 */
[----:B------:R-:W-:Y:S01]  /*bbe0*/  @!P3 IMAD.MOV R13, RZ, RZ, -R13 ;  /* 0x000000ffff0db224 */ /* 0x000fe200078e0a0d */
[----:B------:R-:W-:Y:S01]  /*bbf0*/  ISETP.GT.U32.AND P3, PT, R44, R7, PT ;  /* 0x000000072c00720c */ /* 0x000fe20003f64070 */
[----:B------:R-:W-:Y:S01]  /*bc00*/  @!P6 IMAD.IADD R6, R6, 0x1, -R44 ;  /* 0x000000010606e824 */ /* 0x000fe200078e0a2c */
[C---:B------:R-:W-:Y:S01]  /*bc10*/  ISETP.GT.U32.AND P2, PT, R44.reuse, R10, PT ;  /* 0x0000000a2c00720c */ /* 0x040fe20003f44070 */
[----:B-1----:R-:W-:Y:S01]  /*bc20*/  IMAD R4, R44, R5, R11 ;  /* 0x000000052c047224 */ /* 0x002fe200078e020b */
[----:B------:R-:W-:Y:S01]  /*bc30*/  STL [R1+0x4b0], R13 ;  /* 0x0004b00d01007387 */ /* 0x000fe20000100800 */
[----:B------:R-:W-:-:S03]  /*bc40*/  IMAD.HI.U32 R5, R39, R12, RZ ;  /* 0x0000000c27057227 */ /* 0x000fc600078e00ff */
[----:B------:R-:W-:Y:S01]  /*bc50*/  ISETP.GT.U32.AND P6, PT, R44, R4, PT ;  /* 0x000000042c00720c */ /* 0x000fe20003fc4070 */
[----:B------:R-:W-:Y:S01]  /*bc60*/  @!P5 IMAD.IADD R8, R8, 0x1, -R44 ;  /* 0x000000010808d824 */ /* 0x000fe200078e0a2c */
[----:B------:R-:W-:Y:S01]  /*bc70*/  ISETP.GE.AND P5, PT, R57, RZ, PT ;  /* 0x000000ff3900720c */ /* 0x000fe20003fa6270 */
[----:B------:R-:W-:Y:S02]  /*bc80*/  IMAD.MOV R5, RZ, RZ, -R5 ;  /* 0x000000ffff057224 */ /* 0x000fe400078e0a05 */
[----:B------:R-:W-:Y:S02]  /*bc90*/  VIADD R54, R0, 0x18c ;  /* 0x0000018c00367836 */ /* 0x000fe40000000000 */
[----:B------:R-:W-:Y:S02]  /*bca0*/  IMAD R5, R44, R5, R12 ;  /* 0x000000052c057224 */ /* 0x000fe400078e020c */
[----:B------:R-:W-:Y:S01]  /*bcb0*/  @!P3 IMAD.IADD R7, R7, 0x1, -R44 ;  /* 0x000000010707b824 */ /* 0x000fe200078e0a2c */
[----:B------:R-:W-:Y:S01]  /*bcc0*/  IABS R12, R54 ;  /* 0x00000036000c7213 */ /* 0x000fe20000000000 */
[----:B------:R-:W-:-:S02]  /*bcd0*/  IMAD.MOV.U32 R14, RZ, RZ, R8 ;  /* 0x000000ffff0e7224 */ /* 0x000fc400078e0008 */
[----:B------:R-:W-:Y:S01]  /*bce0*/  @!P6 IMAD.IADD R4, R4, 0x1, -R44 ;  /* 0x000000010404e824 */ /* 0x000fe200078e0a2c */
[C---:B------:R-:W-:Y:S01]  /*bcf0*/  ISETP.GT.U32.AND P6, PT, R44.reuse, R7, PT ;  /* 0x000000072c00720c */ /* 0x040fe20003fc4070 */
[----:B------:R-:W-:Y:S02]  /*bd00*/  @!P1 IMAD.MOV R14, RZ, RZ, -R14 ;  /* 0x000000ffff0e9224 */ /* 0x000fe400078e0a0e */
[----:B------:R-:W-:Y:S01]  /*bd10*/  IMAD.HI.U32 R8, R39, R12, RZ ;  /* 0x0000000c27087227 */ /* 0x000fe200078e00ff */
[----:B------:R-:W-:Y:S02]  /*bd20*/  ISETP.GT.U32.AND P1, PT, R44, R4, PT ;  /* 0x000000042c00720c */ /* 0x000fe40003f24070 */
[----:B------:R0:W-:Y:S01]  /*bd30*/  STL [R1+0x44], R14 ;  /* 0x0000440e01007387 */ /* 0x0001e20000100800 */
[----:B------:R-:W-:Y:S02]  /*bd40*/  VIADD R57, R0, 0x18b ;  /* 0x0000018b00397836 */ /* 0x000fe40000000000 */
[----:B------:R-:W-:-:S02]  /*bd50*/  IMAD.MOV R8, RZ, RZ, -R8 ;  /* 0x000000ffff087224 */ /* 0x000fc400078e0a08 */
[----:B------:R-:W-:Y:S01]  /*bd60*/  @!P2 IMAD.IADD R10, R10, 0x1, -R44 ;  /* 0x000000010a0aa824 */ /* 0x000fe200078e0a2c */
[----:B------:R-:W-:Y:S01]  /*bd70*/  IABS R9, R57 ;  /* 0x0000003900097213 */ /* 0x000fe20000000000 */
[----:B------:R-:W-:Y:S01]  /*bd80*/  IMAD R8, R44, R8, R12 ;  /* 0x000000082c087224 */ /* 0x000fe200078e020c */
[----:B------:R-:W-:Y:S01]  /*bd90*/  ISETP.GE.AND P2, PT, R58, RZ, PT ;  /* 0x000000ff3a00720c */ /* 0x000fe20003f46270 */
[----:B------:R-:W-:Y:S01]  /*bda0*/  @!P6 IMAD.IADD R7, R7, 0x1, -R44 ;  /* 0x000000010707e824 */ /* 0x000fe200078e0a2c */
[C---:B------:R-:W-:Y:S01]  /*bdb0*/  ISETP.GT.U32.AND P3, PT, R44.reuse, R10, PT ;  /* 0x0000000a2c00720c */ /* 0x040fe20003f64070 */
[----:B0-----:R-:W-:Y:S01]  /*bdc0*/  IMAD.MOV.U32 R14, RZ, RZ, R6 ;  /* 0x000000ffff0e7224 */ /* 0x001fe200078e0006 */
[----:B------:R-:W-:Y:S01]  /*bdd0*/  ISETP.GT.U32.AND P6, PT, R44, R8, PT ;  /* 0x000000082c00720c */ /* 0x000fe20003fc4070 */
[----:B------:R-:W-:Y:S02]  /*bde0*/  VIADD R55, R0, 0x18a ;  /* 0x0000018a00377836 */ /* 0x000fe40000000000 */
[----:B------:R-:W-:Y:S01]  /*bdf0*/  @!P0 IMAD.MOV R14, RZ, RZ, -R14 ;  /* 0x000000ffff0e8224 */ /* 0x000fe200078e0a0e */
[----:B------:R-:W-:Y:S01]  /*be00*/  ISETP.GT.U32.AND P0, PT, R44, R5, PT ;  /* 0x000000052c00720c */ /* 0x000fe20003f04070 */
[----:B------:R-:W-:Y:S01]  /*be10*/  VIADD R58, R0, 0x189 ;  /* 0x00000189003a7836 */ /* 0x000fe20000000000 */
[----:B------:R-:W-:Y:S01]  /*be20*/  IABS R13, R55 ;  /* 0x00000037000d7213 */ /* 0x000fe20000000000 */
[--C-:B------:R-:W-:Y:S01]  /*be30*/  @!P1 IMAD.IADD R4, R4, 0x1, -R44.reuse ;  /* 0x0000000104049824 */ /* 0x100fe200078e0a2c */
[----:B------:R0:W-:Y:S01]  /*be40*/  STL [R1+0x34], R14 ;  /* 0x0000340e01007387 */ /* 0x0001e20000100800 */
[----:B------:R-:W-:Y:S01]  /*be50*/  @!P5 IMAD.MOV R7, RZ, RZ, -R7 ;  /* 0x000000ffff07d224 */ /* 0x000fe200078e0a07 */
[----:B------:R-:W-:Y:S01]  /*be60*/  IABS R11, R58 ;  /* 0x0000003a000b7213 */ /* 0x000fe20000000000 */
[--C-:B------:R-:W-:Y:S01]  /*be70*/  @!P3 IMAD.IADD R10, R10, 0x1, -R44.reuse ;  /* 0x000000010a0ab824 */ /* 0x100fe200078e0a2c */
[----:B------:R-:W-:Y:S01]  /*be80*/  ISETP.GE.AND P3, PT, R56, RZ, PT ;  /* 0x000000ff3800720c */ /* 0x000fe20003f66270 */
[----:B------:R-:W-:Y:S01]  /*be90*/  @!P6 IMAD.IADD R8, R8, 0x1, -R44 ;  /* 0x000000010808e824 */ /* 0x000fe200078e0a2c */
[----:B------:R-:W-:Y:S01]  /*bea0*/  ISETP.GE.AND P1, PT, R54, RZ, PT ;  /* 0x000000ff3600720c */ /* 0x000fe20003f26270 */
[----:B------:R-:W-:-:S02]  /*beb0*/  @!P4 IMAD.MOV R10, RZ, RZ, -R10 ;  /* 0x000000ffff0ac224 */ /* 0x000fc400078e0a0a */
[----:B------:R-:W-:Y:S01]  /*bec0*/  IMAD.MOV.U32 R6, RZ, RZ, R13 ;  /* 0x000000ffff067224 */ /* 0x000fe200078e000d */
[C---:B------:R-:W-:Y:S01]  /*bed0*/  ISETP.GT.U32.AND P5, PT, R44.reuse, R8, PT ;  /* 0x000000082c00720c */ /* 0x040fe20003fa4070 */
[----:B0-----:R-:W-:Y:S01]  /*bee0*/  IMAD.HI.U32 R14, R39, R9, RZ ;  /* 0x00000009270e7227 */ /* 0x001fe200078e00ff */
[----:B------:R0:W-:Y:S03]  /*bef0*/  STL [R1+0x30], R10 ;  /* 0x0000300a01007387 */ /* 0x0001e60000100800 */
[----:B------:R-:W-:Y:S01]  /*bf00*/  IMAD.MOV R14, RZ, RZ, -R14 ;  /* 0x000000ffff0e7224 */ /* 0x000fe200078e0a0e */
[----:B------:R1:W-:Y:S01]  /*bf10*/  STL [R1+0x2c], R7 ;  /* 0x00002c0701007387 */ /* 0x0003e20000100800 */
[----:B------:R-:W-:Y:S01]  /*bf20*/  @!P0 IMAD.IADD R5, R5, 0x1, -R44 ;  /* 0x0000000105058824 */ /* 0x000fe200078e0a2c */
[----:B------:R-:W-:Y:S01]  /*bf30*/  ISETP.GE.AND P0, PT, R57, RZ, PT ;  /* 0x000000ff3900720c */ /* 0x000fe20003f06270 */
[----:B------:R-:W-:-:S02]  /*bf40*/  IMAD R9, R44, R14, R9 ;  /* 0x0000000e2c097224 */ /* 0x000fc400078e0209 */
[----:B------:R-:W-:Y:S01]  /*bf50*/  IMAD.HI.U32 R13, R39, R6, RZ ;  /* 0x00000006270d7227 */ /* 0x000fe200078e00ff */
[C---:B------:R-:W-:Y:S02]  /*bf60*/  ISETP.GT.U32.AND P4, PT, R44.reuse, R5, PT ;  /* 0x000000052c00720c */ /* 0x040fe40003f84070 */
[----:B------:R-:W-:Y:S01]  /*bf70*/  ISETP.GT.U32.AND P6, PT, R44, R9, PT ;  /* 0x000000092c00720c */ /* 0x000fe20003fc4070 */
[----:B------:R-:W-:Y:S02]  /*bf80*/  VIADD R57, R0, 0x188 ;  /* 0x0000018800397836 */ /* 0x000fe40000000000 */
[----:B0-----:R-:W-:Y:S02]  /*bf90*/  IMAD.MOV.U32 R10, RZ, RZ, R4 ;  /* 0x000000ffff0a7224 */ /* 0x001fe400078e0004 */
[----:B------:R-:W-:Y:S01]  /*bfa0*/  IMAD.MOV R13, RZ, RZ, -R13 ;  /* 0x000000ffff0d7224 */ /* 0x000fe200078e0a0d */
[----:B-1----:R-:W-:Y:S01]  /*bfb0*/  IABS R7, R57 ;  /* 0x0000003900077213 */ /* 0x002fe20000000000 */
[----:B------:R-:W-:-:S02]  /*bfc0*/  @!P2 IMAD.MOV R10, RZ, RZ, -R10 ;  /* 0x000000ffff0aa224 */ /* 0x000fc400078e0a0a */
[----:B------:R-:W-:-:S03]  /*bfd0*/  IMAD.HI.U32 R12, R39, R11, RZ ;  /* 0x0000000b270c7227 */ /* 0x000fc600078e00ff */
[----:B------:R0:W-:Y:S01]  /*bfe0*/  STL [R1+0x28], R10 ;  /* 0x0000280a01007387 */ /* 0x0001e20000100800 */
[----:B------:R-:W-:Y:S02]  /*bff0*/  @!P6 IMAD.IADD R9, R9, 0x1, -R44 ;  /* 0x000000010909e824 */ /* 0x000fe400078e0a2c */
[C---:B------:R-:W-:Y:S02]  /*c000*/  IMAD R6, R44.reuse, R13, R6 ;  /* 0x0000000d2c067224 */ /* 0x040fe400078e0206 */
[----:B------:R-:W-:Y:S01]  /*c010*/  IMAD.MOV R12, RZ, RZ, -R12 ;  /* 0x000000ffff0c7224 */ /* 0x000fe200078e0a0c */
[C---:B------:R-:W-:Y:S01]  /*c020*/  ISETP.GT.U32.AND P6, PT, R44.reuse, R9, PT ;  /* 0x000000092c00720c */ /* 0x040fe20003fc4070 */
[----:B------:R-:W-:Y:S01]  /*c030*/  @!P4 IMAD.IADD R5, R5, 0x1, -R44 ;  /* 0x000000010505c824 */ /* 0x000fe200078e0a2c */
[C---:B------:R-:W-:Y:S01]  /*c040*/  ISETP.GT.U32.AND P2, PT, R44.reuse, R6, PT ;  /* 0x000000062c00720c */ /* 0x040fe20003f44070 */
[----:B------:R-:W-:Y:S02]  /*c050*/  IMAD R4, R44, R12, R11 ;  /* 0x0000000c2c047224 */ /* 0x000fe400078e020b */
[----:B0-----:R-:W-:-:S03]  /*c060*/  IMAD.HI.U32 R10, R39, R7, RZ ;  /* 0x00000007270a7227 */ /* 0x001fc600078e00ff */
[----:B------:R-:W-:Y:S01]  /*c070*/  ISETP.GT.U32.AND P4, PT, R44, R4, PT ;  /* 0x000000042c00720c */ /* 0x000fe20003f84070 */
[----:B------:R-:W-:Y:S02]  /*c080*/  IMAD.MOV R10, RZ, RZ, -R10 ;  /* 0x000000ffff0a7224 */ /* 0x000fe400078e0a0a */
[----:B------:R-:W-:Y:S02]  /*c090*/  VIADD R56, R0, 0x187 ;  /* 0x0000018700387836 */ /* 0x000fe40000000000 */
[C---:B------:R-:W-:Y:S02]  /*c0a0*/  IMAD R7, R44.reuse, R10, R7 ;  /* 0x0000000a2c077224 */ /* 0x040fe400078e0207 */
[----:B------:R-:W-:Y:S01]  /*c0b0*/  @!P6 IMAD.IADD R9, R9, 0x1, -R44 ;  /* 0x000000010909e824 */ /* 0x000fe200078e0a2c */
[----:B------:R-:W-:Y:S01]  /*c0c0*/  IABS R60, R56 ;  /* 0x00000038003c7213 */ /* 0x000fe20000000000 */
[----:B------:R-:W-:Y:S01]  /*c0d0*/  IMAD.HI.U32 R10, R39, R59, RZ ;  /* 0x0000003b270a7227 */ /* 0x000fe200078e00ff */
[----:B------:R-:W-:-:S03]  /*c0e0*/  ISETP.GT.U32.AND P6, PT, R44, R7, PT ;  /* 0x000000072c00720c */ /* 0x000fc60003fc4070 */
[----:B------:R-:W-:Y:S02]  /*c0f0*/  @!P2 IMAD.IADD R6, R6, 0x1, -R44 ;  /* 0x000000010606a824 */ /* 0x000fe400078e0a2c */
[----:B------:R-:W-:Y:S02]  /*c100*/  IMAD.MOV R10, RZ, RZ, -R10 ;  /* 0x000000ffff0a7224 */ /* 0x000fe400078e0a0a */
[----:B------:R-:W-:Y:S01]  /*c110*/  @!P4 IMAD.IADD R4, R4, 0x1, -R44 ;  /* 0x000000010404c824 */ /* 0x000fe200078e0a2c */
[----:B------:R-:W-:Y:S01]  /*c120*/  ISETP.GT.U32.AND P2, PT, R44, R6, PT ;  /* 0x000000062c00720c */ /* 0x000fe20003f44070 */
[----:B------:R-:W-:Y:S01]  /*c130*/  IMAD.HI.U32 R11, R39, R60, RZ ;  /* 0x0000003c270b7227 */ /* 0x000fe200078e00ff */
[----:B------:R-:W-:-:S03]  /*c140*/  ISETP.GE.AND P4, PT, R58, RZ, PT ;  /* 0x000000ff3a00720c */ /* 0x000fc60003f86270 */
[C---:B------:R-:W-:Y:S02]  /*c150*/  IMAD R59, R44.reuse, R10, R59 ;  /* 0x0000000a2c3b7224 */ /* 0x040fe400078e023b */
[----:B------:R-:W-:Y:S01]  /*c160*/  @!P3 IMAD.MOV R5, RZ, RZ, -R5 ;  /* 0x000000ffff05b224 */ /* 0x000fe200078e0a05 */
[C---:B------:R-:W-:Y:S01]  /*c170*/  ISETP.GT.U32.AND P3, PT, R44.reuse, R4, PT ;  /* 0x000000042c00720c */ /* 0x040fe20003f64070 */
[----:B------:R-:W-:Y:S02]  /*c180*/  IMAD.MOV R11, RZ, RZ, -R11 ;  /* 0x000000ffff0b7224 */ /* 0x000fe400078e0a0b */
[----:B------:R-:W-:Y:S01]  /*c190*/  @!P6 IMAD.IADD R7, R7, 0x1, -R44 ;  /* 0x000000010707e824 */ /* 0x000fe200078e0a2c */
[C---:B------:R-:W-:Y:S01]  /*c1a0*/  ISETP.GT.U32.AND P6, PT, R44.reuse, R59, PT ;  /* 0x0000003b2c00720c */ /* 0x040fe20003fc4070 */
[----:B------:R-:W-:Y:S01]  /*c1b0*/  IMAD R60, R44, R11, R60 ;  /* 0x0000000b2c3c7224 */ /* 0x000fe200078e023c */
[----:B------:R0:W-:Y:S01]  /*c1c0*/  STL [R1+0x24], R5 ;  /* 0x0000240501007387 */ /* 0x0001e20000100800 */
[----:B------:R-:W-:-:S02]  /*c1d0*/  VIADD R54, R0, 0x185 ;  /* 0x0000018500367836 */ /* 0x000fc40000000000 */
[--C-:B------:R-:W-:Y:S01]  /*c1e0*/  @!P2 IMAD.IADD R6, R6, 0x1, -R44.reuse ;  /* 0x000000010606a824 */ /* 0x100fe200078e0a2c */
[----:B------:R-:W-:Y:S01]  /*c1f0*/  ISETP.GT.U32.AND P2, PT, R44, R60, PT ;  /* 0x0000003c2c00720c */ /* 0x000fe20003f44070 */
[----:B------:R-:W-:Y:S02]  /*c200*/  VIADD R28, R0, 0x183 ;  /* 0x00000183001c7836 */ /* 0x000fe40000000000 */
[--C-:B------:R-:W-:Y:S01]  /*c210*/  @!P5 IMAD.IADD R8, R8, 0x1, -R44.reuse ;  /* 0x000000010808d824 */ /* 0x100fe200078e0a2c */
[----:B------:R-:W-:Y:S01]  /*c220*/  ISETP.GE.AND P5, PT, R55, RZ, PT ;  /* 0x000000ff3700720c */ /* 0x000fe20003fa6270 */
[--C-:B------:R-:W-:Y:S01]  /*c230*/  @!P3 IMAD.IADD R4, R4, 0x1, -R44.reuse ;  /* 0x000000010404b824 */ /* 0x100fe200078e0a2c */
[----:B0-----:R-:W-:Y:S01]  /*c240*/  IABS R5, R54 ;  /* 0x0000003600057213 */ /* 0x001fe20000000000 */
[----:B------:R-:W-:Y:S01]  /*c250*/  VIADD R55, R0, 0x184 ;  /* 0x0000018400377836 */ /* 0x000fe20000000000 */
[----:B------:R-:W-:Y:S01]  /*c260*/  ISETP.GE.AND P3, PT, R57, RZ, PT ;  /* 0x000000ff3900720c */ /* 0x000fe20003f66270 */
[----:B------:R-:W-:Y:S01]  /*c270*/  @!P6 IMAD.IADD R59, R59, 0x1, -R44 ;  /* 0x000000013b3be824 */ /* 0x000fe200078e0a2c */
[----:B------:R-:W-:Y:S01]  /*c280*/  IABS R57, R28 ;  /* 0x0000001c00397213 */ /* 0x000fe20000000000 */
[----:B------:R-:W-:Y:S01]  /*c290*/  IMAD.HI.U32 R11, R39, R5, RZ ;  /* 0x00000005270b7227 */ /* 0x000fe200078e00ff */
[----:B------:R-:W-:-:S02]  /*c2a0*/  IABS R58, R55 ;  /* 0x00000037003a7213 */ /* 0x000fc40000000000 */
[----:B------:R-:W-:Y:S01]  /*c2b0*/  ISETP.GT.U32.AND P6, PT, R44, R59, PT ;  /* 0x0000003b2c00720c */ /* 0x000fe20003fc4070 */
[----:B------:R-:W-:Y:S02]  /*c2c0*/  IMAD.MOV.U32 R12, RZ, RZ, R8 ;  /* 0x000000ffff0c7224 */ /* 0x000fe400078e0008 */
[----:B------:R-:W-:Y:S02]  /*c2d0*/  IMAD.MOV R11, RZ, RZ, -R11 ;  /* 0x000000ffff0b7224 */ /* 0x000fe400078e0a0b */
[----:B------:R-:W-:-:S04]  /*c2e0*/  IMAD.HI.U32 R8, R39, R57, RZ ;  /* 0x0000003927087227 */ /* 0x000fc800078e00ff */
[----:B------:R-:W-:Y:S01]  /*c2f0*/  @!P2 IMAD.IADD R60, R60, 0x1, -R44 ;  /* 0x000000013c3ca824 */ /* 0x000fe200078e0a2c */
[----:B------:R-:W-:Y:S01]  /*c300*/  ISETP.GE.AND P2, PT, R56, RZ, PT ;  /* 0x000000ff3800720c */ /* 0x000fe20003f46270 */
[----:B------:R-:W-:Y:S01]  /*c310*/  @!P1 IMAD.MOV R12, RZ, RZ, -R12 ;  /* 0x000000ffff0c9224 */ /* 0x000fe200078e0a0c */
[----:B------:R-:W-:Y:S01]  /*c320*/  ISETP.GT.U32.AND P1, PT, R44, R7, PT ;  /* 0x000000072c00720c */ /* 0x000fe20003f24070 */
[----:B------:R-:W-:-:S03]  /*c330*/  IMAD.HI.U32 R10, R39, R58, RZ ;  /* 0x0000003a270a7227 */ /* 0x000fc600078e00ff */
[----:B------:R-:W-:Y:S01]  /*c340*/  STL [R1+0x20], R12 ;  /* 0x0000200c01007387 */ /* 0x000fe20000100800 */
[C---:B------:R-:W-:Y:S02]  /*c350*/  IMAD R5, R44.reuse, R11, R5 ;  /* 0x0000000b2c057224 */ /* 0x040fe400078e0205 */
[----:B------:R-:W-:Y:S02]  /*c360*/  IMAD.MOV R8, RZ, RZ, -R8 ;  /* 0x000000ffff087224 */ /* 0x000fe400078e0a08 */
[----:B------:R-:W-:Y:S01]  /*c370*/  @!P0 IMAD.MOV R9, RZ, RZ, -R9 ;  /* 0x000000ffff098224 */ /* 0x000fe200078e0a09 */
[C---:B------:R-:W-:Y:S01]  /*c380*/  ISETP.GT.U32.AND P0, PT, R44.reuse, R60, PT ;  /* 0x0000003c2c00720c */ /* 0x040fe20003f04070 */
[----:B------:R-:W-:Y:S02]  /*c390*/  IMAD.MOV R10, RZ, RZ, -R10 ;  /* 0x000000ffff0a7224 */ /* 0x000fe400078e0a0a */
[----:B------:R-:W-:Y:S01]  /*c3a0*/  @!P5 IMAD.MOV R6, RZ, RZ, -R6 ;  /* 0x000000ffff06d224 */ /* 0x000fe200078e0a06 */
[C---:B------:R-:W-:Y:S01]  /*c3b0*/  ISETP.GT.U32.AND P5, PT, R44.reuse, R5, PT ;  /* 0x000000052c00720c */ /* 0x040fe20003fa4070 */
[C---:B------:R-:W-:Y:S01]  /*c3c0*/  IMAD R57, R44.reuse, R8, R57 ;  /* 0x000000082c397224 */ /* 0x040fe200078e0239 */
[----:B------:R-:W-:Y:S01]  /*c3d0*/  STL [R1+0x1c], R9 ;  /* 0x00001c0901007387 */ /* 0x000fe20000100800 */
[----:B------:R-:W-:-:S02]  /*c3e0*/  IMAD R58, R44, R10, R58 ;  /* 0x0000000a2c3a7224 */ /* 0x000fc400078e023a */
[--C-:B------:R-:W-:Y:S01]  /*c3f0*/  @!P6 IMAD.IADD R59, R59, 0x1, -R44.reuse ;  /* 0x000000013b3be824 */ /* 0x100fe200078e0a2c */
[C---:B------:R-:W-:Y:S01]  /*c400*/  ISETP.GT.U32.AND P6, PT, R44.reuse, R57, PT ;  /* 0x000000392c00720c */ /* 0x040fe20003fc4070 */
[--C-:B------:R-:W-:Y:S01]  /*c410*/  @!P1 IMAD.IADD R7, R7, 0x1, -R44.reuse ;  /* 0x0000000107079824 */ /* 0x100fe200078e0a2c */
[----:B------:R-:W-:Y:S01]  /*c420*/  ISETP.GT.U32.AND P1, PT, R44, R58, PT ;  /* 0x0000003a2c00720c */ /* 0x000fe20003f24070 */
[----:B------:R-:W-:Y:S01]  /*c430*/  VIADD R56, R0, 0x182 ;  /* 0x0000018200387836 */ /* 0x000fe20000000000 */
[----:B------:R0:W-:Y:S01]  /*c440*/  STL [R1+0x18], R6 ;  /* 0x0000180601007387 */ /* 0x0001e20000100800 */
[----:B------:R-:W-:Y:S01]  /*c450*/  @!P0 IMAD.IADD R60, R60, 0x1, -R44 ;  /* 0x000000013c3c8824 */ /* 0x000fe200078e0a2c */
[----:B------:R-:W-:Y:S01]  /*c460*/  ISETP.GE.AND P0, PT, R54, RZ, PT ;  /* 0x000000ff3600720c */ /* 0x000fe20003f06270 */
[----:B------:R-:W-:Y:S01]  /*c470*/  @!P4 IMAD.MOV R4, RZ, RZ, -R4 ;  /* 0x000000ffff04c224 */ /* 0x000fe200078e0a04 */
[----:B------:R-:W-:Y:S01]  /*c480*/  IABS R10, R56 ;  /* 0x00000038000a7213 */ /* 0x000fe20000000000 */
[----:B------:R-:W-:Y:S01]  /*c490*/  VIADD R54, R0, 0x181 ;  /* 0x0000018100367836 */ /* 0x000fe20000000000 */
[----:B------:R-:W-:Y:S01]  /*c4a0*/  ISETP.GE.AND P4, PT, R29, RZ, PT ;  /* 0x000000ff1d00720c */ /* 0x000fe20003f86270 */
[--C-:B------:R-:W-:Y:S01]  /*c4b0*/  @!P5 IMAD.IADD R5, R5, 0x1, -R44.reuse ;  /* 0x000000010505d824 */ /* 0x100fe200078e0a2c */
[----:B------:R1:W-:Y:S01]  /*c4c0*/  STL [R1+0x4d8], R4 ;  /* 0x0004d80401007387 */ /* 0x0003e20000100800 */
[--C-:B------:R-:W-:Y:S01]  /*c4d0*/  @!P6 IMAD.IADD R57, R57, 0x1, -R44.reuse ;  /* 0x000000013939e824 */ /* 0x100fe200078e0a2c */
[----:B------:R-:W-:Y:S01]  /*c4e0*/  IABS R8, R54 ;  /* 0x0000003600087213 */ /* 0x000fe20000000000 */
[----:B0-----:R-:W-:Y:S01]  /*c4f0*/  IMAD.MOV.U32 R6, RZ, RZ, R7 ;  /* 0x000000ffff067224 */ /* 0x001fe200078e0007 */
[----:B------:R-:W-:Y:S01]  /*c500*/  ISETP.GE.AND P5, PT, R55, RZ, PT ;  /* 0x000000ff3700720c */ /* 0x000fe20003fa6270 */
[----:B------:R-:W-:Y:S01]  /*c510*/  @!P1 IMAD.IADD R58, R58, 0x1, -R44 ;  /* 0x000000013a3a9824 */ /* 0x000fe200078e0a2c */
[C---:B------:R-:W-:Y:S01]  /*c520*/  ISETP.GT.U32.AND P6, PT, R44.reuse, R57, PT ;  /* 0x000000392c00720c */ /* 0x040fe20003fc4070 */
[----:B------:R-:W-:Y:S01]  /*c530*/  @!P3 IMAD.MOV R6, RZ, RZ, -R6 ;  /* 0x000000ffff06b224 */ /* 0x000fe200078e0a06 */
[C---:B------:R-:W-:Y:S01]  /*c540*/  ISETP.GT.U32.AND P3, PT, R44.reuse, R5, PT ;  /* 0x000000052c00720c */ /* 0x040fe20003f64070 */
[----:B------:R-:W-:Y:S01]  /*c550*/  @!P2 IMAD.MOV R60, RZ, RZ, -R60 ;  /* 0x000000ffff3ca224 */ /* 0x000fe200078e0a3c */
[----:B------:R-:W-:Y:S01]  /*c560*/  ISETP.GT.U32.AND P2, PT, R44, R58, PT ;  /* 0x0000003a2c00720c */ /* 0x000fe20003f44070 */
[----:B-1----:R-:W-:Y:S01]  /*c570*/  IMAD.HI.U32 R4, R39, R10, RZ ;  /* 0x0000000a27047227 */ /* 0x002fe200078e00ff */
[----:B------:R0:W-:Y:S01]  /*c580*/  STL [R1+0x4], R6 ;  /* 0x0000040601007387 */ /* 0x0001e20000100800 */
[----:B------:R-:W-:-:S02]  /*c590*/  ISETP.GE.AND P1, PT, R28, RZ, PT ;  /* 0x000000ff1c00720c */ /* 0x000fc40003f26270 */
[----:B------:R-:W-:Y:S01]  /*c5a0*/  IMAD.MOV R7, RZ, RZ, -R4 ;  /* 0x000000ffff077224 */ /* 0x000fe200078e0a04 */
[----:B------:R-:W-:Y:S01]  /*c5b0*/  STL [R1+0x30b8], R60 ;  /* 0x0030b83c01007387 */ /* 0x000fe20000100800 */
[----:B------:R-:W-:Y:S02]  /*c5c0*/  VIADD R55, R0, 0x180 ;  /* 0x0000018000377836 */ /* 0x000fe40000000000 */
[C---:B------:R-:W-:Y:S02]  /*c5d0*/  IMAD R7, R44.reuse, R7, R10 ;  /* 0x000000072c077224 */ /* 0x040fe400078e020a */
[----:B------:R-:W-:Y:S01]  /*c5e0*/  @!P3 IMAD.IADD R5, R5, 0x1, -R44 ;  /* 0x000000010505b824 */ /* 0x000fe200078e0a2c */
[----:B------:R-:W-:Y:S01]  /*c5f0*/  IABS R4, R55 ;  /* 0x0000003700047213 */ /* 0x000fe20000000000 */
[----:B0-----:R-:W-:Y:S01]  /*c600*/  IMAD.HI.U32 R6, R39, R8, RZ ;  /* 0x0000000827067227 */ /* 0x001fe200078e00ff */
[----:B------:R-:W-:-:S03]  /*c610*/  ISETP.GT.U32.AND P3, PT, R44, R7, PT ;  /* 0x000000072c00720c */ /* 0x000fc60003f64070 */
[----:B------:R-:W-:Y:S02]  /*c620*/  IMAD.MOV R6, RZ, RZ, -R6 ;  /* 0x000000ffff067224 */ /* 0x000fe400078e0a06 */
[----:B------:R-:W-:Y:S02]  /*c630*/  @!P6 IMAD.IADD R57, R57, 0x1, -R44 ;  /* 0x000000013939e824 */ /* 0x000fe400078e0a2c */
[----:B------:R-:W-:Y:S02]  /*c640*/  IMAD R8, R44, R6, R8 ;  /* 0x000000062c087224 */ /* 0x000fe400078e0208 */
[----:B------:R-:W-:Y:S01]  /*c650*/  @!P2 IMAD.IADD R58, R58, 0x1, -R44 ;  /* 0x000000013a3aa824 */ /* 0x000fe200078e0a2c */
[----:B------:R-:W-:Y:S01]  /*c660*/  ISETP.GE.AND P2, PT, R55, RZ, PT ;  /* 0x000000ff3700720c */ /* 0x000fe20003f46270 */
[----:B------:R-:W-:Y:S01]  /*c670*/  IMAD.MOV.U32 R9, RZ, RZ, R5 ;  /* 0x000000ffff097224 */ /* 0x000fe200078e0005 */
[----:B------:R-:W-:Y:S01]  /*c680*/  ISETP.GT.U32.AND P6, PT, R44, R8, PT ;  /* 0x000000082c00720c */ /* 0x000fe20003fc4070 */
[----:B------:R-:W-:-:S02]  /*c690*/  VIADD R55, R0, 0x17f ;  /* 0x0000017f00377836 */ /* 0x000fc40000000000 */
[----:B------:R-:W-:-:S03]  /*c6a0*/  IMAD.HI.U32 R5, R39, R4, RZ ;  /* 0x0000000427057227 */ /* 0x000fc600078e00ff */
[----:B------:R-:W-:Y:S01]  /*c6b0*/  IABS R10, R55 ;  /* 0x00000037000a7213 */ /* 0x000fe20000000000 */
[----:B------:R-:W-:Y:S01]  /*c6c0*/  @!P4 IMAD.MOV R59, RZ, RZ, -R59 ;  /* 0x000000ffff3bc224 */ /* 0x000fe200078e0a3b */
[----:B------:R-:W-:Y:S01]  /*c6d0*/  ISETP.GE.AND P4, PT, R56, RZ, PT ;  /* 0x000000ff3800720c */ /* 0x000fe20003f86270 */
[----:B------:R-:W-:Y:S01]  /*c6e0*/  @!P0 IMAD.MOV R9, RZ, RZ, -R9 ;  /* 0x000000ffff098224 */ /* 0x000fe200078e0a09 */
[----:B------:R-:W-:Y:S01]  /*c6f0*/  ISETP.GE.AND P0, PT, R54, RZ, PT ;  /* 0x000000ff3600720c */ /* 0x000fe20003f06270 */
[--C-:B------:R-:W-:Y:S01]  /*c700*/  @!P3 IMAD.IADD R7, R7, 0x1, -R44.reuse ;  /* 0x000000010707b824 */ /* 0x100fe200078e0a2c */
[----:B------:R-:W-:Y:S01]  /*c710*/  STL [R1+0x30bc], R59 ;  /* 0x0030bc3b01007387 */ /* 0x000fe20000100800 */
[----:B------:R-:W-:Y:S01]  /*c720*/  VIADD R28, R0, 0x17e ;  /* 0x0000017e001c7836 */ /* 0x000fe20000000000 */
[----:B------:R-:W-:Y:S01]  /*c730*/  ISETP.GE.AND P3, PT, R55, RZ, PT ;  /* 0x000000ff3700720c */ /* 0x000fe20003f66270 */
[----:B------:R-:W-:Y:S01]  /*c740*/  IMAD.MOV R5, RZ, RZ, -R5 ;  /* 0x000000ffff057224 */ /* 0x000fe200078e0a05 */
[----:B------:R0:W-:Y:S01]  /*c750*/  STL [R1+0x4e8], R9 ;  /* 0x0004e80901007387 */ /* 0x0001e20000100800 */
[----:B------:R-:W-:Y:S01]  /*c760*/  @!P6 IMAD.IADD R8, R8, 0x1, -R44 ;  /* 0x000000010808e824 */ /* 0x000fe200078e0a2c */
[----:B------:R-:W-:Y:S01]  /*c770*/  IABS R11, R28 ;  /* 0x0000001c000b7213 */ /* 0x000fe20000000000 */
[----:B------:R-:W-:Y:S01]  /*c780*/  @!P5 IMAD.MOV R58, RZ, RZ, -R58 ;  /* 0x000000ffff3ad224 */ /* 0x000fe200078e0a3a */
[C---:B------:R-:W-:Y:S01]  /*c790*/  ISETP.GT.U32.AND P5, PT, R44.reuse, R7, PT ;  /* 0x000000072c00720c */ /* 0x040fe20003fa4070 */
[----:B------:R-:W-:Y:S01]  /*c7a0*/  @!P1 IMAD.MOV R57, RZ, RZ, -R57 ;  /* 0x000000ffff399224 */ /* 0x000fe200078e0a39 */
[----:B------:R-:W-:Y:S01]  /*c7b0*/  ISETP.GT.U32.AND P6, PT, R44, R8, PT ;  /* 0x000000082c00720c */ /* 0x000fe20003fc4070 */
[C---:B------:R-:W-:Y:S01]  /*c7c0*/  VIADD R29, R0.reuse, 0x17c ;  /* 0x0000017c001d7836 */ /* 0x040fe20000000000 */
[----:B------:R-:W-:Y:S01]  /*c7d0*/  STL [R1+0x30c0], R58 ;  /* 0x0030c03a01007387 */ /* 0x000fe20000100800 */
[----:B------:R-:W-:-:S02]  /*c7e0*/  VIADD R56, R0, 0x17d ;  /* 0x0000017d00387836 */ /* 0x000fc40000000000 */
[C---:B0-----:R-:W-:Y:S01]  /*c7f0*/  IMAD R9, R44.reuse, R5, R4 ;  /* 0x000000052c097224 */ /* 0x041fe200078e0204 */
[----:B------:R-:W-:Y:S01]  /*c800*/  IABS R13, R29 ;  /* 0x0000001d000d7213 */ /* 0x000fe20000000000 */
[C---:B------:R-:W-:Y:S01]  /*c810*/  IMAD.HI.U32 R5, R39.reuse, R10, RZ ;  /* 0x0000000a27057227 */ /* 0x040fe200078e00ff */
[----:B------:R-:W-:Y:S01]  /*c820*/  IABS R12, R56 ;  /* 0x00000038000c7213 */ /* 0x000fe20000000000 */
[----:B------:R-:W-:Y:S01]  /*c830*/  STL [R1+0x30c4], R57 ;  /* 0x0030c43901007387 */ /* 0x000fe20000100800 */
[----:B------:R-:W-:Y:S01]  /*c840*/  ISETP.GT.U32.AND P1, PT, R44, R9, PT ;  /* 0x000000092c00720c */ /* 0x000fe20003f24070 */
[----:B------:R-:W-:-:S04]  /*c850*/  IMAD.HI.U32 R4, R39, R11, RZ ;  /* 0x0000000b27047227 */ /* 0x000fc800078e00ff */
[----:B------:R-:W-:Y:S02]  /*c860*/  IMAD.MOV R5, RZ, RZ, -R5 ;  /* 0x000000ffff057224 */ /* 0x000fe400078e0a05 */
[----:B------:R-:W-:Y:S02]  /*c870*/  IMAD.MOV R4, RZ, RZ, -R4 ;  /* 0x000000ffff047224 */ /* 0x000fe400078e0a04 */
[C---:B------:R-:W-:Y:S02]  /*c880*/  IMAD R10, R44.reuse, R5, R10 ;  /* 0x000000052c0a7224 */ /* 0x040fe400078e020a */
[C---:B------:R-:W-:Y:S02]  /*c890*/  IMAD R11, R44.reuse, R4, R11 ;  /* 0x000000042c0b7224 */ /* 0x040fe400078e020b */
[--C-:B------:R-:W-:Y:S01]  /*c8a0*/  @!P5 IMAD.IADD R7, R7, 0x1, -R44.reuse ;  /* 0x000000010707d824 */ /* 0x100fe200078e0a2c */
[----:B------:R-:W-:Y:S01]  /*c8b0*/  ISETP.GT.U32.AND P5, PT, R44, R10, PT ;  /* 0x0000000a2c00720c */ /* 0x000fe20003fa4070 */
[----:B------:R-:W-:Y:S01]  /*c8c0*/  @!P6 IMAD.IADD R8, R8, 0x1, -R44 ;  /* 0x000000010808e824 */ /* 0x000fe200078e0a2c */
[----:B------:R-:W-:Y:S01]  /*c8d0*/  ISETP.GT.U32.AND P6, PT, R44, R11, PT ;  /* 0x0000000b2c00720c */ /* 0x000fe20003fc4070 */
[----:B------:R-:W-:-:S02]  /*c8e0*/  VIADD R54, R0, 0x17b ;  /* 0x0000017b00367836 */ /* 0x000fc40000000000 */
[----:B------:R-:W-:Y:S01]  /*c8f0*/  @!P1 IMAD.IADD R9, R9, 0x1, -R44 ;  /* 0x0000000109099824 */ /* 0x000fe200078e0a2c */
[----:B------:R-:W-:Y:S01]  /*c900*/  ISETP.GE.AND P1, PT, R28, RZ, PT ;  /* 0x000000ff1c00720c */ /* 0x000fe20003f26270 */
[----:B------:R-:W-:Y:S01]  /*c910*/  IMAD.HI.U32 R4, R39, R13, RZ ;  /* 0x0000000d27047227 */ /* 0x000fe200078e00ff */
[----:B------:R-:W-:-:S03]  /*c920*/  IABS R14, R54 ;  /* 0x00000036000e7213 */ /* 0x000fc60000000000 */
[----:B------:R-:W-:Y:S02]  /*c930*/  IMAD.MOV R4, RZ, RZ, -R4 ;  /* 0x000000ffff047224 */ /* 0x000fe400078e0a04 */
[--C-:B------:R-:W-:Y:S01]  /*c940*/  @!P5 IMAD.IADD R10, R10, 0x1, -R44.reuse ;  /* 0x000000010a0ad824 */ /* 0x100fe200078e0a2c */
[C---:B------:R-:W-:Y:S01]  /*c950*/  ISETP.GT.U32.AND P5, PT, R44.reuse, R9, PT ;  /* 0x000000092c00720c */ /* 0x040fe20003fa4070 */
[----:B------:R-:W-:Y:S02]  /*c960*/  @!P6 IMAD.IADD R11, R11, 0x1, -R44 ;  /* 0x000000010b0be824 */ /* 0x000fe400078e0a2c */
[C---:B------:R-:W-:Y:S01]  /*c970*/  IMAD R13, R44.reuse, R4, R13 ;  /* 0x000000042c0d7224 */ /* 0x040fe200078e020d */
[----:B------:R-:W-:Y:S01]  /*c980*/  ISETP.GT.U32.AND P6, PT, R44, R10, PT ;  /* 0x0000000a2c00720c */ /* 0x000fe20003fc4070 */
[----:B------:R-:W-:-:S04]  /*c990*/  IMAD.HI.U32 R5, R39, R12, RZ ;  /* 0x0000000c27057227 */ /* 0x000fc800078e00ff */
[----:B------:R-:W-:-:S04]  /*c9a0*/  IMAD.HI.U32 R4, R39, R14, RZ ;  /* 0x0000000e27047227 */ /* 0x000fc800078e00ff */
[----:B------:R-:W-:Y:S02]  /*c9b0*/  IMAD.MOV R5, RZ, RZ, -R5 ;  /* 0x000000ffff057224 */ /* 0x000fe400078e0a05 */
[----:B------:R-:W-:Y:S02]  /*c9c0*/  IMAD.MOV R4, RZ, RZ, -R4 ;  /* 0x000000ffff047224 */ /* 0x000fe400078e0a04 */
[C---:B------:R-:W-:Y:S02]  /*c9d0*/  IMAD R12, R44.reuse, R5, R12 ;  /* 0x000000052c0c7224 */ /* 0x040fe400078e020c */
[C---:B------:R-:W-:Y:S02]  /*c9e0*/  IMAD R14, R44.reuse, R4, R14 ;  /* 0x000000042c0e7224 */ /* 0x040fe400078e020e */
[----:B------:R-:W-:Y:S01]  /*c9f0*/  @!P5 IMAD.IADD R9, R9, 0x1, -R44 ;  /* 0x000000010909d824 */ /* 0x000fe200078e0a2c */
[----:B------:R-:W-:Y:S01]  /*ca00*/  ISETP.GT.U32.AND P5, PT, R44, R13, PT ;  /* 0x0000000d2c00720c */ /* 0x000fe20003fa4070 */
[----:B------:R-:W-:-:S02]  /*ca10*/  VIADD R55, R0, 0x17a ;  /* 0x0000017a00377836 */ /* 0x000fc40000000000 */
[----:B------:R-:W-:Y:S01]  /*ca20*/  @!P0 IMAD.MOV R8, RZ, RZ, -R8 ;  /* 0x000000ffff088224 */ /* 0x000fe200078e0a08 */
[----:B------:R-:W-:Y:S01]  /*ca30*/  ISETP.GT.U32.AND P0, PT, R44, R12, PT ;  /* 0x0000000c2c00720c */ /* 0x000fe20003f04070 */
[----:B------:R-:W-:Y:S01]  /*ca40*/  @!P6 IMAD.IADD R10, R10, 0x1, -R44 ;  /* 0x000000010a0ae824 */ /* 0x000fe200078e0a2c */
[----:B------:R-:W-:Y:S01]  /*ca50*/  ISETP.GT.U32.AND P6, PT, R44, R14, PT ;  /* 0x0000000e2c00720c */ /* 0x000fe20003fc4070 */
[----:B------:R-:W-:Y:S01]  /*ca60*/  @!P4 IMAD.MOV R7, RZ, RZ, -R7 ;  /* 0x000000ffff07c224 */ /* 0x000fe200078e0a07 */
[----:B------:R-:W-:Y:S01]  /*ca70*/  IABS R15, R55 ;  /* 0x00000037000f7213 */ /* 0x000fe20000000000 */
[----:B------:R-:W-:Y:S01]  /*ca80*/  VIADD R28, R0, 0x179 ;  /* 0x00000179001c7836 */ /* 0x000fe20000000000 */
[----:B------:R-:W-:Y:S01]  /*ca90*/  ISETP.GT.U32.AND P4, PT, R44, R11, PT ;  /* 0x0000000b2c00720c */ /* 0x000fe20003f84070 */
[----:B------:R-:W-:Y:S01]  /*caa0*/  @!P3 IMAD.MOV R10, RZ, RZ, -R10 ;  /* 0x000000ffff0ab224 */ /* 0x000fe200078e0a0a */
[----:B------:R-:W-:Y:S01]  /*cab0*/  ISETP.GE.AND P3, PT, R54, RZ, PT ;  /* 0x000000ff3600720c */ /* 0x000fe20003f66270 */
[----:B------:R-:W-:Y:S01]  /*cac0*/  IMAD.HI.U32 R4, R39, R15, RZ ;  /* 0x0000000f27047227 */ /* 0x000fe200078e00ff */
[----:B------:R-:W-:Y:S01]  /*cad0*/  IABS R16, R28 ;  /* 0x0000001c00107213 */ /* 0x000fe20000000000 */
[----:B------:R0:W-:Y:S02]  /*cae0*/  STL [R1+0x30c8], R7 ;  /* 0x0030c80701007387 */ /* 0x0001e40000100800 */
[----:B------:R-:W-:-:S02]  /*caf0*/  @!P5 IMAD.IADD R13, R13, 0x1, -R44 ;  /* 0x000000010d0dd824 */ /* 0x000fc400078e0a2c */
[----:B------:R-:W-:Y:S01]  /*cb00*/  IMAD.MOV R4, RZ, RZ, -R4 ;  /* 0x000000ffff047224 */ /* 0x000fe200078e0a04 */
[----:B------:R-:W-:Y:S01]  /*cb10*/  STL [R1+0x30cc], R8 ;  /* 0x0030cc0801007387 */ /* 0x000fe20000100800 */
[--C-:B------:R-:W-:Y:S01]  /*cb20*/  @!P0 IMAD.IADD R12, R12, 0x1, -R44.reuse ;  /* 0x000000010c0c8824 */ /* 0x100fe200078e0a2c */
[----:B------:R-:W-:Y:S01]  /*cb30*/  ISETP.GE.AND P0, PT, R29, RZ, PT ;  /* 0x000000ff1d00720c */ /* 0x000fe20003f06270 */
[--C-:B------:R-:W-:Y:S01]  /*cb40*/  @!P6 IMAD.IADD R14, R14, 0x1, -R44.reuse ;  /* 0x000000010e0ee824 */ /* 0x100fe200078e0a2c */
[----:B------:R-:W-:Y:S01]  /*cb50*/  ISETP.GT.U32.AND P6, PT, R44, R13, PT ;  /* 0x0000000d2c00720c */ /* 0x000fe20003fc4070 */
[----:B------:R-:W-:Y:S01]  /*cb60*/  @!P4 IMAD.IADD R11, R11, 0x1, -R44 ;  /* 0x000000010b0bc824 */ /* 0x000fe200078e0a2c */
[----:B------:R-:W-:Y:S01]  /*cb70*/  ISETP.GE.AND P4, PT, R56, RZ, PT ;  /* 0x000000ff3800720c */ /* 0x000fe20003f86270 */
[----:B------:R-:W-:Y:S01]  /*cb80*/  IMAD.HI.U32 R5, R39, R16, RZ ;  /* 0x0000001027057227 */ /* 0x000fe200078e00ff */
[----:B------:R-:W-:-:S03]  /*cb90*/  ISETP.GT.U32.AND P5, PT, R44, R12, PT ;  /* 0x0000000c2c00720c */ /* 0x000fc60003fa4070 */
[----:B------:R-:W-:Y:S02]  /*cba0*/  IMAD R15, R44, R4, R15 ;  /* 0x000000042c0f7224 */ /* 0x000fe400078e020f */
[----:B------:R-:W-:Y:S02]  /*cbb0*/  VIADD R56, R0, 0x178 ;  /* 0x0000017800387836 */ /* 0x000fe40000000000 */
[----:B------:R-:W-:Y:S02]  /*cbc0*/  IMAD.MOV R5, RZ, RZ, -R5 ;  /* 0x000000ffff057224 */ /* 0x000fe400078e0a05 */
[----:B------:R-:W-:Y:S01]  /*cbd0*/  @!P1 IMAD.MOV R11, RZ, RZ, -R11 ;  /* 0x000000ffff0b9224 */ /* 0x000fe200078e0a0b */
[C---:B------:R-:W-:Y:S01]  /*cbe0*/  ISETP.GT.U32.AND P1, PT, R44.reuse, R15, PT ;  /* 0x0000000f2c00720c */ /* 0x040fe20003f24070 */
[----:B------:R-:W-:Y:S01]  /*cbf0*/  IMAD R16, R44, R5, R16 ;  /* 0x000000052c107224 */ /* 0x000fe200078e0210 */
[----:B------:R-:W-:Y:S01]  /*cc00*/  IABS R4, R56 ;  /* 0x0000003800047213 */ /* 0x000fe20000000000 */
[----:B------:R-:W-:-:S02]  /*cc10*/  @!P6 IMAD.IADD R13, R13, 0x1, -R44 ;  /* 0x000000010d0de824 */ /* 0x000fc400078e0a2c */
[----:B------:R-:W-:Y:S01]  /*cc20*/  VIADD R54, R0, 0x177 ;  /* 0x0000017700367836 */ /* 0x000fe20000000000 */
[----:B------:R-:W-:Y:S01]  /*cc30*/  ISETP.GT.U32.AND P6, PT, R44, R16, PT ;  /* 0x000000102c00720c */ /* 0x000fe20003fc4070 */
[----:B------:R-:W-:-:S03]  /*cc40*/  IMAD.HI.U32 R17, R39, R4, RZ ;  /* 0x0000000427117227 */ /* 0x000fc600078e00ff */
[----:B------:R-:W-:Y:S01]  /*cc50*/  IABS R18, R54 ;  /* 0x0000003600127213 */ /* 0x000fe20000000000 */
[--C-:B------:R-:W-:Y:S01]  /*cc60*/  @!P5 IMAD.IADD R12, R12, 0x1, -R44.reuse ;  /* 0x000000010c0cd824 */ /* 0x100fe200078e0a2c */
[----:B------:R-:W-:Y:S01]  /*cc70*/  ISETP.GE.AND P5, PT, R55, RZ, PT ;  /* 0x000000ff3700720c */ /* 0x000fe20003fa6270 */
[----:B------:R-:W-:Y:S02]  /*cc80*/  VIADD R55, R0, 0x176 ;  /* 0x0000017600377836 */ /* 0x000fe40000000000 */
[----:B------:R-:W-:Y:S02]  /*cc90*/  IMAD.MOV R17, RZ, RZ, -R17 ;  /* 0x000000ffff117224 */ /* 0x000fe400078e0a11 */
[----:B------:R-:W-:Y:S01]  /*cca0*/  @!P1 IMAD.IADD R15, R15, 0x1, -R44 ;  /* 0x000000010f0f9824 */ /* 0x000fe200078e0a2c */
[----:B------:R-:W-:Y:S01]  /*ccb0*/  IABS R19, R55 ;  /* 0x0000003700137213 */ /* 0x000fe20000000000 */
[----:B------:R-:W-:Y:S01]  /*ccc0*/  @!P2 IMAD.MOV R9, RZ, RZ, -R9 ;  /* 0x000000ffff09a224 */ /* 0x000fe200078e0a09 */
[C---:B------:R-:W-:Y:S01]  /*ccd0*/  ISETP.GT.U32.AND P2, PT, R44.reuse, R14, PT ;  /* 0x0000000e2c00720c */ /* 0x040fe20003f44070 */
[----:B------:R-:W-:Y:S01]  /*cce0*/  IMAD R17, R44, R17, R4 ;  /* 0x000000112c117224 */ /* 0x000fe200078e0204 */
[----:B------:R-:W-:Y:S01]  /*ccf0*/  ISETP.GE.AND P1, PT, R56, RZ, PT ;  /* 0x000000ff3800720c */ /* 0x000fe20003f26270 */
[----:B------:R-:W-:Y:S01]  /*cd00*/  @!P4 IMAD.MOV R12, RZ, RZ, -R12 ;  /* 0x000000ffff0cc224 */ /* 0x000fe200078e0a0c */
[----:B------:R-:W-:Y:S01]  /*cd10*/  ISETP.GT.U32.AND P4, PT, R44, R15, PT ;  /* 0x0000000f2c00720c */ /* 0x000fe20003f84070 */
[C---:B------:R-:W-:Y:S01]  /*cd20*/  IMAD.HI.U32 R5, R39.reuse, R18, RZ ;  /* 0x0000001227057227 */ /* 0x040fe200078e00ff */
[----:B------:R-:W-:Y:S03]  /*cd30*/  STL [R1+0x30d0], R9 ;  /* 0x0030d00901007387 */ /* 0x000fe60000100800 */
[----:B------:R-:W-:Y:S01]  /*cd40*/  @!P6 IMAD.IADD R16, R16, 0x1, -R44 ;  /* 0x000000011010e824 */ /* 0x000fe200078e0a2c */
[----:B------:R-:W-:Y:S01]  /*cd50*/  ISETP.GT.U32.AND P6, PT, R44, R17, PT ;  /* 0x000000112c00720c */ /* 0x000fe20003fc4070 */
[----:B------:R-:W-:Y:S01]  /*cd60*/  IMAD.HI.U32 R4, R39, R19, RZ ;  /* 0x0000001327047227 */ /* 0x000fe200078e00ff */
[----:B------:R-:W-:Y:S03]  /*cd70*/  STL [R1+0x30d4], R10 ;  /* 0x0030d40a01007387 */ /* 0x000fe60000100800 */
[----:B------:R-:W-:Y:S01]  /*cd80*/  IMAD.MOV R5, RZ, RZ, -R5 ;  /* 0x000000ffff057224 */ /* 0x000fe200078e0a05 */
[----:B------:R-:W-:Y:S01]  /*cd90*/  STL [R1+0x30d8], R11 ;  /* 0x0030d80b01007387 */ /* 0x000fe20000100800 */
[----:B------:R-:W-:-:S02]  /*cda0*/  IMAD.MOV R4, RZ, RZ, -R4 ;  /* 0x000000ffff047224 */ /* 0x000fc400078e0a04 */
[----:B------:R-:W-:Y:S01]  /*cdb0*/  IMAD R18, R44, R5, R18 ;  /* 0x000000052c127224 */ /* 0x000fe200078e0212 */
[----:B------:R-:W-:Y:S01]  /*cdc0*/  STL [R1+0x30dc], R12 ;  /* 0x0030dc0c01007387 */ /* 0x000fe20000100800 */
[--C-:B------:R-:W-:Y:S01]  /*cdd0*/  @!P2 IMAD.IADD R14, R14, 0x1, -R44.reuse ;  /* 0x000000010e0ea824 */ /* 0x100fe200078e0a2c */
[----:B------:R-:W-:Y:S01]  /*cde0*/  ISETP.GE.AND P2, PT, R28, RZ, PT ;  /* 0x000000ff1c00720c */ /* 0x000fe20003f46270 */
[C---:B------:R-:W-:Y:S02]  /*cdf0*/  IMAD R19, R44.reuse, R4, R19 ;  /* 0x000000042c137224 */ /* 0x040fe400078e0213 */
[--C-:B------:R-:W-:Y:S01]  /*ce00*/  @!P4 IMAD.IADD R15, R15, 0x1, -R44.reuse ;  /* 0x000000010f0fc824 */ /* 0x100fe200078e0a2c */
[----:B------:R-:W-:Y:S01]  /*ce10*/  ISETP.GT.U32.AND P4, PT, R44, R18, PT ;  /* 0x000000122c00720c */ /* 0x000fe20003f84070 */
[----:B------:R-:W-:Y:S02]  /*ce20*/  VIADD R28, R0, 0x175 ;  /* 0x00000175001c7836 */ /* 0x000fe40000000000 */
[----:B------:R-:W-:Y:S01]  /*ce30*/  @!P6 IMAD.IADD R17, R17, 0x1, -R44 ;  /* 0x000000011111e824 */ /* 0x000fe200078e0a2c */
[----:B------:R-:W-:Y:S01]  /*ce40*/  ISETP.GT.U32.AND P6, PT, R44, R19, PT ;  /* 0x000000132c00720c */ /* 0x000fe20003fc4070 */
[----:B------:R-:W-:Y:S01]  /*ce50*/  @!P0 IMAD.MOV R13, RZ, RZ, -R13 ;  /* 0x000000ffff0d8224 */ /* 0x000fe200078e0a0d */
[----:B------:R-:W-:Y:S01]  /*ce60*/  IABS R20, R28 ;  /* 0x0000001c00147213 */ /* 0x000fe20000000000 */
[----:B------:R-:W-:Y:S01]  /*ce70*/  VIADD R29, R0, 0x174 ;  /* 0x00000174001d7836 */ /* 0x000fe20000000000 */
[----:B------:R-:W-:Y:S01]  /*ce80*/  ISETP.GT.U32.AND P0, PT, R44, R16, PT ;  /* 0x000000102c00720c */ /* 0x000fe20003f04070 */
[----:B------:R-:W-:Y:S01]  /*ce90*/  VIADD R56, R0, 0x173 ;  /* 0x0000017300387836 */ /* 0x000fe20000000000 */
[----:B------:R-:W-:Y:S01]  /*cea0*/  STL [R1+0x30e0], R13 ;  /* 0x0030e00d01007387 */ /* 0x000fe20000100800 */
[----:B------:R-:W-:Y:S01]  /*ceb0*/  IMAD.HI.U32 R5, R39, R20, RZ ;  /* 0x0000001427057227 */ /* 0x000fe200078e00ff */
[----:B------:R-:W-:-:S02]  /*cec0*/  IABS R21, R29 ;  /* 0x0000001d00157213 */ /* 0x000fc40000000000 */
[----:B------:R-:W-:Y:S01]  /*ced0*/  IABS R22, R56 ;  /* 0x0000003800167213 */ /* 0x000fe20000000000 */
[--C-:B------:R-:W-:Y:S01]  /*cee0*/  @!P4 IMAD.IADD R18, R18, 0x1, -R44.reuse ;  /* 0x000000011212c824 */ /* 0x100fe200078e0a2c */
[C---:B------:R-:W-:Y:S01]  /*cef0*/  ISETP.GT.U32.AND P4, PT, R44.reuse, R17, PT ;  /* 0x000000112c00720c */ /* 0x040fe20003f84070 */
[----:B------:R-:W-:Y:S02]  /*cf00*/  IMAD.MOV R5, RZ, RZ, -R5 ;  /* 0x000000ffff057224 */ /* 0x000fe400078e0a05 */
[--C-:B------:R-:W-:Y:S01]  /*cf10*/  @!P6 IMAD.IADD R19, R19, 0x1, -R44.reuse ;  /* 0x000000011313e824 */ /* 0x100fe200078e0a2c */
[----:B------:R-:W-:Y:S01]  /*cf20*/  ISETP.GT.U32.AND P6, PT, R44, R18, PT ;  /* 0x000000122c00720c */ /* 0x000fe20003fc4070 */
[----:B------:R-:W-:Y:S01]  /*cf30*/  @!P0 IMAD.IADD R16, R16, 0x1, -R44 ;  /* 0x0000000110108824 */ /* 0x000fe200078e0a2c */
[----:B------:R-:W-:Y:S01]  /*cf40*/  ISETP.GE.AND P0, PT, R55, RZ, PT ;  /* 0x000000ff3700720c */ /* 0x000fe20003f06270 */
[----:B------:R-:W-:Y:S02]  /*cf50*/  IMAD R20, R44, R5, R20 ;  /* 0x000000052c147224 */ /* 0x000fe400078e0214 */
[----:B------:R-:W-:-:S04]  /*cf60*/  IMAD.HI.U32 R23, R39, R21, RZ ;  /* 0x0000001527177227 */ /* 0x000fc800078e00ff */
[----:B------:R-:W-:Y:S02]  /*cf70*/  IMAD.MOV R23, RZ, RZ, -R23 ;  /* 0x000000ffff177224 */ /* 0x000fe400078e0a17 */
[----:B------:R-:W-:Y:S01]  /*cf80*/  @!P2 IMAD.MOV R16, RZ, RZ, -R16 ;  /* 0x000000ffff10a224 */ /* 0x000fe200078e0a10 */
[C---:B------:R-:W-:Y:S01]  /*cf90*/  ISETP.GT.U32.AND P2, PT, R44.reuse, R20, PT ;  /* 0x000000142c00720c */ /* 0x040fe20003f44070 */
[----:B------:R-:W-:Y:S02]  /*cfa0*/  IMAD R21, R44, R23, R21 ;  /* 0x000000172c157224 */ /* 0x000fe400078e0215 */
[----:B------:R-:W-:Y:S01]  /*cfb0*/  @!P3 IMAD.MOV R14, RZ, RZ, -R14 ;  /* 0x000000ffff0eb224 */ /* 0x000fe200078e0a0e */
[----:B------:R-:W-:Y:S01]  /*cfc0*/  ISETP.GE.AND P3, PT, R54, RZ, PT ;  /* 0x000000ff3600720c */ /* 0x000fe20003f66270 */
[----:B------:R-:W-:Y:S01]  /*cfd0*/  @!P6 IMAD.IADD R18, R18, 0x1, -R44 ;  /* 0x000000011212e824 */ /* 0x000fe200078e0a2c */
[----:B------:R-:W-:Y:S01]  /*cfe0*/  ISETP.GT.U32.AND P6, PT, R44, R21, PT ;  /* 0x000000152c00720c */ /* 0x000fe20003fc4070 */
[C---:B------:R-:W-:Y:S01]  /*cff0*/  VIADD R54, R0.reuse, 0x172 ;  /* 0x0000017200367836 */ /* 0x040fe20000000000 */
[----:B------:R-:W-:Y:S01]  /*d000*/  STL [R1+0x30e4], R14 ;  /* 0x0030e40e01007387 */ /* 0x000fe20000100800 */
[----:B------:R-:W-:-:S02]  /*d010*/  VIADD R55, R0, 0x171 ;  /* 0x0000017100377836 */ /* 0x000fc40000000000 */
[----:B------:R-:W-:Y:S01]  /*d020*/  IMAD.HI.U32 R6, R39, R22, RZ ;  /* 0x0000001627067227 */ /* 0x000fe200078e00ff */
[----:B------:R-:W-:Y:S02]  /*d030*/  IABS R5, R54 ;  /* 0x0000003600057213 */ /* 0x000fe40000000000 */
[----:B------:R-:W-:Y:S01]  /*d040*/  IABS R4, R55 ;  /* 0x0000003700047213 */ /* 0x000fe20000000000 */
[----:B------:R-:W-:Y:S01]  /*d050*/  @!P4 IMAD.IADD R17, R17, 0x1, -R44 ;  /* 0x000000011111c824 */ /* 0x000fe200078e0a2c */
[----:B------:R-:W-:Y:S01]  /*d060*/  ISETP.GE.AND P4, PT, R28, RZ, PT ;  /* 0x000000ff1c00720c */ /* 0x000fe20003f86270 */
[----:B------:R-:W-:Y:S02]  /*d070*/  IMAD.MOV R6, RZ, RZ, -R6 ;  /* 0x000000ffff067224 */ /* 0x000fe400078e0a06 */
[----:B------:R-:W-:Y:S02]  /*d080*/  @!P2 IMAD.IADD R20, R20, 0x1, -R44 ;  /* 0x000000011414a824 */ /* 0x000fe400078e0a2c */
[----:B------:R-:W-:-:S02]  /*d090*/  VIADD R28, R0, 0x170 ;  /* 0x00000170001c7836 */ /* 0x000fc40000000000 */
[C---:B------:R-:W-:Y:S01]  /*d0a0*/  IMAD R22, R44.reuse, R6, R22 ;  /* 0x000000062c167224 */ /* 0x040fe200078e0216 */
[----:B------:R-:W-:Y:S01]  /*d0b0*/  ISETP.GT.U32.AND P2, PT, R44, R20, PT ;  /* 0x000000142c00720c */ /* 0x000fe20003f44070 */
[----:B------:R-:W-:Y:S01]  /*d0c0*/  IMAD.HI.U32 R6, R39, R5, RZ ;  /* 0x0000000527067227 */ /* 0x000fe200078e00ff */
[----:B------:R-:W-:-:S03]  /*d0d0*/  IABS R24, R28 ;  /* 0x0000001c00187213 */ /* 0x000fc60000000000 */
[----:B------:R-:W-:-:S04]  /*d0e0*/  IMAD.HI.U32 R23, R39, R4, RZ ;  /* 0x0000000427177227 */ /* 0x000fc800078e00ff */
[----:B------:R-:W-:Y:S01]  /*d0f0*/  @!P6 IMAD.IADD R21, R21, 0x1, -R44 ;  /* 0x000000011515e824 */ /* 0x000fe200078e0a2c */
[----:B------:R-:W-:Y:S01]  /*d100*/  ISETP.GE.AND P6, PT, R56, RZ, PT ;  /* 0x000000ff3800720c */ /* 0x000fe20003fc6270 */
[----:B------:R-:W-:Y:S02]  /*d110*/  IMAD.MOV R25, RZ, RZ, -R6 ;  /* 0x000000ffff197224 */ /* 0x000fe400078e0a06 */
[----:B------:R-:W-:Y:S02]  /*d120*/  IMAD.MOV R23, RZ, RZ, -R23 ;  /* 0x000000ffff177224 */ /* 0x000fe400078e0a17 */
[----:B------:R-:W-:Y:S02]  /*d130*/  IMAD.MOV.U32 R6, RZ, RZ, R24 ;  /* 0x000000ffff067224 */ /* 0x000fe400078e0018 */
[----:B------:R-:W-:Y:S01]  /*d140*/  @!P3 IMAD.MOV R18, RZ, RZ, -R18 ;  /* 0x000000ffff12b224 */ /* 0x000fe200078e0a12 */
[C---:B------:R-:W-:Y:S01]  /*d150*/  ISETP.GT.U32.AND P3, PT, R44.reuse, R21, PT ;  /* 0x000000152c00720c */ /* 0x040fe20003f64070 */
[----:B------:R-:W-:-:S02]  /*d160*/  IMAD R4, R44, R23, R4 ;  /* 0x000000172c047224 */ /* 0x000fc400078e0204 */
[----:B------:R-:W-:Y:S01]  /*d170*/  @!P5 IMAD.MOV R15, RZ, RZ, -R15 ;  /* 0x000000ffff0fd224 */ /* 0x000fe200078e0a0f */
[----:B------:R-:W-:Y:S01]  /*d180*/  ISETP.GT.U32.AND P5, PT, R44, R19, PT ;  /* 0x000000132c00720c */ /* 0x000fe20003fa4070 */
[----:B------:R-:W-:-:S03]  /*d190*/  IMAD.HI.U32 R23, R39, R6, RZ ;  /* 0x0000000627177227 */ /* 0x000fc600078e00ff */
[----:B------:R-:W-:Y:S01]  /*d1a0*/  STL [R1+0x30e8], R15 ;  /* 0x0030e80f01007387 */ /* 0x000fe20000100800 */
[----:B------:R-:W-:Y:S02]  /*d1b0*/  @!P2 IMAD.IADD R20, R20, 0x1, -R44 ;  /* 0x000000011414a824 */ /* 0x000fe400078e0a2c */
[----:B------:R-:W-:Y:S01]  /*d1c0*/  IMAD.MOV R23, RZ, RZ, -R23 ;  /* 0x000000ffff177224 */ /* 0x000fe200078e0a17 */
[----:B------:R-:W-:Y:S01]  /*d1d0*/  STL [R1+0x30ec], R16 ;  /* 0x0030ec1001007387 */ /* 0x000fe20000100800 */
[----:B------:R-:W-:Y:S01]  /*d1e0*/  @!P4 IMAD.MOV R20, RZ, RZ, -R20 ;  /* 0x000000ffff14c224 */ /* 0x000fe200078e0a14 */
[C---:B------:R-:W-:Y:S01]  /*d1f0*/  ISETP.GT.U32.AND P4, PT, R44.reuse, R4, PT ;  /* 0x000000042c00720c */ /* 0x040fe20003f84070 */
[C---:B------:R-:W-:Y:S02]  /*d200*/  IMAD R6, R44.reuse, R23, R6 ;  /* 0x000000172c067224 */ /* 0x040fe400078e0206 */
[--C-:B------:R-:W-:Y:S02]  /*d210*/  @!P3 IMAD.IADD R21, R21, 0x1, -R44.reuse ;  /* 0x000000011515b824 */ /* 0x100fe400078e0a2c */
[----:B------:R-:W-:Y:S01]  /*d220*/  @!P5 IMAD.IADD R19, R19, 0x1, -R44 ;  /* 0x000000011313d824 */ /* 0x000fe200078e0a2c */
[C---:B------:R-:W-:Y:S01]  /*d230*/  ISETP.GT.U32.AND P3, PT, R44.reuse, R6, PT ;  /* 0x000000062c00720c */ /* 0x040fe20003f64070 */
[C---:B------:R-:W-:Y:S01]  /*d240*/  IMAD R5, R44.reuse, R25, R5 ;  /* 0x000000192c057224 */ /* 0x040fe200078e0205 */
[----:B------:R-:W-:Y:S01]  /*d250*/  ISETP.GT.U32.AND P5, PT, R44, R22, PT ;  /* 0x000000162c00720c */ /* 0x000fe20003fa4070 */
[----:B------:R-:W-:-:S02]  /*d260*/  VIADD R56, R0, 0x16f ;  /* 0x0000016f00387836 */ /* 0x000fc40000000000 */
[----:B------:R-:W-:Y:S01]  /*d270*/  @!P0 IMAD.MOV R19, RZ, RZ, -R19 ;  /* 0x000000ffff138224 */ /* 0x000fe200078e0a13 */
[----:B------:R-:W-:Y:S01]  /*d280*/  ISETP.GT.U32.AND P2, PT, R44, R5, PT ;  /* 0x000000052c00720c */ /* 0x000fe20003f44070 */
[--C-:B------:R-:W-:Y:S01]  /*d290*/  @!P4 IMAD.IADD R4, R4, 0x1, -R44.reuse ;  /* 0x000000010404c824 */ /* 0x100fe200078e0a2c */
[----:B------:R-:W-:Y:S01]  /*d2a0*/  IABS R26, R56 ;  /* 0x00000038001a7213 */ /* 0x000fe20000000000 */
[----:B------:R-:W-:Y:S01]  /*d2b0*/  @!P1 IMAD.MOV R17, RZ, RZ, -R17 ;  /* 0x000000ffff119224 */ /* 0x000fe200078e0a11 */
[----:B------:R-:W-:Y:S01]  /*d2c0*/  ISETP.GE.AND P0, PT, R54, RZ, PT ;  /* 0x000000ff3600720c */ /* 0x000fe20003f06270 */
[----:B------:R-:W-:Y:S01]  /*d2d0*/  VIADD R54, R0, 0x16e ;  /* 0x0000016e00367836 */ /* 0x000fe20000000000 */
[----:B------:R-:W-:Y:S01]  /*d2e0*/  ISETP.GE.AND P1, PT, R29, RZ, PT ;  /* 0x000000ff1d00720c */ /* 0x000fe20003f26270 */
[--C-:B------:R-:W-:Y:S01]  /*d2f0*/  @!P3 IMAD.IADD R6, R6, 0x1, -R44.reuse ;  /* 0x000000010606b824 */ /* 0x100fe200078e0a2c */
[----:B------:R-:W-:Y:S01]  /*d300*/  ISETP.GT.U32.AND P3, PT, R44, R4, PT ;  /* 0x000000042c00720c */ /* 0x000fe20003f64070 */
[--C-:B------:R-:W-:Y:S01]  /*d310*/  @!P5 IMAD.IADD R22, R22, 0x1, -R44.reuse ;  /* 0x000000011616d824 */ /* 0x100fe200078e0a2c */
[----:B------:R-:W-:Y:S01]  /*d320*/  IABS R25, R54 ;  /* 0x0000003600197213 */ /* 0x000fe20000000000 */
[----:B------:R-:W-:Y:S01]  /*d330*/  IMAD.HI.U32 R23, R39, R26, RZ ;  /* 0x0000001a27177227 */ /* 0x000fe200078e00ff */
[----:B------:R-:W-:Y:S02]  /*d340*/  STL [R1+0x30f0], R17 ;  /* 0x0030f01101007387 */ /* 0x000fe40000100800 */
[----:B------:R-:W-:Y:S01]  /*d350*/  ISETP.GT.U32.AND P5, PT, R44, R22, PT ;  /* 0x000000162c00720c */ /* 0x000fe20003fa4070 */
[----:B------:R-:W-:Y:S01]  /*d360*/  @!P2 IMAD.IADD R5, R5, 0x1, -R44 ;  /* 0x000000010505a824 */ /* 0x000fe200078e0a2c */
[----:B------:R-:W-:Y:S01]  /*d370*/  ISETP.GE.AND P2, PT, R28, RZ, PT ;  /* 0x000000ff1c00720c */ /* 0x000fe20003f46270 */
[----:B------:R-:W-:Y:S01]  /*d380*/  IMAD.MOV R23, RZ, RZ, -R23 ;  /* 0x000000ffff177224 */ /* 0x000fe200078e0a17 */
[----:B------:R-:W-:Y:S01]  /*d390*/  STL [R1+0x30f4], R18 ;  /* 0x0030f41201007387 */ /* 0x000fe20000100800 */
[----:B------:R-:W-:Y:S01]  /*d3a0*/  IMAD.HI.U32 R27, R39, R25, RZ ;  /* 0x00000019271b7227 */ /* 0x000fe200078e00ff */
[----:B------:R-:W-:-:S02]  /*d3b0*/  ISETP.GT.U32.AND P4, PT, R44, R5, PT ;  /* 0x000000052c00720c */ /* 0x000fc40003f84070 */
[----:B------:R-:W-:Y:S01]  /*d3c0*/  STL [R1+0x30f8], R19 ;  /* 0x0030f81301007387 */ /* 0x000fe20000100800 */
[----:B------:R-:W-:Y:S02]  /*d3d0*/  IMAD R26, R44, R23, R26 ;  /* 0x000000172c1a7224 */ /* 0x000fe400078e021a */
[--C-:B------:R-:W-:Y:S01]  /*d3e0*/  @!P3 IMAD.IADD R4, R4, 0x1, -R44.reuse ;  /* 0x000000010404b824 */ /* 0x100fe200078e0a2c */
[----:B------:R-:W-:Y:S01]  /*d3f0*/  STL [R1+0x30fc], R20 ;  /* 0x0030fc1401007387 */ /* 0x000fe20000100800 */
[--C-:B------:R-:W-:Y:S01]  /*d400*/  @!P5 IMAD.IADD R22, R22, 0x1, -R44.reuse ;  /* 0x000000011616d824 */ /* 0x100fe200078e0a2c */
[----:B------:R-:W-:Y:S01]  /*d410*/  ISETP.GT.U32.AND P3, PT, R44, R26, PT ;  /* 0x0000001a2c00720c */ /* 0x000fe20003f64070 */
[----:B------:R-:W-:Y:S01]  /*d420*/  IMAD.MOV R27, RZ, RZ, -R27 ;  /* 0x000000ffff1b7224 */ /* 0x000fe200078e0a1b */
[----:B------:R-:W-:Y:S01]  /*d430*/  ISETP.GE.AND P5, PT, R55, RZ, PT ;  /* 0x000000ff3700720c */ /* 0x000fe20003fa6270 */
[----:B------:R-:W-:Y:S02]  /*d440*/  VIADD R55, R0, 0x16d ;  /* 0x0000016d00377836 */ /* 0x000fe40000000000 */
[----:B------:R-:W-:Y:S01]  /*d450*/  @!P4 IMAD.IADD R5, R5, 0x1, -R44 ;  /* 0x000000010505c824 */ /* 0x000fe200078e0a2c */
[----:B------:R-:W-:Y:S01]  /*d460*/  ISETP.GE.AND P4, PT, R54, RZ, PT ;  /* 0x000000ff3600720c */ /* 0x000fe20003f86270 */
[----:B------:R-:W-:Y:S01]  /*d470*/  IMAD R25, R44, R27, R25 ;  /* 0x0000001b2c197224 */ /* 0x000fe200078e0219 */
[----:B------:R-:W-:Y:S01]  /*d480*/  IABS R24, R55 ;  /* 0x0000003700187213 */ /* 0x000fe20000000000 */
[----:B------:R-:W-:-:S02]  /*d490*/  IMAD.MOV.U32 R23, RZ, RZ, R5 ;  /* 0x000000ffff177224 */ /* 0x000fc400078e0005 */
[----:B------:R-:W-:Y:S02]  /*d4a0*/  VIADD R33, R0, 0x16b ;  /* 0x0000016b00217836 */ /* 0x000fe40000000000 */
[----:B------:R-:W-:Y:S02]  /*d4b0*/  @!P3 IMAD.IADD R26, R26, 0x1, -R44 ;  /* 0x000000011a1ab824 */ /* 0x000fe400078e0a2c */
[----:B------:R-:W-:Y:S01]  /*d4c0*/  IMAD.HI.U32 R28, R39, R24, RZ ;  /* 0x00000018271c7227 */ /* 0x000fe200078e00ff */
[----:B------:R-:W-:Y:S02]  /*d4d0*/  IABS R29, R33 ;  /* 0x00000021001d7213 */ /* 0x000fe40000000000 */
[C---:B------:R-:W-:Y:S01]  /*d4e0*/  ISETP.GT.U32.AND P3, PT, R44.reuse, R26, PT ;  /* 0x0000001a2c00720c */ /* 0x040fe20003f64070 */
[----:B------:R-:W-:Y:S01]  /*d4f0*/  @!P0 IMAD.MOV R23, RZ, RZ, -R23 ;  /* 0x000000ffff178224 */ /* 0x000fe200078e0a17 */
[----:B------:R-:W-:Y:S01]  /*d500*/  ISETP.GT.U32.AND P0, PT, R44, R25, PT ;  /* 0x000000192c00720c */ /* 0x000fe20003f04070 */
[----:B------:R-:W-:-:S02]  /*d510*/  IMAD.MOV R28, RZ, RZ, -R28 ;  /* 0x000000ffff1c7224 */ /* 0x000fc400078e0a1c */
[----:B------:R-:W-:Y:S01]  /*d520*/  @!P1 IMAD.MOV R21, RZ, RZ, -R21 ;  /* 0x000000ffff159224 */ /* 0x000fe200078e0a15 */
[----:B------:R-:W-:Y:S01]  /*d530*/  ISETP.GT.U32.AND P1, PT, R44, R6, PT ;  /* 0x000000062c00720c */ /* 0x000fe20003f24070 */
[----:B------:R-:W-:Y:S01]  /*d540*/  @!P6 IMAD.MOV R22, RZ, RZ, -R22 ;  /* 0x000000ffff16e224 */ /* 0x000fe200078e0a16 */
[----:B------:R-:W-:Y:S01]  /*d550*/  ISETP.GE.AND P6, PT, R56, RZ, PT ;  /* 0x000000ff3800720c */ /* 0x000fe20003fc6270 */
[----:B------:R-:W-:Y:S01]  /*d560*/  IMAD R24, R44, R28, R24 ;  /* 0x0000001c2c187224 */ /* 0x000fe200078e0218 */
[----:B------:R-:W-:Y:S01]  /*d570*/  STL [R1+0x3100], R21 ;  /* 0x0031001501007387 */ /* 0x000fe20000100800 */
[----:B------:R-:W-:-:S03]  /*d580*/  IMAD.HI.U32 R31, R39, R29, RZ ;  /* 0x0000001d271f7227 */ /* 0x000fc600078e00ff */
[----:B------:R-:W-:Y:S01]  /*d590*/  STL [R1+0x3104], R22 ;  /* 0x0031041601007387 */ /* 0x000fe20000100800 */
[----:B------:R-:W-:Y:S01]  /*d5a0*/  @!P5 IMAD.MOV R4, RZ, RZ, -R4 ;  /* 0x000000ffff04d224 */ /* 0x000fe200078e0a04 */
[----:B------:R-:W-:Y:S01]  /*d5b0*/  ISETP.GT.U32.AND P5, PT, R44, R24, PT ;  /* 0x000000182c00720c */ /* 0x000fe20003fa4070 */
[----:B------:R-:W-:Y:S01]  /*d5c0*/  IMAD.MOV R31, RZ, RZ, -R31 ;  /* 0x000000ffff1f7224 */ /* 0x000fe200078e0a1f */
[----:B------:R-:W-:Y:S01]  /*d5d0*/  STL [R1+0x3108], R23 ;  /* 0x0031081701007387 */ /* 0x000fe20000100800 */
[--C-:B------:R-:W-:Y:S02]  /*d5e0*/  @!P3 IMAD.IADD R26, R26, 0x1, -R44.reuse ;  /* 0x000000011a1ab824 */ /* 0x100fe400078e0a2c */
[----:B------:R-:W-:Y:S01]  /*d5f0*/  @!P0 IMAD.IADD R25, R25, 0x1, -R44 ;  /* 0x0000000119198824 */ /* 0x000fe200078e0a2c */
[----:B------:R1:W-:Y:S01]  /*d600*/  STL [R1+0x54c], R4 ;  /* 0x00054c0401007387 */ /* 0x0003e20000100800 */
[----:B0-----:R-:W-:Y:S02]  /*d610*/  IMAD.MOV.U32 R7, RZ, RZ, R26 ;  /* 0x000000ffff077224 */ /* 0x001fe400078e001a */
[----:B------:R-:W-:Y:S01]  /*d620*/  @!P1 IMAD.IADD R6, R6, 0x1, -R44 ;  /* 0x0000000106069824 */ /* 0x000fe200078e0a2c */
[----:B------:R-:W-:Y:S01]  /*d630*/  ISETP.GT.U32.AND P0, PT, R44, R25, PT ;  /* 0x000000192c00720c */ /* 0x000fe20003f04070 */
[----:B------:R-:W-:Y:S01]  /*d640*/  VIADD R54, R0, 0x16a ;  /* 0x0000016a00367836 */ /* 0x000fe20000000000 */
[----:B------:R-:W-:Y:S01]  /*d650*/  ISETP.GE.AND P1, PT, R55, RZ, PT ;  /* 0x000000ff3700720c */ /* 0x000fe20003f26270 */
[----:B------:R-:W-:-:S02]  /*d660*/  @!P6 IMAD.MOV R7, RZ, RZ, -R7 ;  /* 0x000000ffff07e224 */ /* 0x000fc400078e0a07 */
[----:B------:R-:W-:Y:S01]  /*d670*/  VIADD R56, R0, 0x16c ;  /* 0x0000016c00387836 */ /* 0x000fe20000000000 */
[----:B------:R-:W-:Y:S01]  /*d680*/  IABS R28, R54 ;  /* 0x00000036001c7213 */ /* 0x000fe20000000000 */
[----:B-1----:R-:W-:Y:S02]  /*d690*/  IMAD R4, R44, R31, R29 ;  /* 0x0000001f2c047224 */ /* 0x002fe400078e021d */
[----:B------:R-:W-:Y:S01]  /*d6a0*/  @!P2 IMAD.MOV R6, RZ, RZ, -R6 ;  /* 0x000000ffff06a224 */ /* 0x000fe200078e0a06 */
[----:B------:R-:W-:Y:S01]  /*d6b0*/  IABS R30, R56 ;  /* 0x00000038001e7213 */ /* 0x000fe20000000000 */
[----:B------:R-:W-:Y:S01]  /*d6c0*/  VIADD R55, R0, 0x169 ;  /* 0x0000016900377836 */ /* 0x000fe20000000000 */
[----:B------:R-:W-:Y:S01]  /*d6d0*/  ISETP.GT.U32.AND P6, PT, R44, R4, PT ;  /* 0x000000042c00720c */ /* 0x000fe20003fc4070 */
[--C-:B------:R-:W-:Y:S01]  /*d6e0*/  @!P5 IMAD.IADD R24, R24, 0x1, -R44.reuse ;  /* 0x000000011818d824 */ /* 0x100fe200078e0a2c */
[----:B------:R0:W-:Y:S01]  /*d6f0*/  STL [R1+0x550], R6 ;  /* 0x0005500601007387 */ /* 0x0001e20000100800 */
[----:B------:R-:W-:Y:S01]  /*d700*/  @!P0 IMAD.IADD R25, R25, 0x1, -R44 ;  /* 0x0000000119198824 */ /* 0x000fe200078e0a2c */
[----:B------:R-:W-:Y:S01]  /*d710*/  IABS R27, R55 ;  /* 0x00000037001b7213 */ /* 0x000fe20000000000 */
[----:B------:R-:W-:Y:S01]  /*d720*/  IMAD.HI.U32 R5, R39, R30, RZ ;  /* 0x0000001e27057227 */ /* 0x000fe200078e00ff */
[----:B------:R-:W-:Y:S01]  /*d730*/  ISETP.GT.U32.AND P5, PT, R44, R24, PT ;  /* 0x000000182c00720c */ /* 0x000fe20003fa4070 */
[----:B------:R1:W-:Y:S01]  /*d740*/  STL [R1+0x560], R7 ;  /* 0x0005600701007387 */ /* 0x0003e20000100800 */
[----:B------:R-:W-:Y:S01]  /*d750*/  ISETP.GE.AND P2, PT, R56, RZ, PT ;  /* 0x000000ff3800720c */ /* 0x000fe20003f46270 */
[----:B------:R-:W-:-:S02]  /*d760*/  VIADD R32, R0, 0x168 ;  /* 0x0000016800207836 */ /* 0x000fc40000000000 */
[----:B------:R-:W-:Y:S02]  /*d770*/  IMAD.MOV R5, RZ, RZ, -R5 ;  /* 0x000000ffff057224 */ /* 0x000fe400078e0a05 */
[----:B0-----:R-:W-:Y:S01]  /*d780*/  IMAD.HI.U32 R6, R39, R28, RZ ;  /* 0x0000001c27067227 */ /* 0x001fe200078e00ff */
[----:B------:R-:W-:-:S03]  /*d790*/  IABS R31, R32 ;  /* 0x00000020001f7213 */ /* 0x000fc60000000000 */
[----:B------:R-:W-:Y:S02]  /*d7a0*/  IMAD.MOV R29, RZ, RZ, -R6 ;  /* 0x000000ffff1d7224 */ /* 0x000fe400078e0a06 */
[----:B------:R-:W-:-:S04]  /*d7b0*/  IMAD.HI.U32 R6, R39, R27, RZ ;  /* 0x0000001b27067227 */ /* 0x000fc800078e00ff */
[----:B-1----:R-:W-:Y:S02]  /*d7c0*/  IMAD.MOV.U32 R7, RZ, RZ, R25 ;  /* 0x000000ffff077224 */ /* 0x002fe400078e0019 */
[----:B------:R-:W-:Y:S01]  /*d7d0*/  @!P6 IMAD.IADD R4, R4, 0x1, -R44 ;  /* 0x000000010404e824 */ /* 0x000fe200078e0a2c */
[----:B------:R-:W-:Y:S01]  /*d7e0*/  ISETP.GE.AND P6, PT, R33, RZ, PT ;  /* 0x000000ff2100720c */ /* 0x000fe20003fc6270 */
[----:B------:R-:W-:Y:S02]  /*d7f0*/  IMAD.MOV R6, RZ, RZ, -R6 ;  /* 0x000000ffff067224 */ /* 0x000fe400078e0a06 */
[----:B------:R-:W-:Y:S02]  /*d800*/  VIADD R56, R0, 0x167 ;  /* 0x0000016700387836 */ /* 0x000fe40000000000 */
[----:B------:R-:W-:Y:S01]  /*d810*/  @!P4 IMAD.MOV R7, RZ, RZ, -R7 ;  /* 0x000000ffff07c224 */ /* 0x000fe200078e0a07 */
[C---:B------:R-:W-:Y:S01]  /*d820*/  ISETP.GT.U32.AND P4, PT, R44.reuse, R4, PT ;  /* 0x000000042c00720c */ /* 0x040fe20003f84070 */
[----:B------:R-:W-:-:S02]  /*d830*/  IMAD R5, R44, R5, R30 ;  /* 0x000000052c057224 */ /* 0x000fc400078e021e */
[----:B------:R-:W-:Y:S01]  /*d840*/  IMAD R26, R44, R6, R27 ;  /* 0x000000062c1a7224 */ /* 0x000fe200078e021b */
[----:B------:R-:W-:Y:S01]  /*d850*/  IABS R27, R56 ;  /* 0x00000038001b7213 */ /* 0x000fe20000000000 */
[----:B------:R-:W-:Y:S01]  /*d860*/  @!P5 IMAD.IADD R24, R24, 0x1, -R44 ;  /* 0x000000011818d824 */ /* 0x000fe200078e0a2c */
[C---:B------:R-:W-:Y:S01]  /*d870*/  ISETP.GT.U32.AND P3, PT, R44.reuse, R5, PT ;  /* 0x000000052c00720c */ /* 0x040fe20003f64070 */
[C---:B------:R-:W-:Y:S01]  /*d880*/  IMAD.HI.U32 R25, R39.reuse, R31, RZ ;  /* 0x0000001f27197227 */ /* 0x040fe200078e00ff */
[----:B------:R0:W-:Y:S01]  /*d890*/  STL [R1+0x564], R7 ;  /* 0x0005640701007387 */ /* 0x0001e20000100800 */
[C---:B------:R-:W-:Y:S02]  /*d8a0*/  ISETP.GT.U32.AND P5, PT, R44.reuse, R26, PT ;  /* 0x0000001a2c00720c */ /* 0x040fe40003fa4070 */
[----:B------:R-:W-:Y:S02]  /*d8b0*/  IMAD R28, R44, R29, R28 ;  /* 0x0000001d2c1c7224 */ /* 0x000fe400078e021c */
[----:B------:R-:W-:-:S03]  /*d8c0*/  IMAD.HI.U32 R6, R39, R27, RZ ;  /* 0x0000001b27067227 */ /* 0x000fc600078e00ff */
[C---:B------:R-:W-:Y:S01]  /*d8d0*/  ISETP.GT.U32.AND P0, PT, R44.reuse, R28, PT ;  /* 0x0000001c2c00720c */ /* 0x040fe20003f04070 */
[----:B------:R-:W-:Y:S02]  /*d8e0*/  IMAD.MOV R25, RZ, RZ, -R25 ;  /* 0x000000ffff197224 */ /* 0x000fe400078e0a19 */
[----:B0-----:R-:W-:Y:S02]  /*d8f0*/  IMAD.MOV.U32 R7, RZ, RZ, R24 ;  /* 0x000000ffff077224 */ /* 0x001fe400078e0018 */
[----:B------:R-:W-:Y:S02]  /*d900*/  IMAD.MOV R6, RZ, RZ, -R6 ;  /* 0x000000ffff067224 */ /* 0x000fe400078e0a06 */
[----:B------:R-:W-:Y:S02]  /*d910*/  @!P1 IMAD.MOV R7, RZ, RZ, -R7 ;  /* 0x000000ffff079224 */ /* 0x000fe400078e0a07 */
[----:B------:R-:W-:Y:S02]  /*d920*/  IMAD R31, R44, R25, R31 ;  /* 0x000000192c1f7224 */ /* 0x000fe400078e021f */
[--C-:B------:R-:W-:Y:S01]  /*d930*/  @!P4 IMAD.IADD R4, R4, 0x1, -R44.reuse ;  /* 0x000000010404c824 */ /* 0x100fe200078e0a2c */
[----:B------:R0:W-:Y:S01]  /*d940*/  STL [R1+0x574], R7 ;  /* 0x0005740701007387 */ /* 0x0001e20000100800 */
[C---:B------:R-:W-:Y:S01]  /*d950*/  IMAD R27, R44.reuse, R6, R27 ;  /* 0x000000062c1b7224 */ /* 0x040fe200078e021b */
[----:B------:R-:W-:Y:S01]  /*d960*/  ISETP.GT.U32.AND P4, PT, R44, R31, PT ;  /* 0x0000001f2c00720c */ /* 0x000fe20003f84070 */
[----:B------:R-:W-:-:S02]  /*d970*/  @!P3 IMAD.IADD R5, R5, 0x1, -R44 ;  /* 0x000000010505b824 */ /* 0x000fc400078e0a2c */
[--C-:B------:R-:W-:Y:S02]  /*d980*/  @!P5 IMAD.IADD R26, R26, 0x1, -R44.reuse ;  /* 0x000000011a1ad824 */ /* 0x100fe400078e0a2c */
[----:B------:R-:W-:Y:S01]  /*d990*/  @!P0 IMAD.IADD R28, R28, 0x1, -R44 ;  /* 0x000000011c1c8824 */ /* 0x000fe200078e0a2c */
[----:B------:R-:W-:Y:S01]  /*d9a0*/  ISETP.GT.U32.AND P3, PT, R44, R5, PT ;  /* 0x000000052c00720c */ /* 0x000fe20003f64070 */
[----:B------:R-:W-:Y:S01]  /*d9b0*/  VIADD R34, R0, 0x163 ;  /* 0x0000016300227836 */ /* 0x000fe20000000000 */
[----:B------:R-:W-:Y:S01]  /*d9c0*/  ISETP.GE.AND P0, PT, R55, RZ, PT ;  /* 0x000000ff3700720c */ /* 0x000fe20003f06270 */
[----:B0-----:R-:W-:Y:S01]  /*d9d0*/  IMAD.MOV.U32 R7, RZ, RZ, R4 ;  /* 0x000000ffff077224 */ /* 0x001fe200078e0004 */
[----:B------:R-:W-:Y:S01]  /*d9e0*/  ISETP.GT.U32.AND P5, PT, R44, R26, PT ;  /* 0x0000001a2c00720c */ /* 0x000fe20003fa4070 */
[----:B------:R-:W-:Y:S01]  /*d9f0*/  VIADD R55, R0, 0x166 ;  /* 0x0000016600377836 */ /* 0x000fe20000000000 */
[C---:B------:R-:W-:Y:S01]  /*da00*/  ISETP.GT.U32.AND P1, PT, R44.reuse, R28, PT ;  /* 0x0000001c2c00720c */ /* 0x040fe20003f24070 */
[----:B------:R-:W-:Y:S01]  /*da10*/  @!P6 IMAD.MOV R7, RZ, RZ, -R7 ;  /* 0x000000ffff07e224 */ /* 0x000fe200078e0a07 */
[----:B------:R-:W-:Y:S01]  /*da20*/  ISETP.GT.U32.AND P6, PT, R44, R27, PT ;  /* 0x0000001b2c00720c */ /* 0x000fe20003fc4070 */
[----:B------:R-:W-:Y:S01]  /*da30*/  @!P4 IMAD.IADD R31, R31, 0x1, -R44 ;  /* 0x000000011f1fc824 */ /* 0x000fe200078e0a2c */
[----:B------:R-:W-:Y:S01]  /*da40*/  IABS R24, R55 ;  /* 0x0000003700187213 */ /* 0x000fe20000000000 */
[----:B------:R-:W-:-:S02]  /*da50*/  VIADD R35, R0, 0x15f ;  /* 0x0000015f00237836 */ /* 0x000fc40000000000 */
[----:B------:R-:W-:Y:S01]  /*da60*/  @!P3 IMAD.IADD R5, R5, 0x1, -R44 ;  /* 0x000000010505b824 */ /* 0x000fe200078e0a2c */
[----:B------:R-:W-:Y:S01]  /*da70*/  ISETP.GE.AND P3, PT, R54, RZ, PT ;  /* 0x000000ff3600720c */ /* 0x000fe20003f66270 */
[----:B------:R-:W-:-:S04]  /*da80*/  IMAD.HI.U32 R25, R39, R24, RZ ;  /* 0x0000001827197227 */ /* 0x000fc800078e00ff */
[--C-:B------:R-:W-:Y:S01]  /*da90*/  @!P5 IMAD.IADD R26, R26, 0x1, -R44.reuse ;  /* 0x000000011a1ad824 */ /* 0x100fe200078e0a2c */
[----:B------:R-:W-:Y:S01]  /*daa0*/  ISETP.GE.AND P5, PT, R55, RZ, PT ;  /* 0x000000ff3700720c */ /* 0x000fe20003fa6270 */
[--C-:B------:R-:W-:Y:S01]  /*dab0*/  @!P6 IMAD.IADD R27, R27, 0x1, -R44.reuse ;  /* 0x000000011b1be824 */ /* 0x100fe200078e0a2c */
[----:B------:R-:W-:Y:S01]  /*dac0*/  ISETP.GT.U32.AND P6, PT, R44, R31, PT ;  /* 0x0000001f2c00720c */ /* 0x000fe20003fc4070 */
[C---:B------:R-:W-:Y:S02]  /*dad0*/  VIADD R55, R0.reuse, 0x164 ;  /* 0x0000016400377836 */ /* 0x040fe40000000000 */
[----:B------:R-:W-:Y:S02]  /*dae0*/  IMAD.MOV R25, RZ, RZ, -R25 ;  /* 0x000000ffff197224 */ /* 0x000fe400078e0a19 */
[----:B------:R-:W-:Y:S01]  /*daf0*/  VIADD R54, R0, 0x165 ;  /* 0x0000016500367836 */ /* 0x000fe20000000000 */
[----:B------:R-:W-:Y:S01]  /*db00*/  IABS R4, R55 ;  /* 0x0000003700047213 */ /* 0x000fe20000000000 */
[----:B------:R-:W-:Y:S01]  /*db10*/  @!P1 IMAD.IADD R28, R28, 0x1, -R44 ;  /* 0x000000011c1c9824 */ /* 0x000fe200078e0a2c */
[----:B------:R-:W-:Y:S01]  /*db20*/  ISETP.GE.AND P1, PT, R56, RZ, PT ;  /* 0x000000ff3800720c */ /* 0x000fe20003f26270 */
[----:B------:R-:W-:Y:S01]  /*db30*/  IMAD R24, R44, R25, R24 ;  /* 0x000000192c187224 */ /* 0x000fe200078e0218 */
[----:B------:R-:W-:Y:S01]  /*db40*/  IABS R6, R54 ;  /* 0x0000003600067213 */ /* 0x000fe20000000000 */
[----:B------:R-:W-:Y:S01]  /*db50*/  @!P2 IMAD.MOV R5, RZ, RZ, -R5 ;  /* 0x000000ffff05a224 */ /* 0x000fe200078e0a05 */
[----:B------:R-:W-:Y:S01]  /*db60*/  ISETP.GE.AND P2, PT, R32, RZ, PT ;  /* 0x000000ff2000720c */ /* 0x000fe20003f46270 */
[----:B------:R-:W-:Y:S01]  /*db70*/  IMAD.MOV.U32 R8, RZ, RZ, R28 ;  /* 0x000000ffff087224 */ /* 0x000fe200078e001c */
[----:B------:R-:W-:Y:S01]  /*db80*/  ISETP.GE.AND P4, PT, R54, RZ, PT ;  /* 0x000000ff3600720c */ /* 0x000fe20003f86270 */
[----:B------:R-:W-:Y:S01]  /*db90*/  @!P6 IMAD.IADD R31, R31, 0x1, -R44 ;  /* 0x000000011f1fe824 */ /* 0x000fe200078e0a2c */
[C---:B------:R-:W-:Y:S01]  /*dba0*/  ISETP.GT.U32.AND P6, PT, R44.reuse, R24, PT ;  /* 0x000000182c00720c */ /* 0x040fe20003fc4070 */
[----:B------:R-:W-:Y:S01]  /*dbb0*/  @!P3 IMAD.MOV R8, RZ, RZ, -R8 ;  /* 0x000000ffff08b224 */ /* 0x000fe200078e0a08 */
[----:B------:R0:W-:Y:S01]  /*dbc0*/  STL [R1+0x578], R5 ;  /* 0x0005780501007387 */ /* 0x0001e20000100800 */
[----:B------:R-:W-:Y:S01]  /*dbd0*/  ISETP.GT.U32.AND P3, PT, R44, R27, PT ;  /* 0x0000001b2c00720c */ /* 0x000fe20003f64070 */
[----:B------:R-:W-:-:S02]  /*dbe0*/  IMAD.HI.U32 R25, R39, R4, RZ ;  /* 0x0000000427197227 */ /* 0x000fc400078e00ff */
[----:B------:R-:W-:Y:S02]  /*dbf0*/  STL [R1+0x584], R7 ;  /* 0x0005840701007387 */ /* 0x000fe40000100800 */
[----:B------:R-:W-:Y:S02]  /*dc00*/  IMAD.MOV R25, RZ, RZ, -R25 ;  /* 0x000000ffff197224 */ /* 0x000fe400078e0a19 */
[----:B------:R1:W-:Y:S01]  /*dc10*/  STL [R1+0x588], R8 ;  /* 0x0005880801007387 */ /* 0x0003e20000100800 */
[----:B------:R-:W-:Y:S02]  /*dc20*/  VIADD R54, R0, 0x161 ;  /* 0x0000016100367836 */ /* 0x000fe40000000000 */
[----:B0-----:R-:W-:-:S03]  /*dc30*/  IMAD.HI.U32 R5, R39, R6, RZ ;  /* 0x0000000627057227 */ /* 0x001fc600078e00ff */
[----:B------:R-:W-:Y:S01]  /*dc40*/  IABS R29, R54 ;  /* 0x00000036001d7213 */ /* 0x000fe20000000000 */
[----:B------:R-:W-:Y:S02]  /*dc50*/  IMAD.MOV R5, RZ, RZ, -R5 ;  /* 0x000000ffff057224 */ /* 0x000fe400078e0a05 */
[C---:B------:R-:W-:Y:S02]  /*dc60*/  IMAD R4, R44.reuse, R25, R4 ;  /* 0x000000192c047224 */ /* 0x040fe400078e0204 */
[----:B------:R-:W-:Y:S01]  /*dc70*/  IMAD R6, R44, R5, R6 ;  /* 0x000000052c067224 */ /* 0x000fe200078e0206 */
[----:B------:R-:W-:Y:S01]  /*dc80*/  IABS R5, R34 ;  /* 0x0000002200057213 */ /* 0x000fe20000000000 */
[--C-:B------:R-:W-:Y:S01]  /*dc90*/  @!P6 IMAD.IADD R24, R24, 0x1, -R44.reuse ;  /* 0x000000011818e824 */ /* 0x100fe200078e0a2c */
[C---:B------:R-:W-:Y:S01]  /*dca0*/  ISETP.GT.U32.AND P6, PT, R44.reuse, R4, PT ;  /* 0x000000042c00720c */ /* 0x040fe20003fc4070 */
[----:B------:R-:W-:Y:S01]  /*dcb0*/  @!P3 IMAD.IADD R27, R27, 0x1, -R44 ;  /* 0x000000011b1bb824 */ /* 0x000fe200078e0a2c */
[----:B------:R-:W-:Y:S01]  /*dcc0*/  ISETP.GT.U32.AND P3, PT, R44, R6, PT ;  /* 0x000000062c00720c */ /* 0x000fe20003f64070 */
[----:B-1----:R-:W-:-:S02]  /*dcd0*/  IMAD.MOV.U32 R8, RZ, RZ, R31 ;  /* 0x000000ffff087224 */ /* 0x002fc400078e001f */
[----:B------:R-:W-:Y:S02]  /*dce0*/  IMAD.MOV.U32 R7, RZ, RZ, R26 ;  /* 0x000000ffff077224 */ /* 0x000fe400078e001a */
[----:B------:R-:W-:Y:S01]  /*dcf0*/  @!P2 IMAD.MOV R8, RZ, RZ, -R8 ;  /* 0x000000ffff08a224 */ /* 0x000fe200078e0a08 */
[----:B------:R-:W-:Y:S01]  /*dd00*/  ISETP.GT.U32.AND P2, PT, R44, R24, PT ;  /* 0x000000182c00720c */ /* 0x000fe20003f44070 */
[----:B------:R-:W-:Y:S01]  /*dd10*/  @!P0 IMAD.MOV R7, RZ, RZ, -R7 ;  /* 0x000000ffff078224 */ /* 0x000fe200078e0a07 */
[----:B------:R-:W-:Y:S01]  /*dd20*/  ISETP.GE.AND P0, PT, R55, RZ, PT ;  /* 0x000000ff3700720c */ /* 0x000fe20003f06270 */
[C---:B------:R-:W-:Y:S02]  /*dd30*/  VIADD R55, R0.reuse, 0x160 ;  /* 0x0000016000377836 */ /* 0x040fe40000000000 */
[----:B------:R-:W-:Y:S01]  /*dd40*/  VIADD R56, R0, 0x162 ;  /* 0x0000016200387836 */ /* 0x000fe20000000000 */
[----:B------:R-:W-:Y:S01]  /*dd50*/  STL [R1+0x5a0], R7 ;  /* 0x0005a00701007387 */ /* 0x000fe20000100800 */
[--C-:B------:R-:W-:Y:S01]  /*dd60*/  @!P6 IMAD.IADD R4, R4, 0x1, -R44.reuse ;  /* 0x000000010404e824 */ /* 0x100fe200078e0a2c */
[----:B------:R-:W-:Y:S01]  /*dd70*/  IABS R28, R55 ;  /* 0x00000037001c7213 */ /* 0x000fe20000000000 */
[----:B------:R-:W-:Y:S01]  /*dd80*/  @!P3 IMAD.IADD R6, R6, 0x1, -R44 ;  /* 0x000000010606b824 */ /* 0x000fe200078e0a2c */
[----:B------:R-:W-:Y:S01]  /*dd90*/  IABS R30, R56 ;  /* 0x00000038001e7213 */ /* 0x000fe20000000000 */
[C---:B------:R-:W-:Y:S01]  /*dda0*/  IMAD.HI.U32 R26, R39.reuse, R29, RZ ;  /* 0x0000001d271a7227 */ /* 0x040fe200078e00ff */
[C---:B------:R-:W-:Y:S01]  /*ddb0*/  ISETP.GT.U32.AND P6, PT, R44.reuse, R4, PT ;  /* 0x000000042c00720c */ /* 0x040fe20003fc4070 */
[----:B------:R0:W-:Y:S01]  /*ddc0*/  STL [R1+0x5a4], R8 ;  /* 0x0005a40801007387 */ /* 0x0001e20000100800 */
[----:B------:R-:W-:Y:S01]  /*ddd0*/  ISETP.GT.U32.AND P3, PT, R44, R6, PT ;  /* 0x000000062c00720c */ /* 0x000fe20003f64070 */
[----:B------:R-:W-:-:S04]  /*dde0*/  IMAD.HI.U32 R25, R39, R28, RZ ;  /* 0x0000001c27197227 */ /* 0x000fc800078e00ff */
[----:B------:R-:W-:Y:S02]  /*ddf0*/  IMAD.MOV R26, RZ, RZ, -R26 ;  /* 0x000000ffff1a7224 */ /* 0x000fe400078e0a1a */
[----:B------:R-:W-:Y:S02]  /*de00*/  @!P2 IMAD.IADD R24, R24, 0x1, -R44 ;  /* 0x000000011818a824 */ /* 0x000fe400078e0a2c */
[----:B------:R-:W-:-:S04]  /*de10*/  IMAD.HI.U32 R32, R39, R30, RZ ;  /* 0x0000001e27207227 */ /* 0x000fc800078e00ff */
[----:B------:R-:W-:Y:S02]  /*de20*/  IMAD.MOV R25, RZ, RZ, -R25 ;  /* 0x000000ffff197224 */ /* 0x000fe400078e0a19 */
[C---:B------:R-:W-:Y:S01]  /*de30*/  IMAD R29, R44.reuse, R26, R29 ;  /* 0x0000001a2c1d7224 */ /* 0x040fe200078e021d */
[----:B------:R-:W-:Y:S01]  /*de40*/  IABS R26, R35 ;  /* 0x00000023001a7213 */ /* 0x000fe20000000000 */
[----:B0-----:R-:W-:Y:S02]  /*de50*/  IMAD.MOV.U32 R8, RZ, RZ, R24 ;  /* 0x000000ffff087224 */ /* 0x001fe400078e0018 */
[----:B------:R-:W-:Y:S02]  /*de60*/  IMAD.MOV.U32 R7, RZ, RZ, R27 ;  /* 0x000000ffff077224 */ /* 0x000fe400078e001b */
[----:B------:R-:W-:Y:S02]  /*de70*/  IMAD.MOV R27, RZ, RZ, -R32 ;  /* 0x000000ffff1b7224 */ /* 0x000fe400078e0a20 */
[----:B------:R-:W-:-:S02]  /*de80*/  IMAD R28, R44, R25, R28 ;  /* 0x000000192c1c7224 */ /* 0x000fc400078e021c */
[----:B------:R-:W-:Y:S01]  /*de90*/  @!P5 IMAD.MOV R8, RZ, RZ, -R8 ;  /* 0x000000ffff08d224 */ /* 0x000fe200078e0a08 */
[----:B------:R-:W-:Y:S01]  /*dea0*/  ISETP.GT.U32.AND P5, PT, R44, R29, PT ;  /* 0x0000001d2c00720c */ /* 0x000fe20003fa4070 */
[----:B------:R-:W-:Y:S01]  /*deb0*/  @!P1 IMAD.MOV R7, RZ, RZ, -R7 ;  /* 0x000000ffff079224 */ /* 0x000fe200078e0a07 */
[----:B------:R-:W-:Y:S01]  /*dec0*/  ISETP.GE.AND P1, PT, R34, RZ, PT ;  /* 0x000000ff2200720c */ /* 0x000fe20003f26270 */
[----:B------:R-:W-:Y:S02]  /*ded0*/  IMAD R30, R44, R27, R30 ;  /* 0x0000001b2c1e7224 */ /* 0x000fe400078e021e */
[--C-:B------:R-:W-:Y:S01]  /*dee0*/  @!P6 IMAD.IADD R4, R4, 0x1, -R44.reuse ;  /* 0x000000010404e824 */ /* 0x100fe200078e0a2c */
[----:B------:R-:W-:Y:S01]  /*def0*/  ISETP.GT.U32.AND P6, PT, R44, R28, PT ;  /* 0x0000001c2c00720c */ /* 0x000fe20003fc4070 */
[----:B------:R-:W-:Y:S01]  /*df00*/  @!P3 IMAD.IADD R6, R6, 0x1, -R44 ;  /* 0x000000010606b824 */ /* 0x000fe200078e0a2c */
[----:B------:R0:W-:Y:S01]  /*df10*/  STL [R1+0x5a8], R7 ;  /* 0x0005a80701007387 */ /* 0x0001e20000100800 */
[----:B------:R-:W-:Y:S01]  /*df20*/  IMAD.HI.U32 R33, R39, R5, RZ ;  /* 0x0000000527217227 */ /* 0x000fe200078e00ff */
[----:B------:R-:W-:-:S02]  /*df30*/  ISETP.GT.U32.AND P3, PT, R44, R30, PT ;  /* 0x0000001e2c00720c */ /* 0x000fc40003f64070 */
[----:B------:R-:W-:Y:S01]  /*df40*/  STL [R1+0x5ac], R8 ;  /* 0x0005ac0801007387 */ /* 0x000fe20000100800 */
[----:B------:R-:W-:Y:S02]  /*df50*/  IMAD.MOV R31, RZ, RZ, -R33 ;  /* 0x000000ffff1f7224 */ /* 0x000fe400078e0a21 */
[----:B------:R-:W-:Y:S02]  /*df60*/  VIADD R34, R0, 0x15e ;  /* 0x0000015e00227836 */ /* 0x000fe40000000000 */
[C---:B------:R-:W-:Y:S02]  /*df70*/  IMAD R5, R44.reuse, R31, R5 ;  /* 0x0000001f2c057224 */ /* 0x040fe400078e0205 */
[----:B0-----:R-:W-:Y:S01]  /*df80*/  IMAD.MOV.U32 R7, RZ, RZ, R6 ;  /* 0x000000ffff077224 */ /* 0x001fe200078e0006 */
[----:B------:R-:W-:Y:S01]  /*df90*/  IABS R6, R34 ;  /* 0x0000002200067213 */ /* 0x000fe20000000000 */
[--C-:B------:R-:W-:Y:S01]  /*dfa0*/  @!P5 IMAD.IADD R29, R29, 0x1, -R44.reuse ;  /* 0x000000011d1dd824 */ /* 0x100fe200078e0a2c */
[----:B------:R-:W-:Y:S01]  /*dfb0*/  ISETP.GT.U32.AND P2, PT, R44, R5, PT ;  /* 0x000000052c00720c */ /* 0x000fe20003f44070 */
[----:B------:R-:W-:Y:S01]  /*dfc0*/  @!P4 IMAD.MOV R7, RZ, RZ, -R7 ;  /* 0x000000ffff07c224 */ /* 0x000fe200078e0a07 */
[----:B------:R-:W-:Y:S01]  /*dfd0*/  ISETP.GE.AND P4, PT, R56, RZ, PT ;  /* 0x000000ff3800720c */ /* 0x000fe20003f86270 */
[--C-:B------:R-:W-:Y:S01]  /*dfe0*/  @!P6 IMAD.IADD R28, R28, 0x1, -R44.reuse ;  /* 0x000000011c1ce824 */ /* 0x100fe200078e0a2c */
[----:B------:R-:W-:Y:S01]  /*dff0*/  ISETP.GT.U32.AND P6, PT, R44, R29, PT ;  /* 0x0000001d2c00720c */ /* 0x000fe20003fc4070 */
[----:B------:R-:W-:Y:S01]  /*e000*/  @!P3 IMAD.IADD R30, R30, 0x1, -R44 ;  /* 0x000000011e1eb824 */ /* 0x000fe200078e0a2c */
[----:B------:R0:W-:Y:S01]  /*e010*/  STL [R1+0x5b8], R7 ;  /* 0x0005b80701007387 */ /* 0x0001e20000100800 */
[----:B------:R-:W-:-:S03]  /*e020*/  IMAD.HI.U32 R24, R39, R26, RZ ;  /* 0x0000001a27187227 */ /* 0x000fc600078e00ff */
[----:B------:R-:W-:Y:S01]  /*e030*/  ISETP.GT.U32.AND P5, PT, R44, R30, PT ;  /* 0x0000001e2c00720c */ /* 0x000fe20003fa4070 */
[----:B------:R-:W-:Y:S02]  /*e040*/  IMAD.MOV R24, RZ, RZ, -R24 ;  /* 0x000000ffff187224 */ /* 0x000fe400078e0a18 */
[----:B------:R-:W-:Y:S01]  /*e050*/  @!P2 IMAD.IADD R5, R5, 0x1, -R44 ;  /* 0x000000010505a824 */ /* 0x000fe200078e0a2c */
[----:B------:R-:W-:Y:S01]  /*e060*/  ISETP.GE.AND P2, PT, R54, RZ, PT ;  /* 0x000000ff3600720c */ /* 0x000fe20003f46270 */
[C---:B------:R-:W-:Y:S02]  /*e070*/  IMAD R26, R44.reuse, R24, R26 ;  /* 0x000000182c1a7224 */ /* 0x040fe400078e021a */
[----:B0-----:R-:W-:Y:S01]  /*e080*/  IMAD.MOV.U32 R7, RZ, RZ, R4 ;  /* 0x000000ffff077224 */ /* 0x001fe200078e0004 */
[----:B------:R-:W-:Y:S01]  /*e090*/  ISETP.GT.U32.AND P3, PT, R44, R5, PT ;  /* 0x000000052c00720c */ /* 0x000fe20003f64070 */
[----:B------:R-:W-:-:S04]  /*e0a0*/  IMAD.HI.U32 R4, R39, R6, RZ ;  /* 0x0000000627047227 */ /* 0x000fc800078e00ff */
[----:B------:R-:W-:Y:S02]  /*e0b0*/  IMAD.MOV R4, RZ, RZ, -R4 ;  /* 0x000000ffff047224 */ /* 0x000fe400078e0a04 */
[----:B------:R-:W-:Y:S02]  /*e0c0*/  @!P6 IMAD.IADD R29, R29, 0x1, -R44 ;  /* 0x000000011d1de824 */ /* 0x000fe400078e0a2c */
[----:B------:R-:W-:Y:S02]  /*e0d0*/  IMAD R4, R44, R4, R6 ;  /* 0x000000042c047224 */ /* 0x000fe400078e0206 */
[----:B------:R-:W-:Y:S02]  /*e0e0*/  VIADD R56, R0, 0x15d ;  /* 0x0000015d00387836 */ /* 0x000fe40000000000 */
[--C-:B------:R-:W-:Y:S01]  /*e0f0*/  @!P5 IMAD.IADD R30, R30, 0x1, -R44.reuse ;  /* 0x000000011e1ed824 */ /* 0x100fe200078e0a2c */
[----:B------:R-:W-:Y:S01]  /*e100*/  ISETP.GT.U32.AND P6, PT, R44, R4, PT ;  /* 0x000000042c00720c */ /* 0x000fe20003fc4070 */
[----:B------:R-:W-:Y:S01]  /*e110*/  VIADD R54, R0, 0x15c ;  /* 0x0000015c00367836 */ /* 0x000fe20000000000 */
[C---:B------:R-:W-:Y:S01]  /*e120*/  ISETP.GT.U32.AND P5, PT, R44.reuse, R26, PT ;  /* 0x0000001a2c00720c */ /* 0x040fe20003fa4070 */
[----:B------:R-:W-:Y:S01]  /*e130*/  @!P0 IMAD.MOV R7, RZ, RZ, -R7 ;  /* 0x000000ffff078224 */ /* 0x000fe200078e0a07 */
[----:B------:R-:W-:Y:S01]  /*e140*/  IABS R25, R56 ;  /* 0x0000003800197213 */ /* 0x000fe20000000000 */
[----:B------:R-:W-:Y:S01]  /*e150*/  @!P3 IMAD.IADD R5, R5, 0x1, -R44 ;  /* 0x000000010505b824 */ /* 0x000fe200078e0a2c */
[----:B------:R-:W-:Y:S01]  /*e160*/  IABS R24, R54 ;  /* 0x0000003600187213 */ /* 0x000fe20000000000 */
[----:B------:R-:W-:Y:S01]  /*e170*/  IMAD.MOV.U32 R9, RZ, RZ, R30 ;  /* 0x000000ffff097224 */ /* 0x000fe200078e001e */
[----:B------:R0:W-:Y:S01]  /*e180*/  STL [R1+0x5bc], R7 ;  /* 0x0005bc0701007387 */ /* 0x0001e20000100800 */
[----:B------:R-:W-:Y:S01]  /*e190*/  IMAD.HI.U32 R31, R39, R25, RZ ;  /* 0x00000019271f7227 */ /* 0x000fe200078e00ff */
[----:B------:R-:W-:-:S02]  /*e1a0*/  ISETP.GT.U32.AND P0, PT, R44, R28, PT ;  /* 0x0000001c2c00720c */ /* 0x000fc40003f04070 */
[----:B------:R-:W-:Y:S01]  /*e1b0*/  ISETP.GE.AND P3, PT, R55, RZ, PT ;  /* 0x000000ff3700720c */ /* 0x000fe20003f66270 */
[----:B------:R-:W-:Y:S02]  /*e1c0*/  @!P6 IMAD.IADD R4, R4, 0x1, -R44 ;  /* 0x000000010404e824 */ /* 0x000fe400078e0a2c */
[----:B------:R-:W-:Y:S02]  /*e1d0*/  IMAD.MOV R31, RZ, RZ, -R31 ;  /* 0x000000ffff1f7224 */ /* 0x000fe400078e0a1f */
[----:B------:R-:W-:Y:S01]  /*e1e0*/  IMAD.HI.U32 R27, R39, R24, RZ ;  /* 0x00000018271b7227 */ /* 0x000fe200078e00ff */
[----:B------:R-:W-:-:S03]  /*e1f0*/  ISETP.GT.U32.AND P6, PT, R44, R4, PT ;  /* 0x000000042c00720c */ /* 0x000fc60003fc4070 */
[----:B------:R-:W-:Y:S01]  /*e200*/  @!P5 IMAD.IADD R26, R26, 0x1, -R44 ;  /* 0x000000011a1ad824 */ /* 0x000fe200078e0a2c */
[----:B------:R-:W-:Y:S01]  /*e210*/  ISETP.GE.AND P5, PT, R34, RZ, PT ;  /* 0x000000ff2200720c */ /* 0x000fe20003fa6270 */
[----:B0-----:R-:W-:Y:S02]  /*e220*/  IMAD.MOV.U32 R7, RZ, RZ, R5 ;  /* 0x000000ffff077224 */ /* 0x001fe400078e0005 */
[C---:B------:R-:W-:Y:S02]  /*e230*/  IMAD R25, R44.reuse, R31, R25 ;  /* 0x0000001f2c197224 */ /* 0x040fe400078e0219 */
[----:B------:R-:W-:Y:S02]  /*e240*/  IMAD.MOV R27, RZ, RZ, -R27 ;  /* 0x000000ffff1b7224 */ /* 0x000fe400078e0a1b */
[----:B------:R-:W-:Y:S01]  /*e250*/  @!P1 IMAD.MOV R7, RZ, RZ, -R7 ;  /* 0x000000ffff079224 */ /* 0x000fe200078e0a07 */
[----:B------:R-:W-:Y:S01]  /*e260*/  ISETP.GT.U32.AND P1, PT, R44, R26, PT ;  /* 0x0000001a2c00720c */ /* 0x000fe20003f24070 */
[----:B------:R-:W-:-:S02]  /*e270*/  VIADD R55, R0, 0x15b ;  /* 0x0000015b00377836 */ /* 0x000fc40000000000 */
[----:B------:R-:W-:Y:S01]  /*e280*/  @!P4 IMAD.MOV R9, RZ, RZ, -R9 ;  /* 0x000000ffff09c224 */ /* 0x000fe200078e0a09 */
[C---:B------:R-:W-:Y:S01]  /*e290*/  ISETP.GT.U32.AND P4, PT, R44.reuse, R25, PT ;  /* 0x000000192c00720c */ /* 0x040fe20003f84070 */
[----:B------:R-:W-:Y:S01]  /*e2a0*/  IMAD R24, R44, R27, R24 ;  /* 0x0000001b2c187224 */ /* 0x000fe200078e0218 */
[----:B------:R-:W-:Y:S01]  /*e2b0*/  IABS R6, R55 ;  /* 0x0000003700067213 */ /* 0x000fe20000000000 */
[--C-:B------:R-:W-:Y:S01]  /*e2c0*/  @!P6 IMAD.IADD R4, R4, 0x1, -R44.reuse ;  /* 0x000000010404e824 */ /* 0x100fe200078e0a2c */
[----:B------:R0:W-:Y:S01]  /*e2d0*/  STL [R1+0x5c0], R7 ;  /* 0x0005c00701007387 */ /* 0x0001e20000100800 */
[----:B------:R-:W-:Y:S01]  /*e2e0*/  @!P0 IMAD.IADD R28, R28, 0x1, -R44 ;  /* 0x000000011c1c8824 */ /* 0x000fe200078e0a2c */
[----:B------:R-:W-:Y:S01]  /*e2f0*/  ISETP.GT.U32.AND P6, PT, R44, R24, PT ;  /* 0x000000182c00720c */ /* 0x000fe20003fc4070 */
[----:B------:R-:W-:Y:S01]  /*e300*/  IMAD.HI.U32 R5, R39, R6, RZ ;  /* 0x0000000627057227 */ /* 0x000fe200078e00ff */
[----:B------:R-:W-:Y:S01]  /*e310*/  STL [R1+0x5d0], R9 ;  /* 0x0005d00901007387 */ /* 0x000fe20000100800 */
[----:B------:R-:W-:-:S02]  /*e320*/  ISETP.GE.AND P0, PT, R35, RZ, PT ;  /* 0x000000ff2300720c */ /* 0x000fc40003f06270 */
[----:B------:R-:W-:Y:S02]  /*e330*/  IMAD.MOV.U32 R8, RZ, RZ, R29 ;  /* 0x000000ffff087224 */ /* 0x000fe400078e001d */
[----:B------:R-:W-:Y:S01]  /*e340*/  @!P1 IMAD.IADD R26, R26, 0x1, -R44 ;  /* 0x000000011a1a9824 */ /* 0x000fe200078e0a2c */
[----:B------:R-:W-:Y:S01]  /*e350*/  ISETP.GE.AND P1, PT, R55, RZ, PT ;  /* 0x000000ff3700720c */ /* 0x000fe20003f26270 */
[----:B0-----:R-:W-:Y:S02]  /*e360*/  IMAD.MOV.U32 R7, RZ, RZ, R28 ;  /* 0x000000ffff077224 */ /* 0x001fe400078e001c */
[----:B------:R-:W-:Y:S02]  /*e370*/  IMAD.MOV R5, RZ, RZ, -R5 ;  /* 0x000000ffff057224 */ /* 0x000fe400078e0a05 */
[----:B------:R-:W-:Y:S02]  /*e380*/  VIADD R55, R0, 0x15a ;  /* 0x0000015a00377836 */ /* 0x000fe40000000000 */
[----:B------:R-:W-:-:S02]  /*e390*/  @!P4 IMAD.IADD R25, R25, 0x1, -R44 ;  /* 0x000000011919c824 */ /* 0x000fc400078e0a2c */
[----:B------:R-:W-:Y:S01]  /*e3a0*/  @!P2 IMAD.MOV R8, RZ, RZ, -R8 ;  /* 0x000000ffff08a224 */ /* 0x000fe200078e0a08 */
[----:B------:R-:W-:Y:S01]  /*e3b0*/  ISETP.GE.AND P2, PT, R56, RZ, PT ;  /* 0x000000ff3800720c */ /* 0x000fe20003f46270 */
[----:B------:R-:W-:Y:S01]  /*e3c0*/  @!P3 IMAD.MOV R7, RZ, RZ, -R7 ;  /* 0x000000ffff07b224 */ /* 0x000fe200078e0a07 */
[C---:B------:R-:W-:Y:S01]  /*e3d0*/  ISETP.GT.U32.AND P4, PT, R44.reuse, R25, PT ;  /* 0x000000192c00720c */ /* 0x040fe20003f84070 */
[----:B------:R-:W-:Y:S01]  /*e3e0*/  IMAD R6, R44, R5, R6 ;  /* 0x000000052c067224 */ /* 0x000fe200078e0206 */
[----:B------:R-:W-:Y:S01]  /*e3f0*/  IABS R5, R55 ;  /* 0x0000003700057213 */ /* 0x000fe20000000000 */
[----:B------:R-:W-:Y:S01]  /*e400*/  @!P6 IMAD.IADD R24, R24, 0x1, -R44 ;  /* 0x000000011818e824 */ /* 0x000fe200078e0a2c */
[----:B------:R0:W-:Y:S01]  /*e410*/  STL [R1+0x5d4], R8 ;  /* 0x0005d40801007387 */ /* 0x0001e20000100800 */
[----:B------:R-:W-:Y:S01]  /*e420*/  ISETP.GE.AND P3, PT, R54, RZ, PT ;  /* 0x000000ff3600720c */ /* 0x000fe20003f66270 */
[----:B------:R-:W-:Y:S02]  /*e430*/  VIADD R54, R0, 0x159 ;  /* 0x0000015900367836 */ /* 0x000fe40000000000 */
[----:B------:R1:W-:Y:S01]  /*e440*/  STL [R1+0x5f0], R7 ;  /* 0x0005f00701007387 */ /* 0x0003e20000100800 */
[----:B------:R-:W-:Y:S01]  /*e450*/  ISETP.GT.U32.AND P6, PT, R44, R24, PT ;  /* 0x000000182c00720c */ /* 0x000fe20003fc4070 */
[C---:B------:R-:W-:Y:S01]  /*e460*/  VIADD R38, R0.reuse, 0x157 ;  /* 0x0000015700267836 */ /* 0x040fe20000000000 */
[----:B------:R-:W-:Y:S01]  /*e470*/  IABS R31, R54 ;  /* 0x00000036001f7213 */ /* 0x000fe20000000000 */
[----:B------:R-:W-:-:S02]  /*e480*/  VIADD R37, R0, 0x156 ;  /* 0x0000015600257836 */ /* 0x000fc40000000000 */
[----:B------:R-:W-:Y:S01]  /*e490*/  @!P4 IMAD.IADD R25, R25, 0x1, -R44 ;  /* 0x000000011919c824 */ /* 0x000fe200078e0a2c */
[----:B------:R-:W-:Y:S01]  /*e4a0*/  ISETP.GT.U32.AND P4, PT, R44, R6, PT ;  /* 0x000000062c00720c */ /* 0x000fe20003f84070 */
[----:B0-----:R-:W-:Y:S01]  /*e4b0*/  IMAD.MOV.U32 R8, RZ, RZ, R26 ;  /* 0x000000ffff087224 */ /* 0x001fe200078e001a */
[----:B------:R-:W-:Y:S01]  /*e4c0*/  IABS R28, R38 ;  /* 0x00000026001c7213 */ /* 0x000fe20000000000 */
[----:B-1----:R-:W-:Y:S01]  /*e4d0*/  IMAD.MOV.U32 R7, RZ, RZ, R4 ;  /* 0x000000ffff077224 */ /* 0x002fe200078e0004 */
[----:B------:R-:W-:Y:S01]  /*e4e0*/  IABS R27, R37 ;  /* 0x00000025001b7213 */ /* 0x000fe20000000000 */
[----:B------:R-:W-:-:S04]  /*e4f0*/  IMAD.HI.U32 R4, R39, R5, RZ ;  /* 0x0000000527047227 */ /* 0x000fc800078e00ff */
[----:B------:R-:W-:Y:S02]  /*e500*/  IMAD.MOV R4, RZ, RZ, -R4 ;  /* 0x000000ffff047224 */ /* 0x000fe400078e0a04 */
[----:B------:R-:W-:Y:S02]  /*e510*/  @!P6 IMAD.IADD R24, R24, 0x1, -R44 ;  /* 0x000000011818e824 */ /* 0x000fe400078e0a2c */
[C---:B------:R-:W-:Y:S02]  /*e520*/  IMAD R5, R44.reuse, R4, R5 ;  /* 0x000000042c057224 */ /* 0x040fe400078e0205 */
[----:B------:R-:W-:Y:S01]  /*e530*/  @!P0 IMAD.MOV R8, RZ, RZ, -R8 ;  /* 0x000000ffff088224 */ /* 0x000fe200078e0a08 */
[----:B------:R-:W-:Y:S01]  /*e540*/  ISETP.GE.AND P0, PT, R55, RZ, PT ;  /* 0x000000ff3700720c */ /* 0x000fe20003f06270 */
[----:B------:R-:W-:Y:S01]  /*e550*/  @!P5 IMAD.MOV R7, RZ, RZ, -R7 ;  /* 0x000000ffff07d224 */ /* 0x000fe200078e0a07 */
[----:B------:R-:W-:Y:S01]  /*e560*/  ISETP.GT.U32.AND P6, PT, R44, R5, PT ;  /* 0x000000052c00720c */ /* 0x000fe20003fc4070 */
[----:B------:R-:W-:Y:S01]  /*e570*/  VIADD R55, R0, 0x158 ;  /* 0x0000015800377836 */ /* 0x000fe20000000000 */
[----:B------:R-:W-:Y:S01]  /*e580*/  STL [R1+0x5f4], R8 ;  /* 0x0005f40801007387 */ /* 0x000fe20000100800 */
[----:B------:R-:W-:Y:S01]  /*e590*/  @!P4 IMAD.IADD R6, R6, 0x1, -R44 ;  /* 0x000000010606c824 */ /* 0x000fe200078e0a2c */
[----:B------:R-:W-:Y:S01]  /*e5a0*/  ISETP.GE.AND P5, PT, R54, RZ, PT ;  /* 0x000000ff3600720c */ /* 0x000fe20003fa6270 */
[----:B------:R-:W-:Y:S01]  /*e5b0*/  IMAD.HI.U32 R32, R39, R31, RZ ;  /* 0x0000001f27207227 */ /* 0x000fe200078e00ff */
[----:B------:R0:W-:Y:S01]  /*e5c0*/  STL [R1+0x5f8], R7 ;  /* 0x0005f80701007387 */ /* 0x0001e20000100800 */
[----:B------:R-:W-:-:S02]  /*e5d0*/  IABS R30, R55 ;  /* 0x00000037001e7213 */ /* 0x000fc40000000000 */
[----:B------:R-:W-:Y:S01]  /*e5e0*/  IMAD.HI.U32 R26, R39, R28, RZ ;  /* 0x0000001c271a7227 */ /* 0x000fe200078e00ff */
[----:B------:R-:W-:-:S03]  /*e5f0*/  ISETP.GE.AND P4, PT, R55, RZ, PT ;  /* 0x000000ff3700720c */ /* 0x000fc60003f86270 */
[----:B------:R-:W-:Y:S01]  /*e600*/  @!P6 IMAD.IADD R5, R5, 0x1, -R44 ;  /* 0x000000010505e824 */ /* 0x000fe200078e0a2c */
[----:B------:R-:W-:Y:S01]  /*e610*/  ISETP.GT.U32.AND P6, PT, R44, R6, PT ;  /* 0x000000062c00720c */ /* 0x000fe20003fc4070 */
[----:B------:R-:W-:-:S04]  /*e620*/  IMAD.HI.U32 R29, R39, R30, RZ ;  /* 0x0000001e271d7227 */ /* 0x000fc800078e00ff */
[----:B0-----:R-:W-:Y:S02]  /*e630*/  IMAD.MOV.U32 R7, RZ, RZ, R25 ;  /* 0x000000ffff077224 */ /* 0x001fe400078e0019 */
[----:B------:R-:W-:Y:S02]  /*e640*/  IMAD.MOV R32, RZ, RZ, -R32 ;  /* 0x000000ffff207224 */ /* 0x000fe400078e0a20 */
[----:B------:R-:W-:Y:S01]  /*e650*/  @!P2 IMAD.MOV R7, RZ, RZ, -R7 ;  /* 0x000000ffff07a224 */ /* 0x000fe200078e0a07 */
[C---:B------:R-:W-:Y:S01]  /*e660*/  ISETP.GT.U32.AND P2, PT, R44.reuse, R5, PT ;  /* 0x000000052c00720c */ /* 0x040fe20003f44070 */
[----:B------:R-:W-:Y:S02]  /*e670*/  IMAD.MOV R29, RZ, RZ, -R29 ;  /* 0x000000ffff1d7224 */ /* 0x000fe400078e0a1d */
[----:B------:R-:W-:Y:S01]  /*e680*/  IMAD.MOV R26, RZ, RZ, -R26 ;  /* 0x000000ffff1a7224 */ /* 0x000fe200078e0a1a */
[----:B------:R0:W-:Y:S01]  /*e690*/  STL [R1+0x5fc], R7 ;  /* 0x0005fc0701007387 */ /* 0x0001e20000100800 */
[----:B------:R-:W-:-:S02]  /*e6a0*/  IMAD R31, R44, R32, R31 ;  /* 0x000000202c1f7224 */ /* 0x000fc400078e021f */
[----:B------:R-:W-:Y:S02]  /*e6b0*/  VIADD R55, R0, 0x155 ;  /* 0x0000015500377836 */ /* 0x000fe40000000000 */
[C---:B------:R-:W-:Y:S02]  /*e6c0*/  IMAD R30, R44.reuse, R29, R30 ;  /* 0x0000001d2c1e7224 */ /* 0x040fe400078e021e */
[----:B------:R-:W-:Y:S01]  /*e6d0*/  IMAD R28, R44, R26, R28 ;  /* 0x0000001a2c1c7224 */ /* 0x000fe200078e021c */
[----:B------:R-:W-:Y:S01]  /*e6e0*/  IABS R26, R55 ;  /* 0x00000037001a7213 */ /* 0x000fe20000000000 */
[----:B------:R-:W-:-:S04]  /*e6f0*/  IMAD.HI.U32 R4, R39, R27, RZ ;  /* 0x0000001b27047227 */ /* 0x000fc800078e00ff */
[----:B0-----:R-:W-:Y:S02]  /*e700*/  IMAD.MOV.U32 R7, RZ, RZ, R24 ;  /* 0x000000ffff077224 */ /* 0x001fe400078e0018 */
[----:B------:R-:W-:Y:S01]  /*e710*/  @!P6 IMAD.IADD R6, R6, 0x1, -R44 ;  /* 0x000000010606e824 */ /* 0x000fe200078e0a2c */
[C---:B------:R-:W-:Y:S01]  /*e720*/  ISETP.GT.U32.AND P6, PT, R44.reuse, R30, PT ;  /* 0x0000001e2c00720c */ /* 0x040fe20003fc4070 */
[----:B------:R-:W-:Y:S01]  /*e730*/  @!P3 IMAD.MOV R7, RZ, RZ, -R7 ;  /* 0x000000ffff07b224 */ /* 0x000fe200078e0a07 */
[C---:B------:R-:W-:Y:S01]  /*e740*/  ISETP.GT.U32.AND P3, PT, R44.reuse, R31, PT ;  /* 0x0000001f2c00720c */ /* 0x040fe20003f64070 */
[----:B------:R-:W-:Y:S02]  /*e750*/  IMAD.MOV R4, RZ, RZ, -R4 ;  /* 0x000000ffff047224 */ /* 0x000fe400078e0a04 */
[----:B------:R-:W-:Y:S01]  /*e760*/  IMAD.HI.U32 R29, R39, R26, RZ ;  /* 0x0000001a271d7227 */ /* 0x000fe200078e00ff */
[----:B------:R0:W-:Y:S03]  /*e770*/  STL [R1+0x600], R7 ;  /* 0x0006000701007387 */ /* 0x0001e60000100800 */
[----:B------:R-:W-:-:S02]  /*e780*/  IMAD R27, R44, R4, R27 ;  /* 0x000000042c1b7224 */ /* 0x000fc400078e021b */
[----:B------:R-:W-:Y:S02]  /*e790*/  IMAD.MOV R29, RZ, RZ, -R29 ;  /* 0x000000ffff1d7224 */ /* 0x000fe400078e0a1d */
[--C-:B------:R-:W-:Y:S01]  /*e7a0*/  @!P2 IMAD.IADD R5, R5, 0x1, -R44.reuse ;  /* 0x000000010505a824 */ /* 0x100fe200078e0a2c */
[C---:B------:R-:W-:Y:S01]  /*e7b0*/  ISETP.GT.U32.AND P2, PT, R44.reuse, R28, PT ;  /* 0x0000001c2c00720c */ /* 0x040fe20003f44070 */
[----:B------:R-:W-:Y:S01]  /*e7c0*/  @!P3 IMAD.IADD R31, R31, 0x1, -R44 ;  /* 0x000000011f1fb824 */ /* 0x000fe200078e0a2c */
[C---:B------:R-:W-:Y:S01]  /*e7d0*/  ISETP.GT.U32.AND P3, PT, R44.reuse, R27, PT ;  /* 0x0000001b2c00720c */ /* 0x040fe20003f64070 */
[----:B------:R-:W-:Y:S02]  /*e7e0*/  IMAD R26, R44, R29, R26 ;  /* 0x0000001d2c1a7224 */ /* 0x000fe400078e021a */
[----:B------:R-:W-:Y:S02]  /*e7f0*/  @!P6 IMAD.IADD R30, R30, 0x1, -R44 ;  /* 0x000000011e1ee824 */ /* 0x000fe400078e0a2c */
[----:B------:R-:W-:Y:S01]  /*e800*/  VIADD R36, R0, 0x154 ;  /* 0x0000015400247836 */ /* 0x000fe20000000000 */
[----:B------:R-:W-:Y:S01]  /*e810*/  ISETP.GT.U32.AND P6, PT, R44, R26, PT ;  /* 0x0000001a2c00720c */ /* 0x000fe20003fc4070 */
[----:B------:R-:W-:-:S02]  /*e820*/  VIADD R34, R0, 0x152 ;  /* 0x0000015200227836 */ /* 0x000fc40000000000 */
[----:B------:R-:W-:Y:S01]  /*e830*/  VIADD R35, R0, 0x153 ;  /* 0x0000015300237836 */ /* 0x000fe20000000000 */
[----:B------:R-:W-:Y:S01]  /*e840*/  IABS R25, R36 ;  /* 0x0000002400197213 */ /* 0x000fe20000000000 */
[--C-:B------:R-:W-:Y:S01]  /*e850*/  @!P2 IMAD.IADD R28, R28, 0x1, -R44.reuse ;  /* 0x000000011c1ca824 */ /* 0x100fe200078e0a2c */
[----:B------:R-:W-:Y:S01]  /*e860*/  IABS R24, R34 ;  /* 0x0000002200187213 */ /* 0x000fe20000000000 */
[--C-:B------:R-:W-:Y:S01]  /*e870*/  @!P3 IMAD.IADD R27, R27, 0x1, -R44.reuse ;  /* 0x000000011b1bb824 */ /* 0x100fe200078e0a2c */
[C---:B------:R-:W-:Y:S01]  /*e880*/  ISETP.GT.U32.AND P2, PT, R44.reuse, R31, PT ;  /* 0x0000001f2c00720c */ /* 0x040fe20003f44070 */
[----:B------:R-:W-:Y:S01]  /*e890*/  IMAD.HI.U32 R33, R39, R25, RZ ;  /* 0x0000001927217227 */ /* 0x000fe200078e00ff */
[----:B------:R-:W-:Y:S02]  /*e8a0*/  ISETP.GT.U32.AND P3, PT, R44, R28, PT ;  /* 0x0000001c2c00720c */ /* 0x000fe40003f64070 */
[----:B------:R-:W-:Y:S01]  /*e8b0*/  IABS R4, R35 ;  /* 0x0000002300047213 */ /* 0x000fe20000000000 */
[----:B------:R-:W-:Y:S01]  /*e8c0*/  @!P6 IMAD.IADD R26, R26, 0x1, -R44 ;  /* 0x000000011a1ae824 */ /* 0x000fe200078e0a2c */
[----:B------:R-:W-:Y:S01]  /*e8d0*/  ISETP.GT.U32.AND P6, PT, R44, R27, PT ;  /* 0x0000001b2c00720c */ /* 0x000fe20003fc4070 */
[----:B------:R-:W-:-:S02]  /*e8e0*/  IMAD.MOV R33, RZ, RZ, -R33 ;  /* 0x000000ffff217224 */ /* 0x000fc400078e0a21 */
[----:B------:R-:W-:-:S04]  /*e8f0*/  IMAD.HI.U32 R29, R39, R24, RZ ;  /* 0x00000018271d7227 */ /* 0x000fc800078e00ff */
[----:B0-----:R-:W-:Y:S02]  /*e900*/  IMAD.MOV.U32 R7, RZ, RZ, R6 ;  /* 0x000000ffff077224 */ /* 0x001fe400078e0006 */
[C---:B------:R-:W-:Y:S02]  /*e910*/  IMAD R25, R44.reuse, R33, R25 ;  /* 0x000000212c197224 */ /* 0x040fe400078e0219 */
[----:B------:R-:W-:Y:S02]  /*e920*/  IMAD.MOV R29, RZ, RZ, -R29 ;  /* 0x000000ffff1d7224 */ /* 0x000fe400078e0a1d */
[----:B------:R-:W-:Y:S01]  /*e930*/  @!P1 IMAD.MOV R7, RZ, RZ, -R7 ;  /* 0x000000ffff079224 */ /* 0x000fe200078e0a07 */
[----:B------:R-:W-:Y:S01]  /*e940*/  ISETP.GT.U32.AND P1, PT, R44, R30, PT ;  /* 0x0000001e2c00720c */ /* 0x000fe20003f24070 */
[----:B------:R-:W-:-:S03]  /*e950*/  IMAD.HI.U32 R32, R39, R4, RZ ;  /* 0x0000000427207227 */ /* 0x000fc600078e00ff */
[----:B------:R0:W-:Y:S01]  /*e960*/  STL [R1+0x604], R7 ;  /* 0x0006040701007387 */ /* 0x0001e20000100800 */
[----:B------:R-:W-:Y:S02]  /*e970*/  IMAD R6, R44, R29, R24 ;  /* 0x0000001d2c067224 */ /* 0x000fe400078e0218 */
[----:B------:R-:W-:Y:S02]  /*e980*/  VIADD R56, R0, 0x151 ;  /* 0x0000015100387836 */ /* 0x000fe40000000000 */
[----:B------:R-:W-:Y:S01]  /*e990*/  @!P2 IMAD.IADD R31, R31, 0x1, -R44 ;  /* 0x000000011f1fa824 */ /* 0x000fe200078e0a2c */
[C---:B------:R-:W-:Y:S01]  /*e9a0*/  ISETP.GT.U32.AND P2, PT, R44.reuse, R25, PT ;  /* 0x000000192c00720c */ /* 0x040fe20003f44070 */
[----:B------:R-:W-:Y:S01]  /*e9b0*/  @!P0 IMAD.MOV R5, RZ, RZ, -R5 ;  /* 0x000000ffff058224 */ /* 0x000fe200078e0a05 */
[C---:B------:R-:W-:Y:S01]  /*e9c0*/  ISETP.GT.U32.AND P0, PT, R44.reuse, R26, PT ;  /* 0x0000001a2c00720c */ /* 0x040fe20003f04070 */
[----:B------:R-:W-:Y:S01]  /*e9d0*/  IMAD.MOV R32, RZ, RZ, -R32 ;  /* 0x000000ffff207224 */ /* 0x000fe200078e0a20 */
[----:B------:R-:W-:Y:S01]  /*e9e0*/  IABS R24, R56 ;  /* 0x0000003800187213 */ /* 0x000fe20000000000 */
[--C-:B------:R-:W-:Y:S01]  /*e9f0*/  @!P6 IMAD.IADD R27, R27, 0x1, -R44.reuse ;  /* 0x000000011b1be824 */ /* 0x100fe200078e0a2c */
[----:B------:R-:W-:Y:S01]  /*ea00*/  ISETP.GT.U32.AND P6, PT, R44, R6, PT ;  /* 0x000000062c00720c */ /* 0x000fe20003fc4070 */
[----:B------:R-:W-:Y:S01]  /*ea10*/  @!P3 IMAD.IADD R28, R28, 0x1, -R44 ;  /* 0x000000011c1cb824 */ /* 0x000fe200078e0a2c */
[----:B------:R-:W-:Y:S01]  /*ea20*/  ISETP.GE.AND P3, PT, R38, RZ, PT ;  /* 0x000000ff2600720c */ /* 0x000fe20003f66270 */
[----:B0-----:R-:W-:Y:S01]  /*ea30*/  IMAD.MOV.U32 R7, RZ, RZ, R31 ;  /* 0x000000ffff077224 */ /* 0x001fe200078e001f */
[----:B------:R0:W-:Y:S01]  /*ea40*/  STL [R1+0x608], R5 ;  /* 0x0006080501007387 */ /* 0x0001e20000100800 */
[----:B------:R-:W-:-:S02]  /*ea50*/  IMAD R4, R44, R32, R4 ;  /* 0x000000202c047224 */ /* 0x000fc400078e0204 */
[----:B------:R-:W-:Y:S02]  /*ea60*/  VIADD R54, R0, 0x150 ;  /* 0x0000015000367836 */ /* 0x000fe40000000000 */
[----:B------:R-:W-:-:S04]  /*ea70*/  IMAD.HI.U32 R33, R39, R24, RZ ;  /* 0x0000001827217227 */ /* 0x000fc800078e00ff */
[----:B------:R-:W-:Y:S01]  /*ea80*/  @!P5 IMAD.MOV R7, RZ, RZ, -R7 ;  /* 0x000000ffff07d224 */ /* 0x000fe200078e0a07 */
[----:B0-----:R-:W-:Y:S01]  /*ea90*/  IABS R5, R54 ;  /* 0x0000003600057213 */ /* 0x001fe20000000000 */
[--C-:B------:R-:W-:Y:S01]  /*eaa0*/  @!P1 IMAD.IADD R30, R30, 0x1, -R44.reuse ;  /* 0x000000011e1e9824 */ /* 0x100fe200078e0a2c */
[----:B------:R-:W-:Y:S01]  /*eab0*/  ISETP.GT.U32.AND P1, PT, R44, R4, PT ;  /* 0x000000042c00720c */ /* 0x000fe20003f24070 */
[--C-:B------:R-:W-:Y:S01]  /*eac0*/  @!P2 IMAD.IADD R25, R25, 0x1, -R44.reuse ;  /* 0x000000011919a824 */ /* 0x100fe200078e0a2c */
[----:B------:R0:W-:Y:S01]  /*ead0*/  STL [R1+0x60c], R7 ;  /* 0x00060c0701007387 */ /* 0x0001e20000100800 */
[----:B------:R-:W-:Y:S01]  /*eae0*/  IMAD.MOV R33, RZ, RZ, -R33 ;  /* 0x000000ffff217224 */ /* 0x000fe200078e0a21 */
[----:B------:R-:W-:Y:S01]  /*eaf0*/  ISETP.GE.AND P2, PT, R55, RZ, PT ;  /* 0x000000ff3700720c */ /* 0x000fe20003f46270 */
[----:B------:R-:W-:Y:S01]  /*eb00*/  @!P0 IMAD.IADD R26, R26, 0x1, -R44 ;  /* 0x000000011a1a8824 */ /* 0x000fe200078e0a2c */
[----:B------:R-:W-:Y:S01]  /*eb10*/  ISETP.GE.AND P0, PT, R37, RZ, PT ;  /* 0x000000ff2500720c */ /* 0x000fe20003f06270 */
[----:B------:R-:W-:-:S02]  /*eb20*/  IMAD.MOV.U32 R8, RZ, RZ, R30 ;  /* 0x000000ffff087224 */ /* 0x000fc400078e001e */
[----:B------:R-:W-:Y:S02]  /*eb30*/  IMAD R24, R44, R33, R24 ;  /* 0x000000212c187224 */ /* 0x000fe400078e0218 */
[----:B------:R-:W-:Y:S01]  /*eb40*/  @!P6 IMAD.IADD R6, R6, 0x1, -R44 ;  /* 0x000000010606e824 */ /* 0x000fe200078e0a2c */
[----:B------:R-:W-:Y:S01]  /*eb50*/  ISETP.GT.U32.AND P6, PT, R44, R25, PT ;  /* 0x000000192c00720c */ /* 0x000fe20003fc4070 */
[----:B0-----:R-:W-:Y:S02]  /*eb60*/  IMAD.MOV.U32 R7, RZ, RZ, R28 ;  /* 0x000000ffff077224 */ /* 0x001fe400078e001c */
[----:B------:R-:W-:-:S04]  /*eb70*/  IMAD.HI.U32 R32, R39, R5, RZ ;  /* 0x0000000527207227 */ /* 0x000fc800078e00ff */
[----:B------:R-:W-:Y:S01]  /*eb80*/  @!P4 IMAD.MOV R8, RZ, RZ, -R8 ;  /* 0x000000ffff08c224 */ /* 0x000fe200078e0a08 */
[C---:B------:R-:W-:Y:S01]  /*eb90*/  ISETP.GT.U32.AND P4, PT, R44.reuse, R24, PT ;  /* 0x000000182c00720c */ /* 0x040fe20003f84070 */
[----:B------:R-:W-:Y:S01]  /*eba0*/  @!P3 IMAD.MOV R7, RZ, RZ, -R7 ;  /* 0x000000ffff07b224 */ /* 0x000fe200078e0a07 */
[----:B------:R-:W-:Y:S01]  /*ebb0*/  ISETP.GT.U32.AND P3, PT, R44, R6, PT ;  /* 0x000000062c00720c */ /* 0x000fe20003f64070 */
[----:B------:R-:W-:Y:S01]  /*ebc0*/  IMAD.MOV R32, RZ, RZ, -R32 ;  /* 0x000000ffff207224 */ /* 0x000fe200078e0a20 */
[----:B------:R0:W-:Y:S01]  /*ebd0*/  STL [R1+0x614], R8 ;  /* 0x0006140801007387 */ /* 0x0001e20000100800 */
[----:B------:R-:W-:Y:S02]  /*ebe0*/  VIADD R55, R0, 0x14f ;  /* 0x0000014f00377836 */ /* 0x000fe40000000000 */
[--C-:B------:R-:W-:Y:S01]  /*ebf0*/  @!P1 IMAD.IADD R4, R4, 0x1, -R44.reuse ;  /* 0x0000000104049824 */ /* 0x100fe200078e0a2c */
[----:B------:R1:W-:Y:S01]  /*ec00*/  STL [R1+0x618], R7 ;  /* 0x0006180701007387 */ /* 0x0003e20000100800 */
[----:B------:R-:W-:Y:S01]  /*ec10*/  ISETP.GE.AND P1, PT, R36, RZ, PT ;  /* 0x000000ff2400720c */ /* 0x000fe20003f26270 */
[C---:B------:R-:W-:Y:S01]  /*ec20*/  IMAD R5, R44.reuse, R32, R5 ;  /* 0x000000202c057224 */ /* 0x040fe200078e0205 */
[----:B------:R-:W-:Y:S01]  /*ec30*/  IABS R29, R55 ;  /* 0x00000037001d7213 */ /* 0x000fe20000000000 */
[--C-:B------:R-:W-:Y:S01]  /*ec40*/  @!P6 IMAD.IADD R25, R25, 0x1, -R44.reuse ;  /* 0x000000011919e824 */ /* 0x100fe200078e0a2c */
[----:B------:R-:W-:Y:S01]  /*ec50*/  ISETP.GT.U32.AND P5, PT, R44, R4, PT ;  /* 0x000000042c00720c */ /* 0x000fe20003fa4070 */
[----:B0-----:R-:W-:Y:S01]  /*ec60*/  IMAD.MOV.U32 R8, RZ, RZ, R27 ;  /* 0x000000ffff087224 */ /* 0x001fe200078e001b */
[----:B------:R-:W-:Y:S01]  /*ec70*/  ISETP.GE.AND P6, PT, R34, RZ, PT ;  /* 0x000000ff2200720c */ /* 0x000fe20003fc6270 */
[----:B------:R-:W-:Y:S01]  /*ec80*/  @!P4 IMAD.IADD R24, R24, 0x1, -R44 ;  /* 0x000000011818c824 */ /* 0x000fe200078e0a2c */
[----:B------:R-:W-:Y:S01]  /*ec90*/  ISETP.GE.AND P4, PT, R55, RZ, PT ;  /* 0x000000ff3700720c */ /* 0x000fe20003f86270 */
[----:B-1----:R-:W-:-:S02]  /*eca0*/  IMAD.MOV.U32 R7, RZ, RZ, R26 ;  /* 0x000000ffff077224 */ /* 0x002fc400078e001a */
[----:B------:R-:W-:Y:S01]  /*ecb0*/  @!P0 IMAD.MOV R8, RZ, RZ, -R8 ;  /* 0x000000ffff088224 */ /* 0x000fe200078e0a08 */
[----:B------:R-:W-:Y:S01]  /*ecc0*/  ISETP.GE.AND P0, PT, R35, RZ, PT ;  /* 0x000000ff2300720c */ /* 0x000fe20003f06270 */
[----:B------:R-:W-:Y:S01]  /*ecd0*/  @!P2 IMAD.MOV R7, RZ, RZ, -R7 ;  /* 0x000000ffff07a224 */ /* 0x000fe200078e0a07 */
[----:B------:R-:W-:Y:S01]  /*ece0*/  ISETP.GT.U32.AND P2, PT, R44, R5, PT ;  /* 0x000000052c00720c */ /* 0x000fe20003f44070 */
[----:B------:R-:W-:Y:S01]  /*ecf0*/  IMAD.HI.U32 R26, R39, R29, RZ ;  /* 0x0000001d271a7227 */ /* 0x000fe200078e00ff */
[----:B------:R-:W-:Y:S03]  /*ed00*/  STL [R1+0x620], R8 ;  /* 0x0006200801007387 */ /* 0x000fe60000100800 */
[----:B------:R-:W-:Y:S01]  /*ed10*/  IMAD.MOV R26, RZ, RZ, -R26 ;  /* 0x000000ffff1a7224 */ /* 0x000fe200078e0a1a */
[----:B------:R0:W-:Y:S01]  /*ed20*/  STL [R1+0x634], R7 ;  /* 0x0006340701007387 */ /* 0x0001e20000100800 */
[----:B------:R-:W-:-:S02]  /*ed30*/  VIADD R55, R0, 0x14e ;  /* 0x0000014e00377836 */ /* 0x000fc40000000000 */
[--C-:B------:R-:W-:Y:S01]  /*ed40*/  @!P3 IMAD.IADD R6, R6, 0x1, -R44.reuse ;  /* 0x000000010606b824 */ /* 0x100fe200078e0a2c */
[----:B------:R-:W-:Y:S01]  /*ed50*/  ISETP.GE.AND P3, PT, R54, RZ, PT ;  /* 0x000000ff3600720c */ /* 0x000fe20003f66270 */
[----:B------:R-:W-:Y:S01]  /*ed60*/  IMAD R29, R44, R26, R29 ;  /* 0x0000001a2c1d7224 */ /* 0x000fe200078e021d */
[----:B------:R-:W-:Y:S01]  /*ed70*/  IABS R26, R55 ;  /* 0x00000037001a7213 */ /* 0x000fe20000000000 */
[--C-:B------:R-:W-:Y:S01]  /*ed80*/  @!P5 IMAD.IADD R4, R4, 0x1, -R44.reuse ;  /* 0x000000010404d824 */ /* 0x100fe200078e0a2c */
[----:B------:R-:W-:Y:S01]  /*ed90*/  ISETP.GE.AND P5, PT, R56, RZ, PT ;  /* 0x000000ff3800720c */ /* 0x000fe20003fa6270 */
[----:B------:R-:W-:Y:S02]  /*eda0*/  @!P2 IMAD.IADD R5, R5, 0x1, -R44 ;  /* 0x000000010505a824 */ /* 0x000fe400078e0a2c */
[----:B0-----:R-:W-:Y:S02]  /*edb0*/  IMAD.MOV.U32 R7, RZ, RZ, R25 ;  /* 0x000000ffff077224 */ /* 0x001fe400078e0019 */
[----:B------:R-:W-:Y:S01]  /*edc0*/  @!P6 IMAD.MOV R6, RZ, RZ, -R6 ;  /* 0x000000ffff06e224 */ /* 0x000fe200078e0a06 */
[C---:B------:R-:W-:Y:S01]  /*edd0*/  ISETP.GT.U32.AND P6, PT, R44.reuse, R29, PT ;  /* 0x0000001d2c00720c */ /* 0x040fe20003fc4070 */
[----:B------:R-:W-:Y:S01]  /*ede0*/  @!P1 IMAD.MOV R7, RZ, RZ, -R7 ;  /* 0x000000ffff079224 */ /* 0x000fe200078e0a07 */
[C---:B------:R-:W-:Y:S01]  /*edf0*/  ISETP.GT.U32.AND P1, PT, R44.reuse, R24, PT ;  /* 0x000000182c00720c */ /* 0x040fe20003f24070 */
[----:B------:R-:W-:Y:S01]  /*ee00*/  @!P0 IMAD.MOV R4, RZ, RZ, -R4 ;  /* 0x000000ffff048224 */ /* 0x000fe200078e0a04 */
[----:B------:R-:W-:Y:S01]  /*ee10*/  ISETP.GT.U32.AND P2, PT, R44, R5, PT ;  /* 0x000000052c00720c */ /* 0x000fe20003f44070 */
[----:B------:R-:W-:Y:S01]  /*ee20*/  VIADD R54, R0, 0x14d ;  /* 0x0000014d00367836 */ /* 0x000fe20000000000 */
[----:B------:R-:W-:Y:S01]  /*ee30*/  STL [R1+0x644], R7 ;  /* 0x0006440701007387 */ /* 0x000fe20000100800 */
[----:B------:R-:W-:Y:S01]  /*ee40*/  IMAD.HI.U32 R30, R39, R26, RZ ;  /* 0x0000001a271e7227 */ /* 0x000fe200078e00ff */
[----:B------:R-:W-:-:S02]  /*ee50*/  ISETP.GE.AND P0, PT, R55, RZ, PT ;  /* 0x000000ff3700720c */ /* 0x000fc40003f06270 */
[----:B------:R0:W-:Y:S01]  /*ee60*/  STL [R1+0x648], R4 ;  /* 0x0006480401007387 */ /* 0x0001e20000100800 */
[----:B------:R-:W-:Y:S02]  /*ee70*/  IMAD.MOV R30, RZ, RZ, -R30 ;  /* 0x000000ffff1e7224 */ /* 0x000fe400078e0a1e */
[----:B------:R-:W-:Y:S01]  /*ee80*/  VIADD R37, R0, 0x14b ;  /* 0x0000014b00257836 */ /* 0x000fe20000000000 */
[----:B------:R1:W-:Y:S01]  /*ee90*/  STL [R1+0x654], R6 ;  /* 0x0006540601007387 */ /* 0x0003e20000100800 */
[----:B------:R-:W-:Y:S01]  /*eea0*/  @!P1 IMAD.IADD R24, R24, 0x1, -R44 ;  /* 0x0000000118189824 */ /* 0x000fe200078e0a2c */
[----:B------:R-:W-:Y:S01]  /*eeb0*/  ISETP.GE.AND P1, PT, R54, RZ, PT ;  /* 0x000000ff3600720c */ /* 0x000fe20003f26270 */
[----:B------:R-:W-:Y:S01]  /*eec0*/  VIADD R55, R0, 0x14c ;  /* 0x0000014c00377836 */ /* 0x000fe20000000000 */
[----:B------:R-:W-:Y:S01]  /*eed0*/  IABS R27, R37 ;  /* 0x00000025001b7213 */ /* 0x000fe20000000000 */
[----:B------:R-:W-:Y:S01]  /*eee0*/  IMAD R26, R44, R30, R26 ;  /* 0x0000001e2c1a7224 */ /* 0x000fe200078e021a */
[----:B0-----:R-:W-:Y:S01]  /*eef0*/  IABS R4, R54 ;  /* 0x0000003600047213 */ /* 0x001fe20000000000 */
[----:B------:R-:W-:Y:S01]  /*ef00*/  IMAD.MOV.U32 R8, RZ, RZ, R24 ;  /* 0x000000ffff087224 */ /* 0x000fe200078e0018 */
[----:B------:R-:W-:Y:S01]  /*ef10*/  IABS R25, R55 ;  /* 0x0000003700197213 */ /* 0x000fe20000000000 */
[----:B------:R-:W-:-:S02]  /*ef20*/  @!P6 IMAD.IADD R29, R29, 0x1, -R44 ;  /* 0x000000011d1de824 */ /* 0x000fc400078e0a2c */
[----:B------:R-:W-:-:S03]  /*ef30*/  IMAD.HI.U32 R28, R39, R4, RZ ;  /* 0x00000004271c7227 */ /* 0x000fc600078e00ff */
[C---:B------:R-:W-:Y:S01]  /*ef40*/  ISETP.GT.U32.AND P6, PT, R44.reuse, R29, PT ;  /* 0x0000001d2c00720c */ /* 0x040fe20003fc4070 */
[----:B------:R-:W-:Y:S01]  /*ef50*/  @!P5 IMAD.MOV R8, RZ, RZ, -R8 ;  /* 0x000000ffff08d224 */ /* 0x000fe200078e0a08 */
[----:B------:R-:W-:Y:S01]  /*ef60*/  ISETP.GT.U32.AND P5, PT, R44, R26, PT ;  /* 0x0000001a2c00720c */ /* 0x000fe20003fa4070 */
[----:B------:R-:W-:Y:S01]  /*ef70*/  @!P2 IMAD.IADD R5, R5, 0x1, -R44 ;  /* 0x000000010505a824 */ /* 0x000fe200078e0a2c */
[----:B------:R-:W-:Y:S01]  /*ef80*/  ISETP.GE.AND P2, PT, R55, RZ, PT ;  /* 0x000000ff3700720c */ /* 0x000fe20003f46270 */
[----:B------:R-:W-:Y:S01]  /*ef90*/  IMAD.MOV R28, RZ, RZ, -R28 ;  /* 0x000000ffff1c7224 */ /* 0x000fe200078e0a1c */
[----:B------:R-:W-:Y:S01]  /*efa0*/  STL [R1+0x658], R8 ;  /* 0x0006580801007387 */ /* 0x000fe20000100800 */
[----:B------:R-:W-:-:S04]  /*efb0*/  IMAD.HI.U32 R24, R39, R27, RZ ;  /* 0x0000001b27187227 */ /* 0x000fc800078e00ff */
[----:B------:R-:W-:Y:S02]  /*efc0*/  IMAD.MOV.U32 R7, RZ, RZ, R5 ;  /* 0x000000ffff077224 */ /* 0x000fe400078e0005 */
[----:B-1----:R-:W-:-:S04]  /*efd0*/  IMAD.HI.U32 R6, R39, R25, RZ ;  /* 0x0000001927067227 */ /* 0x002fc800078e00ff */
[C---:B------:R-:W-:Y:S02]  /*efe0*/  IMAD R4, R44.reuse, R28, R4 ;  /* 0x0000001c2c047224 */ /* 0x040fe400078e0204 */
[----:B------:R-:W-:Y:S02]  /*eff0*/  IMAD.MOV R5, RZ, RZ, -R24 ;  /* 0x000000ffff057224 */ /* 0x000fe400078e0a18 */
[----:B------:R-:W-:Y:S02]  /*f000*/  IMAD.MOV R6, RZ, RZ, -R6 ;  /* 0x000000ffff067224 */ /* 0x000fe400078e0a06 */
[----:B------:R-:W-:Y:S01]  /*f010*/  @!P3 IMAD.MOV R7, RZ, RZ, -R7 ;  /* 0x000000ffff07b224 */ /* 0x000fe200078e0a07 */
[C---:B------:R-:W-:Y:S01]  /*f020*/  ISETP.GT.U32.AND P3, PT, R44.reuse, R4, PT ;  /* 0x000000042c00720c */ /* 0x040fe20003f64070 */
[C---:B------:R-:W-:Y:S02]  /*f030*/  IMAD R27, R44.reuse, R5, R27 ;  /* 0x000000052c1b7224 */ /* 0x040fe400078e021b */
[----:B------:R-:W-:Y:S01]  /*f040*/  IMAD R25, R44, R6, R25 ;  /* 0x000000062c197224 */ /* 0x000fe200078e0219 */
[----:B------:R0:W-:Y:S01]  /*f050*/  STL [R1+0x65c], R7 ;  /* 0x00065c0701007387 */ /* 0x0001e20000100800 */
[----:B------:R-:W-:Y:S01]  /*f060*/  @!P5 IMAD.IADD R26, R26, 0x1, -R44 ;  /* 0x000000011a1ad824 */ /* 0x000fe200078e0a2c */
[----:B------:R-:W-:Y:S01]  /*f070*/  ISETP.GT.U32.AND P5, PT, R44, R27, PT ;  /* 0x0000001b2c00720c */ /* 0x000fe20003fa4070 */
[----:B------:R-:W-:-:S02]  /*f080*/  VIADD R36, R0, 0x14a ;  /* 0x0000014a00247836 */ /* 0x000fc40000000000 */
[--C-:B------:R-:W-:Y:S01]  /*f090*/  @!P6 IMAD.IADD R29, R29, 0x1, -R44.reuse ;  /* 0x000000011d1de824 */ /* 0x100fe200078e0a2c */
[----:B------:R-:W-:Y:S01]  /*f0a0*/  ISETP.GT.U32.AND P6, PT, R44, R25, PT ;  /* 0x000000192c00720c */ /* 0x000fe20003fc4070 */
[C---:B------:R-:W-:Y:S01]  /*f0b0*/  VIADD R35, R0.reuse, 0x149 ;  /* 0x0000014900237836 */ /* 0x040fe20000000000 */
[----:B------:R-:W-:Y:S01]  /*f0c0*/  IABS R6, R36 ;  /* 0x0000002400067213 */ /* 0x000fe20000000000 */
        /* <DEDUP_REMOVED lines=8> */
[C---:B------:R-:W-:Y:S01]  /*f150*/  ISETP.GT.U32.AND P4, PT, R44.reuse, R4, PT ;  /* 0x000000042c00720c */ /* 0x040fe20003f84070 */
[----:B------:R-:W-:Y:S02]  /*f160*/  @!P5 IMAD.IADD R27, R27, 0x1, -R44 ;  /* 0x000000011b1bd824 */ /* 0x000fe400078e0a2c */
[----:B------:R-:W-:Y:S01]  /*f170*/  IMAD.MOV R28, RZ, RZ, -R28 ;  /* 0x000000ffff1c7224 */ /* 0x000fe200078e0a1c */
[----:B------:R0:W-:Y:S01]  /*f180*/  STL [R1+0x66c], R7 ;  /* 0x00066c0701007387 */ /* 0x0001e20000100800 */
[----:B------:R-:W-:Y:S01]  /*f190*/  IMAD.HI.U32 R5, R39, R30, RZ ;  /* 0x0000001e27057227 */ /* 0x000fe200078e00ff */
[----:B------:R-:W-:-:S03]  /*f1a0*/  ISETP.GT.U32.AND P5, PT, R44, R27, PT ;  /* 0x0000001b2c00720c */ /* 0x000fc60003fa4070 */
[----:B------:R-:W-:Y:S02]  /*f1b0*/  @!P6 IMAD.IADD R25, R25, 0x1, -R44 ;  /* 0x000000011919e824 */ /* 0x000fe400078e0a2c */
[C---:B------:R-:W-:Y:S02]  /*f1c0*/  IMAD R6, R44.reuse, R28, R6 ;  /* 0x0000001c2c067224 */ /* 0x040fe400078e0206 */
[----:B------:R-:W-:Y:S01]  /*f1d0*/  IMAD.MOV R5, RZ, RZ, -R5 ;  /* 0x000000ffff057224 */ /* 0x000fe200078e0a05 */
[----:B------:R-:W-:Y:S01]  /*f1e0*/  ISETP.GT.U32.AND P6, PT, R44, R25, PT ;  /* 0x000000192c00720c */ /* 0x000fe20003fc4070 */
[----:B------:R-:W-:-:S04]  /*f1f0*/  IMAD.HI.U32 R28, R39, R24, RZ ;  /* 0x00000018271c7227 */ /* 0x000fc800078e00ff */
[----:B------:R-:W-:Y:S02]  /*f200*/  IMAD R30, R44, R5, R30 ;  /* 0x000000052c1e7224 */ /* 0x000fe400078e021e */
[----:B------:R-:W-:Y:S02]  /*f210*/  IMAD.MOV R28, RZ, RZ, -R28 ;  /* 0x000000ffff1c7224 */ /* 0x000fe400078e0a1c */
[----:B------:R-:W-:Y:S02]  /*f220*/  VIADD R55, R0, 0x147 ;  /* 0x0000014700377836 */ /* 0x000fe40000000000 */
[----:B------:R-:W-:Y:S01]  /*f230*/  @!P4 IMAD.IADD R4, R4, 0x1, -R44 ;  /* 0x000000010404c824 */ /* 0x000fe200078e0a2c */
[C---:B------:R-:W-:Y:S01]  /*f240*/  ISETP.GT.U32.AND P4, PT, R44.reuse, R30, PT ;  /* 0x0000001e2c00720c */ /* 0x040fe20003f84070 */
[----:B------:R-:W-:Y:S01]  /*f250*/  IMAD R24, R44, R28, R24 ;  /* 0x0000001c2c187224 */ /* 0x000fe200078e0218 */
[----:B------:R-:W-:Y:S01]  /*f260*/  IABS R5, R55 ;  /* 0x0000003700057213 */ /* 0x000fe20000000000 */
[--C-:B------:R-:W-:Y:S01]  /*f270*/  @!P3 IMAD.IADD R26, R26, 0x1, -R44.reuse ;  /* 0x000000011a1ab824 */ /* 0x100fe200078e0a2c */
[C---:B------:R-:W-:Y:S01]  /*f280*/  ISETP.GT.U32.AND P3, PT, R44.reuse, R6, PT ;  /* 0x000000062c00720c */ /* 0x040fe20003f64070 */
[----:B------:R-:W-:Y:S01]  /*f290*/  @!P5 IMAD.IADD R27, R27, 0x1, -R44 ;  /* 0x000000011b1bd824 */ /* 0x000fe200078e0a2c */
[----:B------:R-:W-:Y:S01]  /*f2a0*/  ISETP.GT.U32.AND P5, PT, R44, R24, PT ;  /* 0x000000182c00720c */ /* 0x000fe20003fa4070 */
[----:B0-----:R-:W-:-:S02]  /*f2b0*/  IMAD.MOV.U32 R7, RZ, RZ, R26 ;  /* 0x000000ffff077224 */ /* 0x001fc400078e001a */
[----:B------:R-:W-:Y:S01]  /*f2c0*/  @!P6 IMAD.IADD R25, R25, 0x1, -R44 ;  /* 0x000000011919e824 */ /* 0x000fe200078e0a2c */
[----:B------:R-:W-:Y:S01]  /*f2d0*/  ISETP.GE.AND P6, PT, R37, RZ, PT ;  /* 0x000000ff2500720c */ /* 0x000fe20003fc6270 */
[----:B------:R-:W-:Y:S02]  /*f2e0*/  VIADD R54, R0, 0x146 ;  /* 0x0000014600367836 */ /* 0x000fe40000000000 */
[----:B------:R-:W-:-:S03]  /*f2f0*/  IMAD.HI.U32 R31, R39, R5, RZ ;  /* 0x00000005271f7227 */ /* 0x000fc600078e00ff */
[----:B------:R-:W-:Y:S01]  /*f300*/  IABS R28, R54 ;  /* 0x00000036001c7213 */ /* 0x000fe20000000000 */
[----:B------:R-:W-:Y:S02]  /*f310*/  @!P0 IMAD.MOV R7, RZ, RZ, -R7 ;  /* 0x000000ffff078224 */ /* 0x000fe400078e0a07 */
[----:B------:R-:W-:Y:S02]  /*f320*/  @!P1 IMAD.MOV R4, RZ, RZ, -R4 ;  /* 0x000000ffff049224 */ /* 0x000fe400078e0a04 */
[----:B------:R-:W-:Y:S01]  /*f330*/  VIADD R34, R0, 0x145 ;  /* 0x0000014500227836 */ /* 0x000fe20000000000 */
[----:B------:R0:W-:Y:S01]  /*f340*/  STL [R1+0x670], R7 ;  /* 0x0006700701007387 */ /* 0x0001e20000100800 */
[----:B------:R-:W-:Y:S02]  /*f350*/  IMAD.MOV R31, RZ, RZ, -R31 ;  /* 0x000000ffff1f7224 */ /* 0x000fe400078e0a1f */
[--C-:B------:R-:W-:Y:S01]  /*f360*/  @!P4 IMAD.IADD R30, R30, 0x1, -R44.reuse ;  /* 0x000000011e1ec824 */ /* 0x100fe200078e0a2c */
[----:B------:R1:W-:Y:S01]  /*f370*/  STL [R1+0x684], R4 ;  /* 0x0006840401007387 */ /* 0x0003e20000100800 */
[----:B------:R-:W-:Y:S01]  /*f380*/  IMAD R5, R44, R31, R5 ;  /* 0x0000001f2c057224 */ /* 0x000fe200078e0205 */
[----:B------:R-:W-:Y:S01]  /*f390*/  IABS R29, R34 ;  /* 0x00000022001d7213 */ /* 0x000fe20000000000 */
[----:B------:R-:W-:Y:S01]  /*f3a0*/  @!P5 IMAD.IADD R24, R24, 0x1, -R44 ;  /* 0x000000011818d824 */ /* 0x000fe200078e0a2c */
[----:B------:R-:W-:Y:S01]  /*f3b0*/  ISETP.GT.U32.AND P5, PT, R44, R30, PT ;  /* 0x0000001e2c00720c */ /* 0x000fe20003fa4070 */
[----:B------:R-:W-:Y:S01]  /*f3c0*/  IMAD.HI.U32 R31, R39, R28, RZ ;  /* 0x0000001c271f7227 */ /* 0x000fe200078e00ff */
[----:B------:R-:W-:-:S02]  /*f3d0*/  ISETP.GE.AND P4, PT, R35, RZ, PT ;  /* 0x000000ff2300720c */ /* 0x000fc40003f86270 */
[----:B------:R-:W-:Y:S01]  /*f3e0*/  ISETP.GT.U32.AND P1, PT, R44, R24, PT ;  /* 0x000000182c00720c */ /* 0x000fe20003f24070 */
[----:B0-----:R-:W-:Y:S02]  /*f3f0*/  IMAD.MOV.U32 R7, RZ, RZ, R25 ;  /* 0x000000ffff077224 */ /* 0x001fe400078e0019 */
[----:B-1----:R-:W-:Y:S02]  /*f400*/  IMAD.MOV.U32 R4, RZ, RZ, R27 ;  /* 0x000000ffff047224 */ /* 0x002fe400078e001b */
        /* <DEDUP_REMOVED lines=8> */
[----:B------:R-:W-:Y:S01]  /*f490*/  @!P3 IMAD.IADD R6, R6, 0x1, -R44 ;  /* 0x000000010606b824 */ /* 0x000fe200078e0a2c */
[----:B------:R-:W-:Y:S01]  /*f4a0*/  ISETP.GE.AND P3, PT, R36, RZ, PT ;  /* 0x000000ff2400720c */ /* 0x000fe20003f66270 */
[----:B------:R-:W-:-:S02]  /*f4b0*/  IMAD.MOV R26, RZ, RZ, -R26 ;  /* 0x000000ffff1a7224 */ /* 0x000fc400078e0a1a */
[--C-:B------:R-:W-:Y:S01]  /*f4c0*/  @!P5 IMAD.IADD R30, R30, 0x1, -R44.reuse ;  /* 0x000000011e1ed824 */ /* 0x100fe200078e0a2c */
[C---:B------:R-:W-:Y:S01]  /*f4d0*/  ISETP.GT.U32.AND P0, PT, R44.reuse, R6, PT ;  /* 0x000000062c00720c */ /* 0x040fe20003f04070 */
[C---:B------:R-:W-:Y:S02]  /*f4e0*/  IMAD R29, R44.reuse, R26, R29 ;  /* 0x0000001a2c1d7224 */ /* 0x040fe400078e021d */
[----:B------:R-:W-:Y:S02]  /*f4f0*/  @!P6 IMAD.IADD R5, R5, 0x1, -R44 ;  /* 0x000000010505e824 */ /* 0x000fe400078e0a2c */
[C---:B0-----:R-:W-:Y:S01]  /*f500*/  IMAD R4, R44.reuse, R31, R28 ;  /* 0x0000001f2c047224 */ /* 0x041fe200078e021c */
[----:B------:R-:W-:Y:S01]  /*f510*/  ISETP.GT.U32.AND P6, PT, R44, R29, PT ;  /* 0x0000001d2c00720c */ /* 0x000fe20003fc4070 */
[----:B------:R-:W-:Y:S02]  /*f520*/  VIADD R56, R0, 0x143 ;  /* 0x0000014300387836 */ /* 0x000fe40000000000 */
[--C-:B------:R-:W-:Y:S01]  /*f530*/  @!P1 IMAD.IADD R24, R24, 0x1, -R44.reuse ;  /* 0x0000000118189824 */ /* 0x100fe200078e0a2c */
[----:B------:R-:W-:Y:S01]  /*f540*/  ISETP.GT.U32.AND P5, PT, R44, R4, PT ;  /* 0x000000042c00720c */ /* 0x000fe20003fa4070 */
[----:B------:R-:W-:Y:S01]  /*f550*/  VIADD R45, R0, 0x13f ;  /* 0x0000013f002d7836 */ /* 0x000fe20000000000 */
[----:B------:R-:W-:Y:S01]  /*f560*/  IABS R27, R56 ;  /* 0x00000038001b7213 */ /* 0x000fe20000000000 */
[----:B------:R-:W-:Y:S01]  /*f570*/  @!P0 IMAD.IADD R6, R6, 0x1, -R44 ;  /* 0x0000000106068824 */ /* 0x000fe200078e0a2c */
[----:B------:R-:W-:Y:S01]  /*f580*/  ISETP.GE.AND P0, PT, R55, RZ, PT ;  /* 0x000000ff3700720c */ /* 0x000fe20003f06270 */
[----:B------:R-:W-:Y:S01]  /*f590*/  VIADD R55, R0, 0x144 ;  /* 0x0000014400377836 */ /* 0x000fe20000000000 */
[----:B------:R-:W-:Y:S01]  /*f5a0*/  ISETP.GE.AND P1, PT, R54, RZ, PT ;  /* 0x000000ff3600720c */ /* 0x000fe20003f26270 */
[----:B------:R-:W-:-:S03]  /*f5b0*/  IMAD.HI.U32 R25, R39, R27, RZ ;  /* 0x0000001b27197227 */ /* 0x000fc600078e00ff */
[----:B------:R-:W-:Y:S01]  /*f5c0*/  IABS R28, R55 ;  /* 0x00000037001c7213 */ /* 0x000fe20000000000 */
[--C-:B------:R-:W-:Y:S02]  /*f5d0*/  @!P6 IMAD.IADD R29, R29, 0x1, -R44.reuse ;  /* 0x000000011d1de824 */ /* 0x100fe400078e0a2c */
[----:B------:R-:W-:Y:S01]  /*f5e0*/  @!P5 IMAD.IADD R4, R4, 0x1, -R44 ;  /* 0x000000010404d824 */ /* 0x000fe200078e0a2c */
[C---:B------:R-:W-:Y:S01]  /*f5f0*/  ISETP.GT.U32.AND P5, PT, R44.reuse, R5, PT ;  /* 0x000000052c00720c */ /* 0x040fe20003fa4070 */
[----:B------:R-:W-:Y:S02]  /*f600*/  IMAD.MOV.U32 R7, RZ, RZ, R6 ;  /* 0x000000ffff077224 */ /* 0x000fe400078e0006 */
[----:B------:R-:W-:Y:S01]  /*f610*/  IMAD.HI.U32 R6, R39, R28, RZ ;  /* 0x0000001c27067227 */ /* 0x000fe200078e00ff */
[----:B------:R-:W-:-:S03]  /*f620*/  ISETP.GT.U32.AND P6, PT, R44, R4, PT ;  /* 0x000000042c00720c */ /* 0x000fc60003fc4070 */
[----:B------:R-:W-:Y:S02]  /*f630*/  IMAD.MOV R25, RZ, RZ, -R25 ;  /* 0x000000ffff197224 */ /* 0x000fe400078e0a19 */
[----:B------:R-:W-:Y:S01]  /*f640*/  @!P3 IMAD.MOV R7, RZ, RZ, -R7 ;  /* 0x000000ffff07b224 */ /* 0x000fe200078e0a07 */
[----:B------:R-:W-:Y:S01]  /*f650*/  ISETP.GE.AND P3, PT, R34, RZ, PT ;  /* 0x000000ff2200720c */ /* 0x000fe20003f66270 */
[----:B------:R-:W-:Y:S02]  /*f660*/  IMAD.MOV R6, RZ, RZ, -R6 ;  /* 0x000000ffff067224 */ /* 0x000fe400078e0a06 */
[----:B------:R-:W-:Y:S01]  /*f670*/  IMAD R27, R44, R25, R27 ;  /* 0x000000192c1b7224 */ /* 0x000fe200078e021b */
[----:B------:R0:W-:Y:S01]  /*f680*/  STL [R1+0x694], R7 ;  /* 0x0006940701007387 */ /* 0x0001e20000100800 */
[----:B------:R-:W-:Y:S02]  /*f690*/  VIADD R54, R0, 0x142 ;  /* 0x0000014200367836 */ /* 0x000fe40000000000 */
[----:B------:R-:W-:-:S02]  /*f6a0*/  IMAD R28, R44, R6, R28 ;  /* 0x000000062c1c7224 */ /* 0x000fc400078e021c */
[--C-:B------:R-:W-:Y:S01]  /*f6b0*/  @!P6 IMAD.IADD R4, R4, 0x1, -R44.reuse ;  /* 0x000000010404e824 */ /* 0x100fe200078e0a2c */
[C---:B------:R-:W-:Y:S01]  /*f6c0*/  ISETP.GT.U32.AND P6, PT, R44.reuse, R27, PT ;  /* 0x0000001b2c00720c */ /* 0x040fe20003fc4070 */
[----:B------:R-:W-:Y:S01]  /*f6d0*/  @!P5 IMAD.IADD R5, R5, 0x1, -R44 ;  /* 0x000000010505d824 */ /* 0x000fe200078e0a2c */
[----:B------:R-:W-:Y:S01]  /*f6e0*/  IABS R26, R54 ;  /* 0x00000036001a7213 */ /* 0x000fe20000000000 */
[----:B------:R-:W-:Y:S01]  /*f6f0*/  IMAD.MOV.U32 R8, RZ, RZ, R24 ;  /* 0x000000ffff087224 */ /* 0x000fe200078e0018 */
[----:B------:R-:W-:Y:S01]  /*f700*/  ISETP.GT.U32.AND P5, PT, R44, R28, PT ;  /* 0x0000001c2c00720c */ /* 0x000fe20003fa4070 */
[----:B0-----:R-:W-:Y:S02]  /*f710*/  IMAD.MOV.U32 R7, RZ, RZ, R30 ;  /* 0x000000ffff077224 */ /* 0x001fe400078e001e */
[----:B------:R-:W-:-:S04]  /*f720*/  IMAD.HI.U32 R6, R39, R26, RZ ;  /* 0x0000001a27067227 */ /* 0x000fc800078e00ff */
[----:B------:R-:W-:Y:S01]  /*f730*/  @!P4 IMAD.MOV R7, RZ, RZ, -R7 ;  /* 0x000000ffff07c224 */ /* 0x000fe200078e0a07 */
[----:B------:R-:W-:Y:S01]  /*f740*/  ISETP.GT.U32.AND P4, PT, R44, R29, PT ;  /* 0x0000001d2c00720c */ /* 0x000fe20003f84070 */
[----:B------:R-:W-:Y:S01]  /*f750*/  @!P2 IMAD.MOV R8, RZ, RZ, -R8 ;  /* 0x000000ffff08a224 */ /* 0x000fe200078e0a08 */
[----:B------:R-:W-:Y:S01]  /*f760*/  ISETP.GE.AND P2, PT, R55, RZ, PT ;  /* 0x000000ff3700720c */ /* 0x000fe20003f46270 */
[----:B------:R-:W-:Y:S01]  /*f770*/  VIADD R55, R0, 0x141 ;  /* 0x0000014100377836 */ /* 0x000fe20000000000 */
[----:B------:R0:W-:Y:S01]  /*f780*/  STL [R1+0x6a8], R7 ;  /* 0x0006a80701007387 */ /* 0x0001e20000100800 */
[----:B------:R-:W-:Y:S02]  /*f790*/  IMAD.MOV R6, RZ, RZ, -R6 ;  /* 0x000000ffff067224 */ /* 0x000fe400078e0a06 */
[----:B------:R-:W-:Y:S01]  /*f7a0*/  @!P6 IMAD.IADD R27, R27, 0x1, -R44 ;  /* 0x000000011b1be824 */ /* 0x000fe200078e0a2c */
[----:B------:R-:W-:Y:S01]  /*f7b0*/  IABS R25, R55 ;  /* 0x0000003700197213 */ /* 0x000fe20000000000 */
[----:B------:R-:W-:Y:S01]  /*f7c0*/  IMAD R26, R44, R6, R26 ;  /* 0x000000062c1a7224 */ /* 0x000fe200078e021a */
[----:B------:R-:W-:Y:S01]  /*f7d0*/  IABS R6, R45 ;  /* 0x0000002d00067213 */ /* 0x000fe20000000000 */
[--C-:B------:R-:W-:Y:S01]  /*f7e0*/  @!P5 IMAD.IADD R28, R28, 0x1, -R44.reuse ;  /* 0x000000011c1cd824 */ /* 0x100fe200078e0a2c */
[C---:B------:R-:W-:Y:S01]  /*f7f0*/  ISETP.GT.U32.AND P6, PT, R44.reuse, R27, PT ;  /* 0x0000001b2c00720c */ /* 0x040fe20003fc4070 */
[----:B------:R-:W-:Y:S01]  /*f800*/  @!P4 IMAD.IADD R29, R29, 0x1, -R44 ;  /* 0x000000011d1dc824 */ /* 0x000fe200078e0a2c */
[C---:B------:R-:W-:Y:S01]  /*f810*/  ISETP.GT.U32.AND P4, PT, R44.reuse, R26, PT ;  /* 0x0000001a2c00720c */ /* 0x040fe20003f84070 */
[----:B0-----:R-:W-:Y:S01]  /*f820*/  IMAD.MOV.U32 R7, RZ, RZ, R5 ;  /* 0x000000ffff077224 */ /* 0x001fe200078e0005 */
[----:B------:R-:W-:Y:S01]  /*f830*/  ISETP.GT.U32.AND P5, PT, R44, R28, PT ;  /* 0x0000001c2c00720c */ /* 0x000fe20003fa4070 */
[----:B------:R-:W-:Y:S01]  /*f840*/  IMAD.HI.U32 R30, R39, R25, RZ ;  /* 0x00000019271e7227 */ /* 0x000fe200078e00ff */
[----:B------:R-:W-:Y:S03]  /*f850*/  STL [R1+0x6ac], R8 ;  /* 0x0006ac0801007387 */ /* 0x000fe60000100800 */
[----:B------:R-:W-:Y:S01]  /*f860*/  @!P0 IMAD.MOV R7, RZ, RZ, -R7 ;  /* 0x000000ffff078224 */ /* 0x000fe200078e0a07 */
[----:B------:R-:W-:Y:S01]  /*f870*/  ISETP.GE.AND P0, PT, R56, RZ, PT ;  /* 0x000000ff3800720c */ /* 0x000fe20003f06270 */
[----:B------:R-:W-:-:S02]  /*f880*/  VIADD R56, R0, 0x140 ;  /* 0x0000014000387836 */ /* 0x000fc40000000000 */
[----:B------:R-:W-:Y:S01]  /*f890*/  IMAD.MOV R30, RZ, RZ, -R30 ;  /* 0x000000ffff1e7224 */ /* 0x000fe200078e0a1e */
[----:B------:R-:W-:Y:S01]  /*f8a0*/  STL [R1+0x6c0], R7 ;  /* 0x0006c00701007387 */ /* 0x000fe20000100800 */
[----:B------:R-:W-:Y:S01]  /*f8b0*/  @!P1 IMAD.MOV R4, RZ, RZ, -R4 ;  /* 0x000000ffff049224 */ /* 0x000fe200078e0a04 */
[----:B------:R-:W-:Y:S01]  /*f8c0*/  IABS R24, R56 ;  /* 0x0000003800187213 */ /* 0x000fe20000000000 */
[----:B------:R-:W-:Y:S01]  /*f8d0*/  IMAD R25, R44, R30, R25 ;  /* 0x0000001e2c197224 */ /* 0x000fe200078e0219 */
[----:B------:R-:W-:Y:S01]  /*f8e0*/  ISETP.GE.AND P1, PT, R54, RZ, PT ;  /* 0x000000ff3600720c */ /* 0x000fe20003f26270 */
[--C-:B------:R-:W-:Y:S01]  /*f8f0*/  @!P6 IMAD.IADD R27, R27, 0x1, -R44.reuse ;  /* 0x000000011b1be824 */ /* 0x100fe200078e0a2c */
[----:B------:R0:W-:Y:S01]  /*f900*/  STL [R1+0x6c4], R4 ;  /* 0x0006c40401007387 */ /* 0x0001e20000100800 */
[----:B------:R-:W-:Y:S01]  /*f910*/  @!P4 IMAD.IADD R26, R26, 0x1, -R44 ;  /* 0x000000011a1ac824 */ /* 0x000fe200078e0a2c */
[----:B------:R-:W-:Y:S01]  /*f920*/  ISETP.GT.U32.AND P6, PT, R44, R25, PT ;  /* 0x000000192c00720c */ /* 0x000fe20003fc4070 */
[----:B------:R-:W-:-:S03]  /*f930*/  IMAD.HI.U32 R31, R39, R6, RZ ;  /* 0x00000006271f7227 */ /* 0x000fc600078e00ff */
[----:B------:R-:W-:Y:S01]  /*f940*/  ISETP.GT.U32.AND P4, PT, R44, R26, PT ;  /* 0x0000001a2c00720c */ /* 0x000fe20003f84070 */
[----:B------:R-:W-:Y:S01]  /*f950*/  @!P5 IMAD.IADD R28, R28, 0x1, -R44 ;  /* 0x000000011c1cd824 */ /* 0x000fe200078e0a2c */
[----:B------:R-:W-:Y:S01]  /*f960*/  ISETP.GE.AND P5, PT, R55, RZ, PT ;  /* 0x000000ff3700720c */ /* 0x000fe20003fa6270 */
[----:B------:R-:W-:Y:S02]  /*f970*/  VIADD R55, R0, 0x13d ;  /* 0x0000013d00377836 */ /* 0x000fe40000000000 */
[----:B0-----:R-:W-:-:S04]  /*f980*/  IMAD.HI.U32 R4, R39, R24, RZ ;  /* 0x0000001827047227 */ /* 0x001fc800078e00ff */
[----:B------:R-:W-:Y:S02]  /*f990*/  IMAD.MOV R4, RZ, RZ, -R4 ;  /* 0x000000ffff047224 */ /* 0x000fe400078e0a04 */
[----:B------:R-:W-:Y:S02]  /*f9a0*/  IMAD.MOV R31, RZ, RZ, -R31 ;  /* 0x000000ffff1f7224 */ /* 0x000fe400078e0a1f */
[C---:B------:R-:W-:Y:S01]  /*f9b0*/  IMAD R24, R44.reuse, R4, R24 ;  /* 0x000000042c187224 */ /* 0x040fe200078e0218 */
[----:B------:R-:W-:Y:S01]  /*f9c0*/  IABS R4, R55 ;  /* 0x0000003700047213 */ /* 0x000fe20000000000 */
[----:B------:R-:W-:Y:S02]  /*f9d0*/  IMAD R6, R44, R31, R6 ;  /* 0x0000001f2c067224 */ /* 0x000fe400078e0206 */
[----:B------:R-:W-:Y:S02]  /*f9e0*/  VIADD R43, R0, 0x13e ;  /* 0x0000013e002b7836 */ /* 0x000fe40000000000 */
[----:B------:R-:W-:Y:S01]  /*f9f0*/  @!P6 IMAD.IADD R25, R25, 0x1, -R44 ;  /* 0x000000011919e824 */ /* 0x000fe200078e0a2c */
[----:B------:R-:W-:Y:S01]  /*fa00*/  ISETP.GT.U32.AND P6, PT, R44, R6, PT ;  /* 0x000000062c00720c */ /* 0x000fe20003fc4070 */
[----:B------:R-:W-:Y:S01]  /*fa10*/  IMAD.HI.U32 R33, R39, R4, RZ ;  /* 0x0000000427217227 */ /* 0x000fe200078e00ff */
[----:B------:R-:W-:-:S03]  /*fa20*/  IABS R5, R43 ;  /* 0x0000002b00057213 */ /* 0x000fc60000000000 */
[----:B------:R-:W-:Y:S01]  /*fa30*/  @!P4 IMAD.IADD R26, R26, 0x1, -R44 ;  /* 0x000000011a1ac824 */ /* 0x000fe200078e0a2c */
[----:B------:R-:W-:Y:S01]  /*fa40*/  ISETP.GT.U32.AND P4, PT, R44, R24, PT ;  /* 0x000000182c00720c */ /* 0x000fe20003f84070 */
[----:B------:R-:W-:Y:S02]  /*fa50*/  IMAD.MOV R33, RZ, RZ, -R33 ;  /* 0x000000ffff217224 */ /* 0x000fe400078e0a21 */
        /* <DEDUP_REMOVED lines=8> */
[----:B------:R-:W-:-:S02]  /*fae0*/  IMAD.MOV.U32 R7, RZ, RZ, R29 ;  /* 0x000000ffff077224 */ /* 0x000fc400078e001d */
[----:B------:R-:W-:Y:S02]  /*faf0*/  VIADD R41, R0, 0x13b ;  /* 0x0000013b00297836 */ /* 0x000fe40000000000 */
[----:B------:R-:W-:Y:S01]  /*fb00*/  @!P4 IMAD.IADD R24, R24, 0x1, -R44 ;  /* 0x000000011818c824 */ /* 0x000fe200078e0a2c */
[C---:B------:R-:W-:Y:S01]  /*fb10*/  ISETP.GT.U32.AND P4, PT, R44.reuse, R5, PT ;  /* 0x000000052c00720c */ /* 0x040fe20003f84070 */
[----:B------:R-:W-:Y:S01]  /*fb20*/  @!P3 IMAD.MOV R7, RZ, RZ, -R7 ;  /* 0x000000ffff07b224 */ /* 0x000fe200078e0a07 */
[----:B------:R-:W-:Y:S01]  /*fb30*/  ISETP.GT.U32.AND P3, PT, R44, R25, PT ;  /* 0x000000192c00720c */ /* 0x000fe20003f64070 */
[----:B------:R-:W-:Y:S01]  /*fb40*/  VIADD R54, R0, 0x139 ;  /* 0x0000013900367836 */ /* 0x000fe20000000000 */
[----:B------:R-:W-:Y:S01]  /*fb50*/  IABS R31, R41 ;  /* 0x00000029001f7213 */ /* 0x000fe20000000000 */
[----:B------:R-:W-:Y:S01]  /*fb60*/  IMAD.HI.U32 R34, R39, R30, RZ ;  /* 0x0000001e27227227 */ /* 0x000fe200078e00ff */
[----:B------:R0:W-:Y:S02]  /*fb70*/  STL [R1+0x6cc], R7 ;  /* 0x0006cc0701007387 */ /* 0x0001e40000100800 */
[----:B------:R-:W-:Y:S01]  /*fb80*/  IABS R33, R54 ;  /* 0x0000003600217213 */ /* 0x000fe20000000000 */
[----:B------:R-:W-:-:S02]  /*fb90*/  IMAD.MOV.U32 R9, RZ, RZ, R28 ;  /* 0x000000ffff097224 */ /* 0x000fc400078e001c */
[----:B------:R-:W-:Y:S02]  /*fba0*/  VIADD R40, R0, 0x13a ;  /* 0x0000013a00287836 */ /* 0x000fe40000000000 */
[----:B------:R-:W-:Y:S02]  /*fbb0*/  IMAD.MOV R34, RZ, RZ, -R34 ;  /* 0x000000ffff227224 */ /* 0x000fe400078e0a22 */
[----:B------:R-:W-:Y:S01]  /*fbc0*/  @!P6 IMAD.IADD R4, R4, 0x1, -R44 ;  /* 0x000000010404e824 */ /* 0x000fe200078e0a2c */
[----:B------:R-:W-:Y:S01]  /*fbd0*/  IABS R32, R40 ;  /* 0x0000002800207213 */ /* 0x000fe20000000000 */
[----:B------:R-:W-:Y:S01]  /*fbe0*/  @!P2 IMAD.MOV R9, RZ, RZ, -R9 ;  /* 0x000000ffff09a224 */ /* 0x000fe200078e0a09 */
[C---:B------:R-:W-:Y:S01]  /*fbf0*/  ISETP.GT.U32.AND P2, PT, R44.reuse, R24, PT ;  /* 0x000000182c00720c */ /* 0x040fe20003f44070 */
[----:B------:R-:W-:Y:S01]  /*fc00*/  IMAD.HI.U32 R35, R39, R31, RZ ;  /* 0x0000001f27237227 */ /* 0x000fe200078e00ff */
[----:B------:R-:W-:Y:S02]  /*fc10*/  ISETP.GT.U32.AND P6, PT, R44, R4, PT ;  /* 0x000000042c00720c */ /* 0x000fe40003fc4070 */
[----:B------:R-:W-:Y:S01]  /*fc20*/  STL [R1+0x6d0], R9 ;  /* 0x0006d00901007387 */ /* 0x000fe20000100800 */
[----:B------:R-:W-:-:S02]  /*fc30*/  IMAD.MOV.U32 R8, RZ, RZ, R27 ;  /* 0x000000ffff087224 */ /* 0x000fc400078e001b */
[----:B------:R-:W-:Y:S02]  /*fc40*/  IMAD R30, R44, R34, R30 ;  /* 0x000000222c1e7224 */ /* 0x000fe400078e021e */
[----:B------:R-:W-:Y:S02]  /*fc50*/  IMAD.MOV R35, RZ, RZ, -R35 ;  /* 0x000000ffff237224 */ /* 0x000fe400078e0a23 */
[----:B------:R-:W-:Y:S01]  /*fc60*/  @!P4 IMAD.IADD R5, R5, 0x1, -R44 ;  /* 0x000000010505c824 */ /* 0x000fe200078e0a2c */
[----:B------:R-:W-:Y:S01]  /*fc70*/  ISETP.GE.AND P4, PT, R56, RZ, PT ;  /* 0x000000ff3800720c */ /* 0x000fe20003f86270 */
[----:B------:R-:W-:-:S04]  /*fc80*/  IMAD.HI.U32 R37, R39, R33, RZ ;  /* 0x0000002127257227 */ /* 0x000fc800078e00ff */
[----:B0-----:R-:W-:Y:S02]  /*fc90*/  IMAD.MOV.U32 R7, RZ, RZ, R26 ;  /* 0x000000ffff077224 */ /* 0x001fe400078e001a */
[----:B------:R-:W-:Y:S01]  /*fca0*/  @!P0 IMAD.MOV R8, RZ, RZ, -R8 ;  /* 0x000000ffff088224 */ /* 0x000fe200078e0a08 */
[----:B------:R-:W-:Y:S01]  /*fcb0*/  ISETP.GT.U32.AND P0, PT, R44, R6, PT ;  /* 0x000000062c00720c */ /* 0x000fe20003f04070 */
[----:B------:R-:W-:-:S03]  /*fcc0*/  IMAD.HI.U32 R36, R39, R32, RZ ;  /* 0x0000002027247227 */ /* 0x000fc600078e00ff */
[----:B------:R-:W-:Y:S01]  /*fcd0*/  STL [R1+0x6d4], R8 ;  /* 0x0006d40801007387 */ /* 0x000fe20000100800 */
[----:B------:R-:W-:Y:S01]  /*fce0*/  @!P3 IMAD.IADD R25, R25, 0x1, -R44 ;  /* 0x000000011919b824 */ /* 0x000fe200078e0a2c */
[C---:B------:R-:W-:Y:S01]  /*fcf0*/  ISETP.GT.U32.AND P3, PT, R44.reuse, R30, PT ;  /* 0x0000001e2c00720c */ /* 0x040fe20003f64070 */
[C---:B------:R-:W-:Y:S02]  /*fd00*/  IMAD R31, R44.reuse, R35, R31 ;  /* 0x000000232c1f7224 */ /* 0x040fe400078e021f */
[----:B------:R-:W-:Y:S02]  /*fd10*/  IMAD.MOV R37, RZ, RZ, -R37 ;  /* 0x000000ffff257224 */ /* 0x000fe400078e0a25 */
[----:B------:R-:W-:Y:S01]  /*fd20*/  @!P1 IMAD.MOV R7, RZ, RZ, -R7 ;  /* 0x000000ffff079224 */ /* 0x000fe200078e0a07 */
[----:B------:R-:W-:Y:S01]  /*fd30*/  ISETP.GT.U32.AND P1, PT, R44, R5, PT ;  /* 0x000000052c00720c */ /* 0x000fe20003f24070 */
[----:B------:R-:W-:Y:S02]  /*fd40*/  IMAD.MOV R36, RZ, RZ, -R36 ;  /* 0x000000ffff247224 */ /* 0x000fe400078e0a24 */
[----:B------:R-:W-:Y:S01]  /*fd50*/  VIADD R38, R0, 0x138 ;  /* 0x0000013800267836 */ /* 0x000fe20000000000 */
[----:B------:R0:W-:Y:S01]  /*fd60*/  STL [R1+0x6dc], R7 ;  /* 0x0006dc0701007387 */ /* 0x0001e20000100800 */
[----:B------:R-:W-:-:S02]  /*fd70*/  IMAD R33, R44, R37, R33 ;  /* 0x000000252c217224 */ /* 0x000fc400078e0221 */
[----:B------:R-:W-:Y:S01]  /*fd80*/  @!P2 IMAD.IADD R24, R24, 0x1, -R44 ;  /* 0x000000011818a824 */ /* 0x000fe200078e0a2c */
[C---:B------:R-:W-:Y:S01]  /*fd90*/  ISETP.GT.U32.AND P2, PT, R44.reuse, R31, PT ;  /* 0x0000001f2c00720c */ /* 0x040fe20003f44070 */
[----:B------:R-:W-:Y:S01]  /*fda0*/  IMAD R32, R44, R36, R32 ;  /* 0x000000242c207224 */ /* 0x000fe200078e0220 */
[----:B------:R-:W-:Y:S01]  /*fdb0*/  IABS R27, R38 ;  /* 0x00000026001b7213 */ /* 0x000fe20000000000 */
[--C-:B------:R-:W-:Y:S01]  /*fdc0*/  @!P6 IMAD.IADD R4, R4, 0x1, -R44.reuse ;  /* 0x000000010404e824 */ /* 0x100fe200078e0a2c */
[----:B------:R-:W-:Y:S01]  /*fdd0*/  ISETP.GT.U32.AND P6, PT, R44, R33, PT ;  /* 0x000000212c00720c */ /* 0x000fe20003fc4070 */
[--C-:B------:R-:W-:Y:S01]  /*fde0*/  @!P0 IMAD.IADD R6, R6, 0x1, -R44.reuse ;  /* 0x0000000106068824 */ /* 0x100fe200078e0a2c */
[----:B------:R-:W-:Y:S01]  /*fdf0*/  ISETP.GT.U32.AND P0, PT, R44, R32, PT ;  /* 0x000000202c00720c */ /* 0x000fe20003f04070 */
[--C-:B------:R-:W-:Y:S01]  /*fe00*/  @!P3 IMAD.IADD R30, R30, 0x1, -R44.reuse ;  /* 0x000000011e1eb824 */ /* 0x100fe200078e0a2c */
[----:B------:R-:W-:Y:S01]  /*fe10*/  ISETP.GE.AND P3, PT, R43, RZ, PT ;  /* 0x000000ff2b00720c */ /* 0x000fe20003f66270 */
[----:B------:R-:W-:Y:S01]  /*fe20*/  @!P1 IMAD.IADD R5, R5, 0x1, -R44 ;  /* 0x0000000105059824 */ /* 0x000fe200078e0a2c */
[----:B------:R-:W-:Y:S01]  /*fe30*/  ISETP.GE.AND P1, PT, R45, RZ, PT ;  /* 0x000000ff2d00720c */ /* 0x000fe20003f26270 */
[----:B------:R-:W-:-:S04]  /*fe40*/  IMAD.HI.U32 R29, R39, R27, RZ ;  /* 0x0000001b271d7227 */ /* 0x000fc800078e00ff */
[----:B------:R-:W-:Y:S02]  /*fe50*/  IMAD.MOV R29, RZ, RZ, -R29 ;  /* 0x000000ffff1d7224 */ /* 0x000fe400078e0a1d */
[----:B------:R-:W-:Y:S01]  /*fe60*/  @!P2 IMAD.IADD R31, R31, 0x1, -R44 ;  /* 0x000000011f1fa824 */ /* 0x000fe200078e0a2c */
[----:B------:R-:W-:Y:S01]  /*fe70*/  ISETP.GE.AND P2, PT, R55, RZ, PT ;  /* 0x000000ff3700720c */ /* 0x000fe20003f46270 */
[----:B0-----:R-:W-:Y:S02]  /*fe80*/  IMAD.MOV.U32 R7, RZ, RZ, R24 ;  /* 0x000000ffff077224 */ /* 0x001fe400078e0018 */
[C---:B------:R-:W-:Y:S02]  /*fe90*/  IMAD R27, R44.reuse, R29, R27 ;  /* 0x0000001d2c1b7224 */ /* 0x040fe400078e021b */
[----:B------:R-:W-:Y:S01]  /*fea0*/  @!P6 IMAD.IADD R33, R33, 0x1, -R44 ;  /* 0x000000012121e824 */ /* 0x000fe200078e0a2c */
[----:B------:R-:W-:Y:S01]  /*feb0*/  ISETP.GT.U32.AND P6, PT, R44, R30, PT ;  /* 0x0000001e2c00720c */ /* 0x000fe20003fc4070 */
[----:B------:R-:W-:-:S02]  /*fec0*/  VIADD R56, R0, 0x137 ;  /* 0x0000013700387836 */ /* 0x000fc40000000000 */
[----:B------:R-:W-:Y:S01]  /*fed0*/  @!P0 IMAD.IADD R32, R32, 0x1, -R44 ;  /* 0x0000000120208824 */ /* 0x000fe200078e0a2c */
[----:B------:R-:W-:Y:S01]  /*fee0*/  ISETP.GE.AND P0, PT, R42, RZ, PT ;  /* 0x000000ff2a00720c */ /* 0x000fe20003f06270 */
[----:B------:R-:W-:Y:S01]  /*fef0*/  @!P4 IMAD.MOV R7, RZ, RZ, -R7 ;  /* 0x000000ffff07c224 */ /* 0x000fe200078e0a07 */
[C---:B------:R-:W-:Y:S01]  /*ff00*/  ISETP.GT.U32.AND P4, PT, R44.reuse, R31, PT ;  /* 0x0000001f2c00720c */ /* 0x040fe20003f84070 */
[----:B------:R-:W-:Y:S01]  /*ff10*/  @!P3 IMAD.MOV R5, RZ, RZ, -R5 ;  /* 0x000000ffff05b224 */ /* 0x000fe200078e0a05 */
[C---:B------:R-:W-:Y:S01]  /*ff20*/  ISETP.GT.U32.AND P3, PT, R44.reuse, R27, PT ;  /* 0x0000001b2c00720c */ /* 0x040fe20003f64070 */
[----:B------:R-:W-:Y:S01]  /*ff30*/  IMAD.MOV.U32 R8, RZ, RZ, R25 ;  /* 0x000000ffff087224 */ /* 0x000fe200078e0019 */
[----:B------:R-:W-:Y:S01]  /*ff40*/  IABS R26, R56 ;  /* 0x00000038001a7213 */ /* 0x000fe20000000000 */
[----:B------:R-:W-:Y:S01]  /*ff50*/  @!P1 IMAD.MOV R6, RZ, RZ, -R6 ;  /* 0x000000ffff069224 */ /* 0x000fe200078e0a06 */
[C---:B------:R-:W-:Y:S01]  /*ff60*/  ISETP.GT.U32.AND P1, PT, R44.reuse, R32, PT ;  /* 0x000000202c00720c */ /* 0x040fe20003f24070 */
[----:B------:R-:W-:Y:S01]  /*ff70*/  @!P5 IMAD.MOV R8, RZ, RZ, -R8 ;  /* 0x000000ffff08d224 */ /* 0x000fe200078e0a08 */
[----:B------:R-:W-:Y:S01]  /*ff80*/  ISETP.GT.U32.AND P5, PT, R44, R33, PT ;  /* 0x000000212c00720c */ /* 0x000fe20003fa4070 */
[----:B------:R-:W-:Y:S01]  /*ff90*/  @!P2 IMAD.MOV R4, RZ, RZ, -R4 ;  /* 0x000000ffff04a224 */ /* 0x000fe200078e0a04 */
[----:B------:R-:W-:Y:S01]  /*ffa0*/  ISETP.GE.AND P2, PT, R41, RZ, PT ;  /* 0x000000ff2900720c */ /* 0x000fe20003f46270 */
[----:B------:R-:W-:Y:S01]  /*ffb0*/  IMAD.HI.U32 R28, R39, R26, RZ ;  /* 0x0000001a271c7227 */ /* 0x000fe200078e00ff */
[----:B------:R-:W-:Y:S03]  /*ffc0*/  STL [R1+0x6f0], R8 ;  /* 0x0006f00801007387 */ /* 0x000fe60000100800 */
[----:B------:R-:W-:Y:S01]  /*ffd0*/  @!P6 IMAD.IADD R30, R30, 0x1, -R44 ;  /* 0x000000011e1ee824 */ /* 0x000fe200078e0a2c */
[----:B------:R0:W-:Y:S01]  /*ffe0*/  STL [R1+0x6f8], R7 ;  /* 0x0006f80701007387 */ /* 0x0001e20000100800 */
[----:B------:R-:W-:-:S02]  /*fff0*/  IMAD.MOV R28, RZ, RZ, -R28 ;  /* 0x000000ffff1c7224 */ /* 0x000fc400078e0a1c */
[----:B------:R-:W-:Y:S01]  /*10000*/  VIADD R55, R0, 0x136 ;  /* 0x0000013600377836 */ /* 0x000fe20000000000 */
[----:B------:R1:W-:Y:S01]  /*10010*/  STL [R1+0x704], R6 ;  /* 0x0007040601007387 */ /* 0x0003e20000100800 */
[--C-:B------:R-:W-:Y:S01]  /*10020*/  @!P4 IMAD.IADD R31, R31, 0x1, -R44.reuse ;  /* 0x000000011f1fc824 */ /* 0x100fe200078e0a2c */
[----:B------:R-:W-:Y:S01]  /*10030*/  ISETP.GE.AND P4, PT, R40, RZ, PT ;  /* 0x000000ff2800720c */ /* 0x000fe20003f86270 */
[----:B------:R-:W-:Y:S01]  /*10040*/  @!P3 IMAD.IADD R27, R27, 0x1, -R44 ;  /* 0x000000011b1bb824 */ /* 0x000fe200078e0a2c */
[----:B------:R2:W-:Y:S01]  /*10050*/  STL [R1+0x708], R5 ;  /* 0x0007080501007387 */ /* 0x0005e20000100800 */
[----:B------:R-:W-:Y:S01]  /*10060*/  IMAD R26, R44, R28, R26 ;  /* 0x0000001c2c1a7224 */ /* 0x000fe200078e021a */
[----:B------:R-:W-:Y:S01]  /*10070*/  IABS R28, R55 ;  /* 0x00000037001c7213 */ /* 0x000fe20000000000 */
[----:B------:R-:W-:Y:S01]  /*10080*/  @!P1 IMAD.IADD R32, R32, 0x1, -R44 ;  /* 0x0000000120209824 */ /* 0x000fe200078e0a2c */
[----:B------:R-:W-:Y:S01]  /*10090*/  ISETP.GE.AND P1, PT, R54, RZ, PT ;  /* 0x000000ff3600720c */ /* 0x000fe20003f26270 */
[----:B0-----:R-:W-:Y:S01]  /*100a0*/  IMAD.MOV.U32 R7, RZ, RZ, R31 ;  /* 0x000000ffff077224 */ /* 0x001fe200078e001f */
[----:B------:R0:W-:Y:S01]  /*100b0*/  STL [R1+0x70c], R4 ;  /* 0x00070c0401007387 */ /* 0x0001e20000100800 */
[----:B-1----:R-:W-:Y:S01]  /*100c0*/  IMAD.MOV.U32 R6, RZ, RZ, R30 ;  /* 0x000000ffff067224 */ /* 0x002fe200078e001e */
[----:B------:R-:W-:Y:S01]  /*100d0*/  ISETP.GT.U32.AND P6, PT, R44, R26, PT ;  /* 0x0000001a2c00720c */ /* 0x000fe20003fc4070 */
[----:B------:R-:W-:Y:S01]  /*100e0*/  VIADD R54, R0, 0x135 ;  /* 0x0000013500367836 */ /* 0x000fe20000000000 */
[----:B------:R-:W-:Y:S01]  /*100f0*/  ISETP.GE.AND P3, PT, R56, RZ, PT ;  /* 0x000000ff3800720c */ /* 0x000fe20003f66270 */
[----:B------:R-:W-:Y:S01]  /*10100*/  @!P0 IMAD.MOV R6, RZ, RZ, -R6 ;  /* 0x000000ffff068224 */ /* 0x000fe200078e0a06 */
[----:B------:R-:W-:Y:S01]  /*10110*/  ISETP.GT.U32.AND P0, PT, R44, R27, PT ;  /* 0x0000001b2c00720c */ /* 0x000fe20003f04070 */
[----:B------:R-:W-:Y:S01]  /*10120*/  @!P2 IMAD.MOV R7, RZ, RZ, -R7 ;  /* 0x000000ffff07a224 */ /* 0x000fe200078e0a07 */
[----:B--2---:R-:W-:Y:S01]  /*10130*/  IABS R5, R54 ;  /* 0x0000003600057213 */ /* 0x004fe20000000000 */
[----:B------:R-:W-:Y:S01]  /*10140*/  @!P5 IMAD.IADD R33, R33, 0x1, -R44 ;  /* 0x000000012121d824 */ /* 0x000fe200078e0a2c */
[----:B------:R1:W-:Y:S01]  /*10150*/  STL [R1+0x718], R6 ;  /* 0x0007180601007387 */ /* 0x0003e20000100800 */
[----:B0-----:R-:W-:Y:S01]  /*10160*/  IMAD.HI.U32 R4, R39, R28, RZ ;  /* 0x0000001c27047227 */ /* 0x001fe200078e00ff */
[----:B------:R-:W-:-:S02]  /*10170*/  ISETP.GE.AND P5, PT, R38, RZ, PT ;  /* 0x000000ff2600720c */ /* 0x000fc40003fa6270 */
[----:B------:R0:W-:Y:S01]  /*10180*/  STL [R1+0x728], R7 ;  /* 0x0007280701007387 */ /* 0x0001e20000100800 */
[----:B------:R-:W-:Y:S02]  /*10190*/  IMAD.MOV R4, RZ, RZ, -R4 ;  /* 0x000000ffff047224 */ /* 0x000fe400078e0a04 */
[----:B------:R-:W-:Y:S02]  /*101a0*/  IMAD.MOV.U32 R8, RZ, RZ, R32 ;  /* 0x000000ffff087224 */ /* 0x000fe400078e0020 */
[----:B------:R-:W-:Y:S02]  /*101b0*/  IMAD R4, R44, R4, R28 ;  /* 0x000000042c047224 */ /* 0x000fe400078e021c */
[----:B-1----:R-:W-:-:S04]  /*101c0*/  IMAD.HI.U32 R6, R39, R5, RZ ;  /* 0x0000000527067227 */ /* 0x002fc800078e00ff */
[----:B0-----:R-:W-:Y:S02]  /*101d0*/  IMAD.MOV.U32 R7, RZ, RZ, R33 ;  /* 0x000000ffff077224 */ /* 0x001fe400078e0021 */
[----:B------:R-:W-:Y:S01]  /*101e0*/  @!P4 IMAD.MOV R8, RZ, RZ, -R8 ;  /* 0x000000ffff08c224 */ /* 0x000fe200078e0a08 */
[----:B------:R-:W-:Y:S01]  /*101f0*/  ISETP.GE.AND P4, PT, R55, RZ, PT ;  /* 0x000000ff3700720c */ /* 0x000fe20003f86270 */
[----:B------:R-:W-:Y:S01]  /*10200*/  @!P1 IMAD.MOV R7, RZ, RZ, -R7 ;  /* 0x000000ffff079224 */ /* 0x000fe200078e0a07 */
[----:B------:R-:W-:Y:S01]  /*10210*/  ISETP.GE.AND P1, PT, R54, RZ, PT ;  /* 0x000000ff3600720c */ /* 0x000fe20003f26270 */
[----:B------:R-:W-:Y:S01]  /*10220*/  IMAD.MOV R6, RZ, RZ, -R6 ;  /* 0x000000ffff067224 */ /* 0x000fe200078e0a06 */
[----:B------:R-:W-:Y:S01]  /*10230*/  STL [R1+0x72c], R8 ;  /* 0x00072c0801007387 */ /* 0x000fe20000100800 */
[--C-:B------:R-:W-:Y:S02]  /*10240*/  @!P0 IMAD.IADD R27, R27, 0x1, -R44.reuse ;  /* 0x000000011b1b8824 */ /* 0x100fe400078e0a2c */
[----:B------:R-:W-:Y:S01]  /*10250*/  @!P6 IMAD.IADD R26, R26, 0x1, -R44 ;  /* 0x000000011a1ae824 */ /* 0x000fe200078e0a2c */
[C---:B------:R-:W-:Y:S01]  /*10260*/  ISETP.GT.U32.AND P6, PT, R44.reuse, R4, PT ;  /* 0x000000042c00720c */ /* 0x040fe20003fc4070 */
[----:B------:R0:W-:Y:S01]  /*10270*/  STL [R1+0x730], R7 ;  /* 0x0007300701007387 */ /* 0x0001e20000100800 */
[----:B------:R-:W-:-:S02]  /*10280*/  IMAD R5, R44, R6, R5 ;  /* 0x000000062c057224 */ /* 0x000fc400078e0205 */
[----:B------:R-:W-:Y:S01]  /*10290*/  VIADD R55, R0, 0x134 ;  /* 0x0000013400377836 */ /* 0x000fe20000000000 */
[----:B------:R-:W-:Y:S01]  /*102a0*/  ISETP.GT.U32.AND P2, PT, R44, R26, PT ;  /* 0x0000001a2c00720c */ /* 0x000fe20003f44070 */
[C---:B------:R-:W-:Y:S02]  /*102b0*/  VIADD R54, R0.reuse, 0x132 ;  /* 0x0000013200367836 */ /* 0x040fe40000000000 */
[C---:B------:R-:W-:Y:S01]  /*102c0*/  VIADD R41, R0.reuse, 0x130 ;  /* 0x0000013000297836 */ /* 0x040fe20000000000 */
[----:B------:R-:W-:Y:S01]  /*102d0*/  IABS R28, R55 ;  /* 0x00000037001c7213 */ /* 0x000fe20000000000 */
[----:B------:R-:W-:Y:S01]  /*102e0*/  VIADD R38, R0, 0x12f ;  /* 0x0000012f00267836 */ /* 0x000fe20000000000 */
[----:B------:R-:W-:Y:S01]  /*102f0*/  ISETP.GE.AND P0, PT, R55, RZ, PT ;  /* 0x000000ff3700720c */ /* 0x000fe20003f06270 */
[----:B0-----:R-:W-:Y:S01]  /*10300*/  IMAD.MOV.U32 R7, RZ, RZ, R27 ;  /* 0x000000ffff077224 */ /* 0x001fe200078e001b */
[----:B------:R-:W-:Y:S01]  /*10310*/  IABS R27, R54 ;  /* 0x00000036001b7213 */ /* 0x000fe20000000000 */
[----:B------:R-:W-:Y:S01]  /*10320*/  @!P6 IMAD.IADD R4, R4, 0x1, -R44 ;  /* 0x000000010404e824 */ /* 0x000fe200078e0a2c */
[----:B------:R-:W-:Y:S01]  /*10330*/  IABS R29, R41 ;  /* 0x00000029001d7213 */ /* 0x000fe20000000000 */
[----:B------:R-:W-:Y:S01]  /*10340*/  @!P5 IMAD.MOV R7, RZ, RZ, -R7 ;  /* 0x000000ffff07d224 */ /* 0x000fe200078e0a07 */
[----:B------:R-:W-:Y:S01]  /*10350*/  ISETP.GT.U32.AND P5, PT, R44, R5, PT ;  /* 0x000000052c00720c */ /* 0x000fe20003fa4070 */
[----:B------:R-:W-:Y:S01]  /*10360*/  VIADD R55, R0, 0x133 ;  /* 0x0000013300377836 */ /* 0x000fe20000000000 */
[----:B------:R-:W-:Y:S01]  /*10370*/  ISETP.GT.U32.AND P6, PT, R44, R4, PT ;  /* 0x000000042c00720c */ /* 0x000fe20003fc4070 */
[----:B------:R-:W-:Y:S01]  /*10380*/  IMAD.HI.U32 R6, R39, R28, RZ ;  /* 0x0000001c27067227 */ /* 0x000fe200078e00ff */
[----:B------:R0:W-:Y:S02]  /*10390*/  STL [R1+0x74c], R7 ;  /* 0x00074c0701007387 */ /* 0x0001e40000100800 */
[----:B------:R-:W-:Y:S01]  /*103a0*/  IABS R25, R55 ;  /* 0x0000003700197213 */ /* 0x000fe20000000000 */
[----:B------:R-:W-:-:S02]  /*103b0*/  IMAD.MOV R6, RZ, RZ, -R6 ;  /* 0x000000ffff067224 */ /* 0x000fc400078e0a06 */
[--C-:B------:R-:W-:Y:S01]  /*103c0*/  @!P2 IMAD.IADD R26, R26, 0x1, -R44.reuse ;  /* 0x000000011a1aa824 */ /* 0x100fe200078e0a2c */
[----:B------:R-:W-:Y:S01]  /*103d0*/  ISETP.GE.AND P2, PT, R55, RZ, PT ;  /* 0x000000ff3700720c */ /* 0x000fe20003f46270 */
[----:B------:R-:W-:Y:S02]  /*103e0*/  VIADD R55, R0, 0x131 ;  /* 0x0000013100377836 */ /* 0x000fe40000000000 */
[----:B------:R-:W-:Y:S02]  /*103f0*/  @!P5 IMAD.IADD R5, R5, 0x1, -R44 ;  /* 0x000000010505d824 */ /* 0x000fe400078e0a2c */
[C---:B------:R-:W-:Y:S01]  /*10400*/  IMAD R28, R44.reuse, R6, R28 ;  /* 0x000000062c1c7224 */ /* 0x040fe200078e021c */
[----:B------:R-:W-:Y:S01]  /*10410*/  IABS R24, R55 ;  /* 0x0000003700187213 */ /* 0x000fe20000000000 */
[----:B------:R-:W-:Y:S01]  /*10420*/  IMAD.HI.U32 R6, R39, R25, RZ ;  /* 0x0000001927067227 */ /* 0x000fe200078e00ff */
[----:B------:R-:W-:-:S03]  /*10430*/  ISETP.GT.U32.AND P5, PT, R44, R5, PT ;  /* 0x000000052c00720c */ /* 0x000fc60003fa4070 */
[----:B------:R-:W-:Y:S02]  /*10440*/  IMAD.MOV R6, RZ, RZ, -R6 ;  /* 0x000000ffff067224 */ /* 0x000fe400078e0a06 */
[----:B------:R-:W-:Y:S01]  /*10450*/  @!P6 IMAD.IADD R4, R4, 0x1, -R44 ;  /* 0x000000010404e824 */ /* 0x000fe200078e0a2c */
[C---:B------:R-:W-:Y:S01]  /*10460*/  ISETP.GT.U32.AND P6, PT, R44.reuse, R28, PT ;  /* 0x0000001c2c00720c */ /* 0x040fe20003fc4070 */
[----:B0-----:R-:W-:Y:S02]  /*10470*/  IMAD.MOV.U32 R7, RZ, RZ, R26 ;  /* 0x000000ffff077224 */ /* 0x001fe400078e001a */
[----:B------:R-:W-:Y:S01]  /*10480*/  IMAD R25, R44, R6, R25 ;  /* 0x000000062c197224 */ /* 0x000fe200078e0219 */
[----:B------:R-:W-:Y:S01]  /*10490*/  IABS R6, R38 ;  /* 0x0000002600067213 */ /* 0x000fe20000000000 */
[----:B------:R-:W-:-:S04]  /*104a0*/  IMAD.HI.U32 R30, R39, R24, RZ ;  /* 0x00000018271e7227 */ /* 0x000fc800078e00ff */
[----:B------:R-:W-:-:S04]  /*104b0*/  IMAD.HI.U32 R31, R39, R27, RZ ;  /* 0x0000001b271f7227 */ /* 0x000fc800078e00ff */
[----:B------:R-:W-:Y:S01]  /*104c0*/  @!P3 IMAD.MOV R7, RZ, RZ, -R7 ;  /* 0x000000ffff07b224 */ /* 0x000fe200078e0a07 */
[----:B------:R-:W-:Y:S01]  /*104d0*/  ISETP.GE.AND P3, PT, R54, RZ, PT ;  /* 0x000000ff3600720c */ /* 0x000fe20003f66270 */
[----:B------:R-:W-:Y:S01]  /*104e0*/  @!P5 IMAD.IADD R5, R5, 0x1, -R44 ;  /* 0x000000010505d824 */ /* 0x000fe200078e0a2c */
[----:B------:R-:W-:Y:S01]  /*104f0*/  ISETP.GT.U32.AND P5, PT, R44, R25, PT ;  /* 0x000000192c00720c */ /* 0x000fe20003fa4070 */
[----:B------:R-:W-:Y:S01]  /*10500*/  IMAD.MOV R30, RZ, RZ, -R30 ;  /* 0x000000ffff1e7224 */ /* 0x000fe200078e0a1e */
[----:B------:R0:W-:Y:S01]  /*10510*/  STL [R1+0x750], R7 ;  /* 0x0007500701007387 */ /* 0x0001e20000100800 */
[----:B------:R-:W-:Y:S02]  /*10520*/  IMAD.MOV R31, RZ, RZ, -R31 ;  /* 0x000000ffff1f7224 */ /* 0x000fe400078e0a1f */
[----:B------:R-:W-:-:S04]  /*10530*/  IMAD.HI.U32 R26, R39, R29, RZ ;  /* 0x0000001d271a7227 */ /* 0x000fc800078e00ff */
[C---:B------:R-:W-:Y:S02]  /*10540*/  IMAD R24, R44.reuse, R30, R24 ;  /* 0x0000001e2c187224 */ /* 0x040fe400078e0218 */
[----:B------:R-:W-:Y:S02]  /*10550*/  IMAD R27, R44, R31, R27 ;  /* 0x0000001f2c1b7224 */ /* 0x000fe400078e021b */
[----:B------:R-:W-:Y:S02]  /*10560*/  IMAD.MOV R30, RZ, RZ, -R26 ;  /* 0x000000ffff1e7224 */ /* 0x000fe400078e0a1a */
[----:B------:R-:W-:Y:S02]  /*10570*/  IMAD.MOV.U32 R8, RZ, RZ, R4 ;  /* 0x000000ffff087224 */ /* 0x000fe400078e0004 */
[----:B0-----:R-:W-:Y:S02]  /*10580*/  IMAD.MOV.U32 R7, RZ, RZ, R5 ;  /* 0x000000ffff077224 */ /* 0x001fe400078e0005 */
[----:B------:R-:W-:-:S02]  /*10590*/  @!P6 IMAD.IADD R28, R28, 0x1, -R44 ;  /* 0x000000011c1ce824 */ /* 0x000fc400078e0a2c */
[C---:B------:R-:W-:Y:S02]  /*105a0*/  IMAD R4, R44.reuse, R30, R29 ;  /* 0x0000001e2c047224 */ /* 0x040fe400078e021d */
[----:B------:R-:W-:Y:S01]  /*105b0*/  @!P4 IMAD.MOV R8, RZ, RZ, -R8 ;  /* 0x000000ffff08c224 */ /* 0x000fe200078e0a08 */
[C---:B------:R-:W-:Y:S01]  /*105c0*/  ISETP.GT.U32.AND P4, PT, R44.reuse, R27, PT ;  /* 0x0000001b2c00720c */ /* 0x040fe20003f84070 */
[----:B------:R-:W-:Y:S01]  /*105d0*/  @!P1 IMAD.MOV R7, RZ, RZ, -R7 ;  /* 0x000000ffff079224 */ /* 0x000fe200078e0a07 */
[C---:B------:R-:W-:Y:S01]  /*105e0*/  ISETP.GT.U32.AND P1, PT, R44.reuse, R24, PT ;  /* 0x000000182c00720c */ /* 0x040fe20003f24070 */
[----:B------:R-:W-:Y:S01]  /*105f0*/  @!P5 IMAD.IADD R25, R25, 0x1, -R44 ;  /* 0x000000011919d824 */ /* 0x000fe200078e0a2c */
[----:B------:R-:W-:Y:S01]  /*10600*/  ISETP.GT.U32.AND P6, PT, R44, R28, PT ;  /* 0x0000001c2c00720c */ /* 0x000fe20003fc4070 */
[----:B------:R-:W-:Y:S01]  /*10610*/  VIADD R56, R0, 0x12e ;  /* 0x0000012e00387836 */ /* 0x000fe20000000000 */
[C---:B------:R-:W-:Y:S01]  /*10620*/  ISETP.GT.U32.AND P5, PT, R44.reuse, R4, PT ;  /* 0x000000042c00720c */ /* 0x040fe20003fa4070 */
[----:B------:R-:W-:Y:S01]  /*10630*/  IMAD.HI.U32 R26, R39, R6, RZ ;  /* 0x00000006271a7227 */ /* 0x000fe200078e00ff */
[----:B------:R-:W-:Y:S02]  /*10640*/  STL [R1+0x754], R8 ;  /* 0x0007540801007387 */ /* 0x000fe40000100800 */
[----:B------:R-:W-:Y:S01]  /*10650*/  IABS R29, R56 ;  /* 0x00000038001d7213 */ /* 0x000fe20000000000 */
[----:B------:R-:W-:Y:S01]  /*10660*/  IMAD.MOV R26, RZ, RZ, -R26 ;  /* 0x000000ffff1a7224 */ /* 0x000fe200078e0a1a */
[----:B------:R0:W-:Y:S01]  /*10670*/  STL [R1+0x760], R7 ;  /* 0x0007600701007387 */ /* 0x0001e20000100800 */
[--C-:B------:R-:W-:Y:S01]  /*10680*/  @!P4 IMAD.IADD R27, R27, 0x1, -R44.reuse ;  /* 0x000000011b1bc824 */ /* 0x100fe200078e0a2c */
[----:B------:R-:W-:Y:S01]  /*10690*/  ISETP.GT.U32.AND P4, PT, R44, R25, PT ;  /* 0x000000192c00720c */ /* 0x000fe20003f84070 */
[----:B------:R-:W-:-:S02]  /*106a0*/  @!P1 IMAD.IADD R24, R24, 0x1, -R44 ;  /* 0x0000000118189824 */ /* 0x000fc400078e0a2c */
[--C-:B------:R-:W-:Y:S01]  /*106b0*/  @!P6 IMAD.IADD R28, R28, 0x1, -R44.reuse ;  /* 0x000000011c1ce824 */ /* 0x100fe200078e0a2c */
[----:B------:R-:W-:Y:S01]  /*106c0*/  ISETP.GT.U32.AND P1, PT, R44, R27, PT ;  /* 0x0000001b2c00720c */ /* 0x000fe20003f24070 */
[----:B------:R-:W-:Y:S01]  /*106d0*/  @!P5 IMAD.IADD R4, R4, 0x1, -R44 ;  /* 0x000000010404d824 */ /* 0x000fe200078e0a2c */
[C---:B------:R-:W-:Y:S01]  /*106e0*/  ISETP.GT.U32.AND P5, PT, R44.reuse, R24, PT ;  /* 0x000000182c00720c */ /* 0x040fe20003fa4070 */
[----:B------:R-:W-:Y:S01]  /*106f0*/  IMAD R6, R44, R26, R6 ;  /* 0x0000001a2c067224 */ /* 0x000fe200078e0206 */
[----:B------:R-:W-:Y:S01]  /*10700*/  ISETP.GE.AND P6, PT, R55, RZ, PT ;  /* 0x000000ff3700720c */ /* 0x000fe20003fc6270 */
[----:B0-----:R-:W-:Y:S02]  /*10710*/  IMAD.MOV.U32 R7, RZ, RZ, R28 ;  /* 0x000000ffff077224 */ /* 0x001fe400078e001c */
[----:B------:R-:W-:-:S04]  /*10720*/  IMAD.HI.U32 R28, R39, R29, RZ ;  /* 0x0000001d271c7227 */ /* 0x000fc800078e00ff */
[C---:B------:R-:W-:Y:S02]  /*10730*/  VIADD R40, R0.reuse, 0x12d ;  /* 0x0000012d00287836 */ /* 0x040fe40000000000 */
[----:B------:R-:W-:Y:S02]  /*10740*/  IMAD.MOV R28, RZ, RZ, -R28 ;  /* 0x000000ffff1c7224 */ /* 0x000fe400078e0a1c */
[----:B------:R-:W-:Y:S01]  /*10750*/  VIADD R54, R0, 0x12c ;  /* 0x0000012c00367836 */ /* 0x000fe20000000000 */
[----:B------:R-:W-:Y:S01]  /*10760*/  IABS R30, R40 ;  /* 0x00000028001e7213 */ /* 0x000fe20000000000 */
[--C-:B------:R-:W-:Y:S01]  /*10770*/  @!P4 IMAD.IADD R25, R25, 0x1, -R44.reuse ;  /* 0x000000011919c824 */ /* 0x100fe200078e0a2c */
[C---:B------:R-:W-:Y:S01]  /*10780*/  ISETP.GT.U32.AND P4, PT, R44.reuse, R6, PT ;  /* 0x000000062c00720c */ /* 0x040fe20003f84070 */
[C---:B------:R-:W-:Y:S01]  /*10790*/  IMAD R29, R44.reuse, R28, R29 ;  /* 0x0000001c2c1d7224 */ /* 0x040fe200078e021d */
[----:B------:R-:W-:Y:S01]  /*107a0*/  IABS R26, R54 ;  /* 0x00000036001a7213 */ /* 0x000fe20000000000 */
[----:B------:R-:W-:Y:S01]  /*107b0*/  @!P0 IMAD.MOV R7, RZ, RZ, -R7 ;  /* 0x000000ffff078224 */ /* 0x000fe200078e0a07 */
[----:B------:R-:W-:Y:S01]  /*107c0*/  ISETP.GT.U32.AND P0, PT, R44, R4, PT ;  /* 0x000000042c00720c */ /* 0x000fe20003f04070 */
[--C-:B------:R-:W-:Y:S01]  /*107d0*/  @!P1 IMAD.IADD R27, R27, 0x1, -R44.reuse ;  /* 0x000000011b1b9824 */ /* 0x100fe200078e0a2c */
[----:B------:R-:W-:Y:S01]  /*107e0*/  ISETP.GE.AND P1, PT, R41, RZ, PT ;  /* 0x000000ff2900720c */ /* 0x000fe20003f26270 */
[----:B------:R-:W-:Y:S01]  /*107f0*/  @!P5 IMAD.IADD R24, R24, 0x1, -R44 ;  /* 0x000000011818d824 */ /* 0x000fe200078e0a2c */
[----:B------:R-:W-:Y:S01]  /*10800*/  ISETP.GT.U32.AND P5, PT, R44, R29, PT ;  /* 0x0000001d2c00720c */ /* 0x000fe20003fa4070 */
[----:B------:R-:W-:Y:S01]  /*10810*/  IMAD.HI.U32 R32, R39, R30, RZ ;  /* 0x0000001e27207227 */ /* 0x000fe200078e00ff */
[----:B------:R0:W-:Y:S03]  /*10820*/  STL [R1+0x768], R7 ;  /* 0x0007680701007387 */ /* 0x0001e60000100800 */
[----:B------:R-:W-:-:S02]  /*10830*/  IMAD.MOV.U32 R8, RZ, RZ, R25 ;  /* 0x000000ffff087224 */ /* 0x000fc400078e0019 */
[----:B------:R-:W-:Y:S02]  /*10840*/  VIADD R55, R0, 0x12b ;  /* 0x0000012b00377836 */ /* 0x000fe40000000000 */
[----:B------:R-:W-:-:S03]  /*10850*/  IMAD.HI.U32 R31, R39, R26, RZ ;  /* 0x0000001a271f7227 */ /* 0x000fc600078e00ff */
[----:B------:R-:W-:Y:S01]  /*10860*/  IABS R5, R55 ;  /* 0x0000003700057213 */ /* 0x000fe20000000000 */
[----:B0-----:R-:W-:Y:S02]  /*10870*/  IMAD.MOV.U32 R7, RZ, RZ, R27 ;  /* 0x000000ffff077224 */ /* 0x001fe400078e001b */
[----:B------:R-:W-:Y:S02]  /*10880*/  IMAD.MOV R32, RZ, RZ, -R32 ;  /* 0x000000ffff207224 */ /* 0x000fe400078e0a20 */
[----:B------:R-:W-:Y:S02]  /*10890*/  @!P2 IMAD.MOV R8, RZ, RZ, -R8 ;  /* 0x000000ffff08a224 */ /* 0x000fe400078e0a08 */
[----:B------:R-:W-:Y:S02]  /*108a0*/  @!P3 IMAD.MOV R7, RZ, RZ, -R7 ;  /* 0x000000ffff07b224 */ /* 0x000fe400078e0a07 */
[----:B------:R-:W-:Y:S01]  /*108b0*/  IMAD.MOV R31, RZ, RZ, -R31 ;  /* 0x000000ffff1f7224 */ /* 0x000fe200078e0a1f */
[----:B------:R-:W-:Y:S01]  /*108c0*/  STL [R1+0x774], R8 ;  /* 0x0007740801007387 */ /* 0x000fe20000100800 */
[----:B------:R-:W-:Y:S01]  /*108d0*/  @!P4 IMAD.IADD R6, R6, 0x1, -R44 ;  /* 0x000000010606c824 */ /* 0x000fe200078e0a2c */
[----:B------:R-:W-:Y:S01]  /*108e0*/  ISETP.GE.AND P4, PT, R56, RZ, PT ;  /* 0x000000ff3800720c */ /* 0x000fe20003f86270 */
[C---:B------:R-:W-:Y:S01]  /*108f0*/  IMAD R30, R44.reuse, R32, R30 ;  /* 0x000000202c1e7224 */ /* 0x040fe200078e021e */
[----:B------:R0:W-:Y:S01]  /*10900*/  STL [R1+0x778], R7 ;  /* 0x0007780701007387 */ /* 0x0001e20000100800 */
[C---:B------:R-:W-:Y:S01]  /*10910*/  IMAD R26, R44.reuse, R31, R26 ;  /* 0x0000001f2c1a7224 */ /* 0x040fe200078e021a */
[C---:B------:R-:W-:Y:S01]  /*10920*/  ISETP.GT.U32.AND P2, PT, R44.reuse, R6, PT ;  /* 0x000000062c00720c */ /* 0x040fe20003f44070 */
[----:B------:R-:W-:Y:S01]  /*10930*/  @!P5 IMAD.IADD R29, R29, 0x1, -R44 ;  /* 0x000000011d1dd824 */ /* 0x000fe200078e0a2c */
[----:B------:R-:W-:Y:S01]  /*10940*/  ISETP.GT.U32.AND P5, PT, R44, R30, PT ;  /* 0x0000001e2c00720c */ /* 0x000fe20003fa4070 */
[----:B------:R-:W-:-:S03]  /*10950*/  IMAD.HI.U32 R28, R39, R5, RZ ;  /* 0x00000005271c7227 */ /* 0x000fc600078e00ff */
[----:B------:R-:W-:Y:S01]  /*10960*/  ISETP.GT.U32.AND P3, PT, R44, R29, PT ;  /* 0x0000001d2c00720c */ /* 0x000fe20003f64070 */
[----:B------:R-:W-:Y:S02]  /*10970*/  IMAD.MOV R28, RZ, RZ, -R28 ;  /* 0x000000ffff1c7224 */ /* 0x000fe400078e0a1c */
[----:B0-----:R-:W-:Y:S02]  /*10980*/  IMAD.MOV.U32 R7, RZ, RZ, R24 ;  /* 0x000000ffff077224 */ /* 0x001fe400078e0018 */
[--C-:B------:R-:W-:Y:S01]  /*10990*/  @!P0 IMAD.IADD R4, R4, 0x1, -R44.reuse ;  /* 0x0000000104048824 */ /* 0x100fe200078e0a2c */
[----:B------:R-:W-:Y:S01]  /*109a0*/  ISETP.GE.AND P0, PT, R38, RZ, PT ;  /* 0x000000ff2600720c */ /* 0x000fe20003f06270 */
[----:B------:R-:W-:Y:S01]  /*109b0*/  @!P6 IMAD.MOV R7, RZ, RZ, -R7 ;  /* 0x000000ffff07e224 */ /* 0x000fe200078e0a07 */
[----:B------:R-:W-:Y:S01]  /*109c0*/  ISETP.GT.U32.AND P6, PT, R44, R26, PT ;  /* 0x0000001a2c00720c */ /* 0x000fe20003fc4070 */
[----:B------:R-:W-:Y:S02]  /*109d0*/  VIADD R38, R0, 0x12a ;  /* 0x0000012a00267836 */ /* 0x000fe40000000000 */
[----:B------:R-:W-:Y:S01]  /*109e0*/  IMAD R5, R44, R28, R5 ;  /* 0x0000001c2c057224 */ /* 0x000fe200078e0205 */
[----:B------:R0:W-:Y:S01]  /*109f0*/  STL [R1+0x788], R7 ;  /* 0x0007880701007387 */ /* 0x0001e20000100800 */
[--C-:B------:R-:W-:Y:S01]  /*10a00*/  @!P2 IMAD.IADD R6, R6, 0x1, -R44.reuse ;  /* 0x000000010606a824 */ /* 0x100fe200078e0a2c */
[----:B------:R-:W-:Y:S01]  /*10a10*/  IABS R28, R38 ;  /* 0x00000026001c7213 */ /* 0x000fe20000000000 */
[----:B------:R-:W-:Y:S01]  /*10a20*/  @!P5 IMAD.IADD R30, R30, 0x1, -R44 ;  /* 0x000000011e1ed824 */ /* 0x000fe200078e0a2c */
[----:B------:R-:W-:Y:S01]  /*10a30*/  ISETP.GT.U32.AND P2, PT, R44, R5, PT ;  /* 0x000000052c00720c */ /* 0x000fe20003f44070 */
[----:B------:R-:W-:Y:S01]  /*10a40*/  VIADD R56, R0, 0x129 ;  /* 0x0000012900387836 */ /* 0x000fe20000000000 */
[----:B------:R-:W-:Y:S01]  /*10a50*/  ISETP.GE.AND P5, PT, R55, RZ, PT ;  /* 0x000000ff3700720c */ /* 0x000fe20003fa6270 */
[----:B------:R-:W-:-:S03]  /*10a60*/  IMAD.HI.U32 R24, R39, R28, RZ ;  /* 0x0000001c27187227 */ /* 0x000fc600078e00ff */
[----:B------:R-:W-:Y:S01]  /*10a70*/  IABS R25, R56 ;  /* 0x0000003800197213 */ /* 0x000fe20000000000 */
[----:B------:R-:W-:Y:S01]  /*10a80*/  @!P6 IMAD.IADD R26, R26, 0x1, -R44 ;  /* 0x000000011a1ae824 */ /* 0x000fe200078e0a2c */
[----:B------:R-:W-:Y:S01]  /*10a90*/  ISETP.GT.U32.AND P6, PT, R44, R30, PT ;  /* 0x0000001e2c00720c */ /* 0x000fe20003fc4070 */
[----:B------:R-:W-:Y:S01]  /*10aa0*/  @!P1 IMAD.MOV R4, RZ, RZ, -R4 ;  /* 0x000000ffff049224 */ /* 0x000fe200078e0a04 */
[----:B------:R-:W-:Y:S01]  /*10ab0*/  ISETP.GE.AND P1, PT, R40, RZ, PT ;  /* 0x000000ff2800720c */ /* 0x000fe20003f26270 */
[----:B------:R-:W-:Y:S02]  /*10ac0*/  IMAD.MOV R24, RZ, RZ, -R24 ;  /* 0x000000ffff187224 */ /* 0x000fe400078e0a18 */
[----:B------:R-:W-:Y:S01]  /*10ad0*/  VIADD R41, R0, 0x128 ;  /* 0x0000012800297836 */ /* 0x000fe20000000000 */
[----:B------:R1:W-:Y:S01]  /*10ae0*/  STL [R1+0x78c], R4 ;  /* 0x00078c0401007387 */ /* 0x0003e20000100800 */
[C---:B------:R-:W-:Y:S02]  /*10af0*/  IMAD R28, R44.reuse, R24, R28 ;  /* 0x000000182c1c7224 */ /* 0x040fe400078e021c */
[----:B0-----:R-:W-:Y:S01]  /*10b00*/  IMAD.MOV.U32 R7, RZ, RZ, R6 ;  /* 0x000000ffff077224 */ /* 0x001fe200078e0006 */
[----:B------:R-:W-:Y:S01]  /*10b10*/  IABS R6, R41 ;  /* 0x0000002900067213 */ /* 0x000fe20000000000 */
[----:B------:R-:W-:Y:S01]  /*10b20*/  @!P2 IMAD.IADD R5, R5, 0x1, -R44 ;  /* 0x000000010505a824 */ /* 0x000fe200078e0a2c */
[----:B------:R-:W-:Y:S01]  /*10b30*/  ISETP.GT.U32.AND P2, PT, R44, R26, PT ;  /* 0x0000001a2c00720c */ /* 0x000fe20003f44070 */
[----:B------:R-:W-:-:S02]  /*10b40*/  VIADD R40, R0, 0x127 ;  /* 0x0000012700287836 */ /* 0x000fc40000000000 */
[----:B------:R-:W-:Y:S01]  /*10b50*/  @!P6 IMAD.IADD R30, R30, 0x1, -R44 ;  /* 0x000000011e1ee824 */ /* 0x000fe200078e0a2c */
[----:B------:R-:W-:Y:S01]  /*10b60*/  ISETP.GT.U32.AND P6, PT, R44, R28, PT ;  /* 0x0000001c2c00720c */ /* 0x000fe20003fc4070 */
[----:B-1----:R-:W-:Y:S01]  /*10b70*/  IMAD.HI.U32 R4, R39, R25, RZ ;  /* 0x0000001927047227 */ /* 0x002fe200078e00ff */
[----:B------:R-:W-:-:S03]  /*10b80*/  IABS R27, R40 ;  /* 0x00000028001b7213 */ /* 0x000fc60000000000 */
[----:B------:R-:W-:Y:S01]  /*10b90*/  @!P3 IMAD.IADD R29, R29, 0x1, -R44 ;  /* 0x000000011d1db824 */ /* 0x000fe200078e0a2c */
[----:B------:R-:W-:Y:S01]  /*10ba0*/  ISETP.GE.AND P3, PT, R54, RZ, PT ;  /* 0x000000ff3600720c */ /* 0x000fe20003f66270 */
[----:B------:R-:W-:Y:S02]  /*10bb0*/  IMAD.MOV R4, RZ, RZ, -R4 ;  /* 0x000000ffff047224 */ /* 0x000fe400078e0a04 */
[----:B------:R-:W-:Y:S01]  /*10bc0*/  @!P0 IMAD.MOV R7, RZ, RZ, -R7 ;  /* 0x000000ffff078224 */ /* 0x000fe200078e0a07 */
[----:B------:R-:W-:Y:S01]  /*10bd0*/  ISETP.GT.U32.AND P0, PT, R44, R5, PT ;  /* 0x000000052c00720c */ /* 0x000fe20003f04070 */
[----:B------:R-:W-:Y:S02]  /*10be0*/  VIADD R55, R0, 0x126 ;  /* 0x0000012600377836 */ /* 0x000fe40000000000 */
[----:B------:R-:W-:Y:S01]  /*10bf0*/  IMAD.HI.U32 R31, R39, R6, RZ ;  /* 0x00000006271f7227 */ /* 0x000fe200078e00ff */
[----:B------:R0:W-:Y:S03]  /*10c00*/  STL [R1+0x7a0], R7 ;  /* 0x0007a00701007387 */ /* 0x0001e60000100800 */
[----:B------:R-:W-:Y:S01]  /*10c10*/  IMAD R25, R44, R4, R25 ;  /* 0x000000042c197224 */ /* 0x000fe200078e0219 */
[----:B------:R-:W-:Y:S01]  /*10c20*/  IABS R4, R55 ;  /* 0x0000003700047213 */ /* 0x000fe20000000000 */
[----:B------:R-:W-:-:S02]  /*10c30*/  IMAD.MOV R31, RZ, RZ, -R31 ;  /* 0x000000ffff1f7224 */ /* 0x000fc400078e0a1f */
[----:B------:R-:W-:Y:S02]  /*10c40*/  IMAD.MOV.U32 R8, RZ, RZ, R29 ;  /* 0x000000ffff087224 */ /* 0x000fe400078e001d */
[----:B------:R-:W-:-:S04]  /*10c50*/  IMAD.HI.U32 R33, R39, R27, RZ ;  /* 0x0000001b27217227 */ /* 0x000fc800078e00ff */
[----:B------:R-:W-:Y:S01]  /*10c60*/  @!P2 IMAD.IADD R26, R26, 0x1, -R44 ;  /* 0x000000011a1aa824 */ /* 0x000fe200078e0a2c */
[C---:B------:R-:W-:Y:S01]  /*10c70*/  ISETP.GT.U32.AND P2, PT, R44.reuse, R25, PT ;  /* 0x000000192c00720c */ /* 0x040fe20003f44070 */
[----:B------:R-:W-:Y:S02]  /*10c80*/  IMAD R6, R44, R31, R6 ;  /* 0x0000001f2c067224 */ /* 0x000fe400078e0206 */
[----:B0-----:R-:W-:Y:S02]  /*10c90*/  IMAD.MOV.U32 R7, RZ, RZ, R30 ;  /* 0x000000ffff077224 */ /* 0x001fe400078e001e */
[----:B------:R-:W-:Y:S02]  /*10ca0*/  @!P4 IMAD.MOV R8, RZ, RZ, -R8 ;  /* 0x000000ffff08c224 */ /* 0x000fe400078e0a08 */
[----:B------:R-:W-:-:S03]  /*10cb0*/  IMAD.HI.U32 R32, R39, R4, RZ ;  /* 0x0000000427207227 */ /* 0x000fc600078e00ff */
[----:B------:R0:W-:Y:S01]  /*10cc0*/  STL [R1+0x7a4], R8 ;  /* 0x0007a40801007387 */ /* 0x0001e20000100800 */
[----:B------:R-:W-:Y:S02]  /*10cd0*/  IMAD.MOV R33, RZ, RZ, -R33 ;  /* 0x000000ffff217224 */ /* 0x000fe400078e0a21 */
[--C-:B------:R-:W-:Y:S01]  /*10ce0*/  @!P6 IMAD.IADD R28, R28, 0x1, -R44.reuse ;  /* 0x000000011c1ce824 */ /* 0x100fe200078e0a2c */
[----:B------:R-:W-:Y:S01]  /*10cf0*/  ISETP.GT.U32.AND P6, PT, R44, R6, PT ;  /* 0x000000062c00720c */ /* 0x000fe20003fc4070 */
[----:B------:R-:W-:Y:S02]  /*10d00*/  @!P1 IMAD.MOV R7, RZ, RZ, -R7 ;  /* 0x000000ffff079224 */ /* 0x000fe400078e0a07 */
[----:B------:R-:W-:Y:S01]  /*10d10*/  VIADD R54, R0, 0x125 ;  /* 0x0000012500367836 */ /* 0x000fe20000000000 */
[C---:B------:R-:W-:Y:S01]  /*10d20*/  ISETP.GT.U32.AND P4, PT, R44.reuse, R28, PT ;  /* 0x0000001c2c00720c */ /* 0x040fe20003f84070 */
[----:B------:R-:W-:Y:S01]  /*10d30*/  @!P0 IMAD.IADD R5, R5, 0x1, -R44 ;  /* 0x0000000105058824 */ /* 0x000fe200078e0a2c */
[----:B------:R1:W-:Y:S01]  /*10d40*/  STL [R1+0x7cc], R7 ;  /* 0x0007cc0701007387 */ /* 0x0003e20000100800 */
[----:B------:R-:W-:Y:S01]  /*10d50*/  IMAD.MOV R32, RZ, RZ, -R32 ;  /* 0x000000ffff207224 */ /* 0x000fe200078e0a20 */
[----:B------:R-:W-:Y:S01]  /*10d60*/  IABS R24, R54 ;  /* 0x0000003600187213 */ /* 0x000fe20000000000 */
[----:B------:R-:W-:Y:S01]  /*10d70*/  IMAD R27, R44, R33, R27 ;  /* 0x000000212c1b7224 */ /* 0x000fe200078e021b */
[----:B------:R-:W-:Y:S01]  /*10d80*/  ISETP.GE.AND P0, PT, R38, RZ, PT ;  /* 0x000000ff2600720c */ /* 0x000fe20003f06270 */
[----:B0-----:R-:W-:-:S02]  /*10d90*/  IMAD.MOV.U32 R8, RZ, RZ, R26 ;  /* 0x000000ffff087224 */ /* 0x001fc400078e001a */
[C---:B------:R-:W-:Y:S02]  /*10da0*/  IMAD R4, R44.reuse, R32, R4 ;  /* 0x000000202c047224 */ /* 0x040fe400078e0204 */
[----:B------:R-:W-:Y:S01]  /*10db0*/  @!P3 IMAD.MOV R8, RZ, RZ, -R8 ;  /* 0x000000ffff08b224 */ /* 0x000fe200078e0a08 */
[----:B------:R-:W-:Y:S01]  /*10dc0*/  ISETP.GT.U32.AND P3, PT, R44, R27, PT ;  /* 0x0000001b2c00720c */ /* 0x000fe20003f64070 */
[----:B-1----:R-:W-:Y:S02]  /*10dd0*/  IMAD.MOV.U32 R7, RZ, RZ, R5 ;  /* 0x000000ffff077224 */ /* 0x002fe400078e0005 */
[--C-:B------:R-:W-:Y:S01]  /*10de0*/  @!P2 IMAD.IADD R25, R25, 0x1, -R44.reuse ;  /* 0x000000011919a824 */ /* 0x100fe200078e0a2c */
[----:B------:R-:W-:Y:S01]  /*10df0*/  ISETP.GE.AND P2, PT, R56, RZ, PT ;  /* 0x000000ff3800720c */ /* 0x000fe20003f46270 */
[----:B------:R-:W-:Y:S01]  /*10e00*/  @!P5 IMAD.MOV R7, RZ, RZ, -R7 ;  /* 0x000000ffff07d224 */ /* 0x000fe200078e0a07 */
[----:B------:R-:W-:Y:S01]  /*10e10*/  ISETP.GT.U32.AND P5, PT, R44, R4, PT ;  /* 0x000000042c00720c */ /* 0x000fe20003fa4070 */
[----:B------:R-:W-:Y:S01]  /*10e20*/  IMAD.HI.U32 R31, R39, R24, RZ ;  /* 0x00000018271f7227 */ /* 0x000fe200078e00ff */
[----:B------:R-:W-:Y:S03]  /*10e30*/  STL [R1+0x7c8], R8 ;  /* 0x0007c80801007387 */ /* 0x000fe60000100800 */
[----:B------:R-:W-:Y:S01]  /*10e40*/  @!P6 IMAD.IADD R6, R6, 0x1, -R44 ;  /* 0x000000010606e824 */ /* 0x000fe200078e0a2c */
[----:B------:R-:W-:Y:S01]  /*10e50*/  ISETP.GT.U32.AND P6, PT, R44, R25, PT ;  /* 0x000000192c00720c */ /* 0x000fe20003fc4070 */
[----:B------:R-:W-:Y:S01]  /*10e60*/  IMAD.MOV R31, RZ, RZ, -R31 ;  /* 0x000000ffff1f7224 */ /* 0x000fe200078e0a1f */
[----:B------:R0:W-:Y:S01]  /*10e70*/  STL [R1+0x7c4], R7 ;  /* 0x0007c40701007387 */ /* 0x0001e20000100800 */
[----:B------:R-:W-:Y:S01]  /*10e80*/  VIADD R38, R0, 0x124 ;  /* 0x0000012400267836 */ /* 0x000fe20000000000 */
[----:B------:R-:W-:Y:S01]  /*10e90*/  ISETP.GT.U32.AND P1, PT, R44, R6, PT ;  /* 0x000000062c00720c */ /* 0x000fe20003f24070 */
[----:B------:R-:W-:-:S02]  /*10ea0*/  VIADD R56, R0, 0x123 ;  /* 0x0000012300387836 */ /* 0x000fc40000000000 */
[----:B------:R-:W-:Y:S01]  /*10eb0*/  IMAD R24, R44, R31, R24 ;  /* 0x0000001f2c187224 */ /* 0x000fe200078e0218 */
[----:B------:R-:W-:Y:S01]  /*10ec0*/  IABS R32, R38 ;  /* 0x0000002600207213 */ /* 0x000fe20000000000 */
[--C-:B------:R-:W-:Y:S01]  /*10ed0*/  @!P4 IMAD.IADD R28, R28, 0x1, -R44.reuse ;  /* 0x000000011c1cc824 */ /* 0x100fe200078e0a2c */
[----:B------:R-:W-:Y:S01]  /*10ee0*/  IABS R31, R56 ;  /* 0x00000038001f7213 */ /* 0x000fe20000000000 */
[----:B------:R-:W-:Y:S01]  /*10ef0*/  @!P3 IMAD.IADD R27, R27, 0x1, -R44 ;  /* 0x000000011b1bb824 */ /* 0x000fe200078e0a2c */
[----:B------:R-:W-:Y:S01]  /*10f00*/  ISETP.GT.U32.AND P4, PT, R44, R24, PT ;  /* 0x000000182c00720c */ /* 0x000fe20003f84070 */
[----:B0-----:R-:W-:Y:S01]  /*10f10*/  IMAD.MOV.U32 R7, RZ, RZ, R28 ;  /* 0x000000ffff077224 */ /* 0x001fe200078e001c */
[----:B------:R-:W-:Y:S01]  /*10f20*/  ISETP.GE.AND P3, PT, R55, RZ, PT ;  /* 0x000000ff3700720c */ /* 0x000fe20003f66270 */
[----:B------:R-:W-:Y:S01]  /*10f30*/  @!P5 IMAD.IADD R4, R4, 0x1, -R44 ;  /* 0x000000010404d824 */ /* 0x000fe200078e0a2c */
[----:B------:R-:W-:Y:S01]  /*10f40*/  ISETP.GT.U32.AND P5, PT, R44, R27, PT ;  /* 0x0000001b2c00720c */ /* 0x000fe20003fa4070 */
[----:B------:R-:W-:-:S04]  /*10f50*/  IMAD.HI.U32 R26, R39, R32, RZ ;  /* 0x00000020271a7227 */ /* 0x000fc800078e00ff */
[----:B------:R-:W-:-:S04]  /*10f60*/  IMAD.HI.U32 R5, R39, R31, RZ ;  /* 0x0000001f27057227 */ /* 0x000fc800078e00ff */
[----:B------:R-:W-:Y:S01]  /*10f70*/  @!P6 IMAD.IADD R25, R25, 0x1, -R44 ;  /* 0x000000011919e824 */ /* 0x000fe200078e0a2c */
[----:B------:R-:W-:Y:S01]  /*10f80*/  ISETP.GE.AND P6, PT, R41, RZ, PT ;  /* 0x000000ff2900720c */ /* 0x000fe20003fc6270 */
[----:B------:R-:W-:Y:S01]  /*10f90*/  @!P0 IMAD.MOV R7, RZ, RZ, -R7 ;  /* 0x000000ffff078224 */ /* 0x000fe200078e0a07 */
[C---:B------:R-:W-:Y:S01]  /*10fa0*/  ISETP.GT.U32.AND P0, PT, R44.reuse, R4, PT ;  /* 0x000000042c00720c */ /* 0x040fe20003f04070 */
[----:B------:R-:W-:Y:S02]  /*10fb0*/  IMAD.MOV R26, RZ, RZ, -R26 ;  /* 0x000000ffff1a7224 */ /* 0x000fe400078e0a1a */
[----:B------:R-:W-:Y:S01]  /*10fc0*/  IMAD.MOV R5, RZ, RZ, -R5 ;  /* 0x000000ffff057224 */ /* 0x000fe200078e0a05 */
[----:B------:R0:W-:Y:S01]  /*10fd0*/  STL [R1+0x7c0], R7 ;  /* 0x0007c00701007387 */ /* 0x0001e20000100800 */
[C---:B------:R-:W-:Y:S02]  /*10fe0*/  IMAD R26, R44.reuse, R26, R32 ;  /* 0x0000001a2c1a7224 */ /* 0x040fe400078e0220 */
[----:B------:R-:W-:-:S02]  /*10ff0*/  IMAD R5, R44, R5, R31 ;  /* 0x000000052c057224 */ /* 0x000fc400078e021f */
[--C-:B------:R-:W-:Y:S01]  /*11000*/  @!P1 IMAD.IADD R6, R6, 0x1, -R44.reuse ;  /* 0x0000000106069824 */ /* 0x100fe200078e0a2c */
[----:B------:R-:W-:Y:S01]  /*11010*/  ISETP.GE.AND P1, PT, R40, RZ, PT ;  /* 0x000000ff2800720c */ /* 0x000fe20003f26270 */
[----:B------:R-:W-:Y:S02]  /*11020*/  VIADD R55, R0, 0x122 ;  /* 0x0000012200377836 */ /* 0x000fe40000000000 */
[--C-:B------:R-:W-:Y:S01]  /*11030*/  @!P5 IMAD.IADD R27, R27, 0x1, -R44.reuse ;  /* 0x000000011b1bd824 */ /* 0x100fe200078e0a2c */
[----:B------:R-:W-:Y:S01]  /*11040*/  ISETP.GT.U32.AND P5, PT, R44, R5, PT ;  /* 0x000000052c00720c */ /* 0x000fe20003fa4070 */
[----:B0-----:R-:W-:Y:S01]  /*11050*/  IMAD.MOV.U32 R7, RZ, RZ, R25 ;  /* 0x000000ffff077224 */ /* 0x001fe200078e0019 */
[----:B------:R-:W-:Y:S01]  /*11060*/  IABS R25, R55 ;  /* 0x0000003700197213 */ /* 0x000fe20000000000 */
[----:B------:R-:W-:Y:S02]  /*11070*/  @!P4 IMAD.IADD R24, R24, 0x1, -R44 ;  /* 0x000000011818c824 */ /* 0x000fe400078e0a2c */
[----:B------:R-:W-:Y:S01]  /*11080*/  @!P2 IMAD.MOV R7, RZ, RZ, -R7 ;  /* 0x000000ffff07a224 */ /* 0x000fe200078e0a07 */
[C---:B------:R-:W-:Y:S01]  /*11090*/  ISETP.GT.U32.AND P2, PT, R44.reuse, R26, PT ;  /* 0x0000001a2c00720c */ /* 0x040fe20003f44070 */
[----:B------:R-:W-:Y:S01]  /*110a0*/  @!P6 IMAD.MOV R6, RZ, RZ, -R6 ;  /* 0x000000ffff06e224 */ /* 0x000fe200078e0a06 */
[----:B------:R-:W-:Y:S01]  /*110b0*/  ISETP.GT.U32.AND P4, PT, R44, R24, PT ;  /* 0x000000182c00720c */ /* 0x000fe20003f84070 */
[--C-:B------:R-:W-:Y:S01]  /*110c0*/  @!P0 IMAD.IADD R4, R4, 0x1, -R44.reuse ;  /* 0x0000000104048824 */ /* 0x100fe200078e0a2c */
[----:B------:R0:W-:Y:S01]  /*110d0*/  STL [R1+0x7bc], R7 ;  /* 0x0007bc0701007387 */ /* 0x0001e20000100800 */
[----:B------:R-:W-:Y:S01]  /*110e0*/  ISETP.GE.AND P6, PT, R54, RZ, PT ;  /* 0x000000ff3600720c */ /* 0x000fe20003fc6270 */
[----:B------:R-:W-:Y:S01]  /*110f0*/  VIADD R54, R0, 0x121 ;  /* 0x0000012100367836 */ /* 0x000fe20000000000 */
[----:B------:R-:W-:Y:S01]  /*11100*/  ISETP.GE.AND P0, PT, R38, RZ, PT ;  /* 0x000000ff2600720c */ /* 0x000fe20003f06270 */
[----:B------:R1:W-:Y:S01]  /*11110*/  STL [R1+0x7b8], R6 ;  /* 0x0007b80601007387 */ /* 0x0003e20000100800 */
[----:B------:R-:W-:-:S02]  /*11120*/  @!P5 IMAD.IADD R5, R5, 0x1, -R44 ;  /* 0x000000010505d824 */ /* 0x000fc400078e0a2c */
[----:B------:R-:W-:Y:S01]  /*11130*/  IABS R28, R54 ;  /* 0x00000036001c7213 */ /* 0x000fe20000000000 */
[----:B------:R-:W-:Y:S02]  /*11140*/  IMAD.MOV.U32 R8, RZ, RZ, R4 ;  /* 0x000000ffff087224 */ /* 0x000fe400078e0004 */
[----:B------:R-:W-:Y:S01]  /*11150*/  @!P2 IMAD.IADD R26, R26, 0x1, -R44 ;  /* 0x000000011a1aa824 */ /* 0x000fe200078e0a2c */
[----:B------:R-:W-:Y:S01]  /*11160*/  ISETP.GE.AND P2, PT, R55, RZ, PT ;  /* 0x000000ff3700720c */ /* 0x000fe20003f46270 */
[----:B0-----:R-:W-:Y:S01]  /*11170*/  IMAD.MOV.U32 R7, RZ, RZ, R27 ;  /* 0x000000ffff077224 */ /* 0x001fe200078e001b */
[----:B------:R-:W-:Y:S01]  /*11180*/  ISETP.GT.U32.AND P5, PT, R44, R5, PT ;  /* 0x000000052c00720c */ /* 0x000fe20003fa4070 */
[----:B-1----:R-:W-:-:S04]  /*11190*/  IMAD.HI.U32 R6, R39, R25, RZ ;  /* 0x0000001927067227 */ /* 0x002fc800078e00ff */
[----:B------:R-:W-:Y:S02]  /*111a0*/  IMAD.MOV R6, RZ, RZ, -R6 ;  /* 0x000000ffff067224 */ /* 0x000fe400078e0a06 */
[----:B------:R-:W-:Y:S01]  /*111b0*/  @!P1 IMAD.MOV R7, RZ, RZ, -R7 ;  /* 0x000000ffff079224 */ /* 0x000fe200078e0a07 */
[C---:B------:R-:W-:Y:S01]  /*111c0*/  ISETP.GT.U32.AND P1, PT, R44.reuse, R26, PT ;  /* 0x0000001a2c00720c */ /* 0x040fe20003f24070 */
[----:B------:R-:W-:Y:S02]  /*111d0*/  IMAD R25, R44, R6, R25 ;  /* 0x000000062c197224 */ /* 0x000fe400078e0219 */
[----:B------:R-:W-:Y:S01]  /*111e0*/  VIADD R55, R0, 0x120 ;  /* 0x0000012000377836 */ /* 0x000fe20000000000 */
[----:B------:R0:W-:Y:S01]  /*111f0*/  STL [R1+0x7b4], R7 ;  /* 0x0007b40701007387 */ /* 0x0001e20000100800 */
[----:B------:R-:W-:-:S03]  /*11200*/  IMAD.HI.U32 R6, R39, R28, RZ ;  /* 0x0000001c27067227 */ /* 0x000fc600078e00ff */
[----:B------:R-:W-:Y:S01]  /*11210*/  IABS R4, R55 ;  /* 0x0000003700047213 */ /* 0x000fe20000000000 */
[----:B------:R-:W-:Y:S01]  /*11220*/  @!P4 IMAD.IADD R24, R24, 0x1, -R44 ;  /* 0x000000011818c824 */ /* 0x000fe200078e0a2c */
[----:B------:R-:W-:Y:S01]  /*11230*/  ISETP.GE.AND P4, PT, R56, RZ, PT ;  /* 0x000000ff3800720c */ /* 0x000fe20003f86270 */
[----:B------:R-:W-:Y:S01]  /*11240*/  @!P3 IMAD.MOV R8, RZ, RZ, -R8 ;  /* 0x000000ffff08b224 */ /* 0x000fe200078e0a08 */
[C---:B------:R-:W-:Y:S01]  /*11250*/  ISETP.GT.U32.AND P3, PT, R44.reuse, R25, PT ;  /* 0x000000192c00720c */ /* 0x040fe20003f64070 */
[----:B------:R-:W-:Y:S02]  /*11260*/  IMAD.MOV R6, RZ, RZ, -R6 ;  /* 0x000000ffff067224 */ /* 0x000fe400078e0a06 */
[----:B0-----:R-:W-:Y:S01]  /*11270*/  IMAD.MOV.U32 R7, RZ, RZ, R24 ;  /* 0x000000ffff077224 */ /* 0x001fe200078e0018 */
[----:B------:R-:W-:Y:S01]  /*11280*/  STL [R1+0x7b0], R8 ;  /* 0x0007b00801007387 */ /* 0x000fe20000100800 */
[----:B------:R-:W-:Y:S02]  /*11290*/  IMAD R28, R44, R6, R28 ;  /* 0x000000062c1c7224 */ /* 0x000fe400078e021c */
[----:B------:R-:W-:Y:S01]  /*112a0*/  @!P6 IMAD.MOV R7, RZ, RZ, -R7 ;  /* 0x000000ffff07e224 */ /* 0x000fe200078e0a07 */
[----:B------:R-:W-:Y:S01]  /*112b0*/  ISETP.GE.AND P6, PT, R54, RZ, PT ;  /* 0x000000ff3600720c */ /* 0x000fe20003fc6270 */
[----:B------:R-:W-:-:S03]  /*112c0*/  IMAD.HI.U32 R6, R39, R4, RZ ;  /* 0x0000000427067227 */ /* 0x000fc600078e00ff */
[----:B------:R0:W-:Y:S01]  /*112d0*/  STL [R1+0x7ac], R7 ;  /* 0x0007ac0701007387 */ /* 0x0001e20000100800 */
[--C-:B------:R-:W-:Y:S01]  /*112e0*/  @!P1 IMAD.IADD R26, R26, 0x1, -R44.reuse ;  /* 0x000000011a1a9824 */ /* 0x100fe200078e0a2c */
[----:B------:R-:W-:Y:S01]  /*112f0*/  ISETP.GE.AND P1, PT, R55, RZ, PT ;  /* 0x000000ff3700720c */ /* 0x000fe20003f26270 */
[----:B------:R-:W-:Y:S01]  /*11300*/  @!P5 IMAD.IADD R5, R5, 0x1, -R44 ;  /* 0x000000010505d824 */ /* 0x000fe200078e0a2c */
[C---:B------:R-:W-:Y:S01]  /*11310*/  ISETP.GT.U32.AND P5, PT, R44.reuse, R28, PT ;  /* 0x0000001c2c00720c */ /* 0x040fe20003fa4070 */
[----:B------:R-:W-:Y:S02]  /*11320*/  IMAD.MOV R6, RZ, RZ, -R6 ;  /* 0x000000ffff067224 */ /* 0x000fe400078e0a06 */
[----:B------:R-:W-:Y:S02]  /*11330*/  @!P3 IMAD.IADD R25, R25, 0x1, -R44 ;  /* 0x000000011919b824 */ /* 0x000fe400078e0a2c */
[----:B------:R-:W-:Y:S02]  /*11340*/  IMAD R4, R44, R6, R4 ;  /* 0x000000062c047224 */ /* 0x000fe400078e0204 */
[----:B0-----:R-:W-:-:S02]  /*11350*/  IMAD.MOV.U32 R7, RZ, RZ, R26 ;  /* 0x000000ffff077224 */ /* 0x001fc400078e001a */
[----:B------:R-:W-:Y:S02]  /*11360*/  VIADD R54, R0, 0x11e ;  /* 0x0000011e00367836 */ /* 0x000fe40000000000 */
[----:B------:R-:W-:Y:S01]  /*11370*/  @!P0 IMAD.MOV R7, RZ, RZ, -R7 ;  /* 0x000000ffff078224 */ /* 0x000fe200078e0a07 */
[C---:B------:R-:W-:Y:S01]  /*11380*/  ISETP.GT.U32.AND P0, PT, R44.reuse, R25, PT ;  /* 0x000000192c00720c */ /* 0x040fe20003f04070 */
[----:B------:R-:W-:Y:S01]  /*11390*/  @!P4 IMAD.MOV R5, RZ, RZ, -R5 ;  /* 0x000000ffff05c224 */ /* 0x000fe200078e0a05 */
[----:B------:R-:W-:Y:S01]  /*113a0*/  ISETP.GT.U32.AND P4, PT, R44, R4, PT ;  /* 0x000000042c00720c */ /* 0x000fe20003f84070 */
[----:B------:R-:W-:Y:S01]  /*113b0*/  VIADD R55, R0, 0x11f ;  /* 0x0000011f00377836 */ /* 0x000fe20000000000 */
[----:B------:R-:W-:Y:S01]  /*113c0*/  IABS R26, R54 ;  /* 0x00000036001a7213 */ /* 0x000fe20000000000 */
[--C-:B------:R-:W-:Y:S01]  /*113d0*/  @!P5 IMAD.IADD R28, R28, 0x1, -R44.reuse ;  /* 0x000000011c1cd824 */ /* 0x100fe200078e0a2c */
[----:B------:R-:W-:Y:S01]  /*113e0*/  STL [R1+0x7a8], R7 ;  /* 0x0007a80701007387 */ /* 0x000fe20000100800 */
[----:B------:R-:W-:Y:S01]  /*113f0*/  VIADD R38, R0, 0x11c ;  /* 0x0000011c00267836 */ /* 0x000fe20000000000 */
[----:B------:R-:W-:Y:S01]  /*11400*/  IABS R24, R55 ;  /* 0x0000003700187213 */ /* 0x000fe20000000000 */
[----:B------:R-:W-:Y:S01]  /*11410*/  IMAD.HI.U32 R27, R39, R26, RZ ;  /* 0x0000001a271b7227 */ /* 0x000fe200078e00ff */
[----:B------:R-:W-:Y:S01]  /*11420*/  ISETP.GT.U32.AND P5, PT, R44, R28, PT ;  /* 0x0000001c2c00720c */ /* 0x000fe20003fa4070 */
[----:B------:R0:W-:Y:S01]  /*11430*/  STL [R1+0x79c], R5 ;  /* 0x00079c0501007387 */ /* 0x0001e20000100800 */
[----:B------:R-:W-:Y:S01]  /*11440*/  ISETP.GE.AND P3, PT, R55, RZ, PT ;  /* 0x000000ff3700720c */ /* 0x000fe20003f66270 */
[----:B------:R-:W-:Y:S01]  /*11450*/  IMAD.MOV R27, RZ, RZ, -R27 ;  /* 0x000000ffff1b7224 */ /* 0x000fe200078e0a1b */
[----:B------:R-:W-:Y:S01]  /*11460*/  IABS R6, R38 ;  /* 0x0000002600067213 */ /* 0x000fe20000000000 */
[----:B------:R-:W-:Y:S01]  /*11470*/  @!P0 IMAD.IADD R25, R25, 0x1, -R44 ;  /* 0x0000000119198824 */ /* 0x000fe200078e0a2c */
[----:B------:R-:W-:Y:S01]  /*11480*/  ISETP.GE.AND P0, PT, R54, RZ, PT ;  /* 0x000000ff3600720c */ /* 0x000fe20003f06270 */
[----:B------:R-:W-:-:S04]  /*11490*/  IMAD.HI.U32 R29, R39, R24, RZ ;  /* 0x00000018271d7227 */ /* 0x000fc800078e00ff */
[----:B------:R-:W-:Y:S02]  /*114a0*/  @!P4 IMAD.IADD R4, R4, 0x1, -R44 ;  /* 0x000000010404c824 */ /* 0x000fe400078e0a2c */
[C---:B------:R-:W-:Y:S02]  /*114b0*/  IMAD R26, R44.reuse, R27, R26 ;  /* 0x0000001b2c1a7224 */ /* 0x040fe400078e021a */
[----:B------:R-:W-:Y:S01]  /*114c0*/  IMAD.MOV.U32 R8, RZ, RZ, R25 ;  /* 0x000000ffff087224 */ /* 0x000fe200078e0019 */
[----:B------:R-:W-:Y:S01]  /*114d0*/  ISETP.GT.U32.AND P4, PT, R44, R4, PT ;  /* 0x000000042c00720c */ /* 0x000fe20003f84070 */
[----:B------:R-:W-:Y:S02]  /*114e0*/  IMAD.MOV R29, RZ, RZ, -R29 ;  /* 0x000000ffff1d7224 */ /* 0x000fe400078e0a1d */
[----:B------:R-:W-:Y:S02]  /*114f0*/  VIADD R55, R0, 0x11d ;  /* 0x0000011d00377836 */ /* 0x000fe40000000000 */
[----:B------:R-:W-:Y:S01]  /*11500*/  @!P2 IMAD.MOV R8, RZ, RZ, -R8 ;  /* 0x000000ffff08a224 */ /* 0x000fe200078e0a08 */
[C---:B------:R-:W-:Y:S01]  /*11510*/  ISETP.GT.U32.AND P2, PT, R44.reuse, R26, PT ;  /* 0x0000001a2c00720c */ /* 0x040fe20003f44070 */
[----:B------:R-:W-:Y:S01]  /*11520*/  IMAD R24, R44, R29, R24 ;  /* 0x0000001d2c187224 */ /* 0x000fe200078e0218 */
[----:B0-----:R-:W-:Y:S01]  /*11530*/  IABS R5, R55 ;  /* 0x0000003700057213 */ /* 0x001fe20000000000 */
[----:B------:R-:W-:Y:S01]  /*11540*/  @!P5 IMAD.IADD R28, R28, 0x1, -R44 ;  /* 0x000000011c1cd824 */ /* 0x000fe200078e0a2c */
[----:B------:R-:W-:Y:S01]  /*11550*/  STL [R1+0x798], R8 ;  /* 0x0007980801007387 */ /* 0x000fe20000100800 */
[----:B------:R-:W-:Y:S01]  /*11560*/  IMAD.HI.U32 R25, R39, R6, RZ ;  /* 0x0000000627197227 */ /* 0x000fe200078e00ff */
[----:B------:R-:W-:-:S03]  /*11570*/  ISETP.GT.U32.AND P5, PT, R44, R24, PT ;  /* 0x000000182c00720c */ /* 0x000fc60003fa4070 */
[----:B------:R-:W-:Y:S02]  /*11580*/  IMAD.MOV.U32 R7, RZ, RZ, R28 ;  /* 0x000000ffff077224 */ /* 0x000fe400078e001c */
[----:B------:R-:W-:-:S04]  /*11590*/  IMAD.HI.U32 R27, R39, R5, RZ ;  /* 0x00000005271b7227 */ /* 0x000fc800078e00ff */
[----:B------:R-:W-:Y:S01]  /*115a0*/  @!P6 IMAD.MOV R7, RZ, RZ, -R7 ;  /* 0x000000ffff07e224 */ /* 0x000fe200078e0a07 */
[----:B------:R-:W-:Y:S01]  /*115b0*/  ISETP.GE.AND P6, PT, R55, RZ, PT ;  /* 0x000000ff3700720c */ /* 0x000fe20003fc6270 */
[----:B------:R-:W-:Y:S02]  /*115c0*/  VIADD R56, R0, 0x11b ;  /* 0x0000011b00387836 */ /* 0x000fe40000000000 */
[----:B------:R-:W-:Y:S01]  /*115d0*/  IMAD.MOV R27, RZ, RZ, -R27 ;  /* 0x000000ffff1b7224 */ /* 0x000fe200078e0a1b */
[----:B------:R0:W-:Y:S01]  /*115e0*/  STL [R1+0x794], R7 ;  /* 0x0007940701007387 */ /* 0x0001e20000100800 */
[----:B------:R-:W-:Y:S01]  /*115f0*/  IMAD.MOV R25, RZ, RZ, -R25 ;  /* 0x000000ffff197224 */ /* 0x000fe200078e0a19 */
[----:B------:R-:W-:Y:S01]  /*11600*/  IABS R28, R56 ;  /* 0x00000038001c7213 */ /* 0x000fe20000000000 */
[--C-:B------:R-:W-:Y:S02]  /*11610*/  @!P4 IMAD.IADD R4, R4, 0x1, -R44.reuse ;  /* 0x000000010404c824 */ /* 0x100fe400078e0a2c */
[----:B------:R-:W-:-:S02]  /*11620*/  @!P2 IMAD.IADD R26, R26, 0x1, -R44 ;  /* 0x000000011a1aa824 */ /* 0x000fc400078e0a2c */
[C---:B------:R-:W-:Y:S02]  /*11630*/  IMAD R5, R44.reuse, R27, R5 ;  /* 0x0000001b2c057224 */ /* 0x040fe400078e0205 */
[C---:B------:R-:W-:Y:S01]  /*11640*/  IMAD R6, R44.reuse, R25, R6 ;  /* 0x000000192c067224 */ /* 0x040fe200078e0206 */
[C---:B------:R-:W-:Y:S01]  /*11650*/  ISETP.GT.U32.AND P2, PT, R44.reuse, R26, PT ;  /* 0x0000001a2c00720c */ /* 0x040fe20003f44070 */
[----:B0-----:R-:W-:Y:S01]  /*11660*/  IMAD.MOV.U32 R7, RZ, RZ, R4 ;  /* 0x000000ffff077224 */ /* 0x001fe200078e0004 */
[----:B------:R-:W-:Y:S01]  /*11670*/  ISETP.GT.U32.AND P4, PT, R44, R5, PT ;  /* 0x000000052c00720c */ /* 0x000fe20003f84070 */
[----:B------:R-:W-:Y:S02]  /*11680*/  @!P5 IMAD.IADD R24, R24, 0x1, -R44 ;  /* 0x000000011818d824 */ /* 0x000fe400078e0a2c */
[----:B------:R-:W-:-:S03]  /*11690*/  IMAD.HI.U32 R25, R39, R28, RZ ;  /* 0x0000001c27197227 */ /* 0x000fc600078e00ff */
[C---:B------:R-:W-:Y:S01]  /*116a0*/  ISETP.GT.U32.AND P5, PT, R44.reuse, R24, PT ;  /* 0x000000182c00720c */ /* 0x040fe20003fa4070 */
[----:B------:R-:W-:Y:S01]  /*116b0*/  @!P1 IMAD.MOV R7, RZ, RZ, -R7 ;  /* 0x000000ffff079224 */ /* 0x000fe200078e0a07 */
[----:B------:R-:W-:Y:S01]  /*116c0*/  ISETP.GT.U32.AND P1, PT, R44, R6, PT ;  /* 0x000000062c00720c */ /* 0x000fe20003f24070 */
[----:B------:R-:W-:Y:S02]  /*116d0*/  IMAD.MOV R25, RZ, RZ, -R25 ;  /* 0x000000ffff197224 */ /* 0x000fe400078e0a19 */
[----:B------:R-:W-:Y:S01]  /*116e0*/  VIADD R54, R0, 0x11a ;  /* 0x0000011a00367836 */ /* 0x000fe20000000000 */
[----:B------:R0:W-:Y:S01]  /*116f0*/  STL [R1+0x790], R7 ;  /* 0x0007900701007387 */ /* 0x0001e20000100800 */
[----:B------:R-:W-:Y:S02]  /*11700*/  IMAD R28, R44, R25, R28 ;  /* 0x000000192c1c7224 */ /* 0x000fe400078e021c */
[----:B------:R-:W-:Y:S01]  /*11710*/  VIADD R55, R0, 0x119 ;  /* 0x0000011900377836 */ /* 0x000fe20000000000 */
[----:B------:R-:W-:Y:S01]  /*11720*/  IABS R4, R54 ;  /* 0x0000003600047213 */ /* 0x000fe20000000000 */
[--C-:B------:R-:W-:Y:S01]  /*11730*/  @!P2 IMAD.IADD R26, R26, 0x1, -R44.reuse ;  /* 0x000000011a1aa824 */ /* 0x100fe200078e0a2c */
[----:B------:R-:W-:Y:S01]  /*11740*/  ISETP.GT.U32.AND P2, PT, R44, R28, PT ;  /* 0x0000001c2c00720c */ /* 0x000fe20003f44070 */
[--C-:B------:R-:W-:Y:S01]  /*11750*/  @!P4 IMAD.IADD R5, R5, 0x1, -R44.reuse ;  /* 0x000000010505c824 */ /* 0x100fe200078e0a2c */
[----:B------:R-:W-:Y:S01]  /*11760*/  IABS R27, R55 ;  /* 0x00000037001b7213 */ /* 0x000fe20000000000 */
[----:B------:R-:W-:-:S02]  /*11770*/  @!P1 IMAD.IADD R6, R6, 0x1, -R44 ;  /* 0x0000000106069824 */ /* 0x000fc400078e0a2c */
[----:B------:R-:W-:Y:S01]  /*11780*/  @!P5 IMAD.IADD R24, R24, 0x1, -R44 ;  /* 0x000000011818d824 */ /* 0x000fe200078e0a2c */
[C---:B------:R-:W-:Y:S01]  /*11790*/  ISETP.GT.U32.AND P4, PT, R44.reuse, R5, PT ;  /* 0x000000052c00720c */ /* 0x040fe20003f84070 */
[C---:B------:R-:W-:Y:S01]  /*117a0*/  IMAD.HI.U32 R25, R39.reuse, R4, RZ ;  /* 0x0000000427197227 */ /* 0x040fe200078e00ff */
[----:B------:R-:W-:Y:S02]  /*117b0*/  ISETP.GT.U32.AND P1, PT, R44, R6, PT ;  /* 0x000000062c00720c */ /* 0x000fe40003f24070 */
[----:B------:R-:W-:Y:S01]  /*117c0*/  ISETP.GE.AND P5, PT, R38, RZ, PT ;  /* 0x000000ff2600720c */ /* 0x000fe20003fa6270 */
[----:B0-----:R-:W-:Y:S02]  /*117d0*/  IMAD.MOV.U32 R7, RZ, RZ, R26 ;  /* 0x000000ffff077224 */ /* 0x001fe400078e001a */
[----:B------:R-:W-:Y:S02]  /*117e0*/  IMAD.MOV.U32 R8, RZ, RZ, R24 ;  /* 0x000000ffff087224 */ /* 0x000fe400078e0018 */
[----:B------:R-:W-:-:S04]  /*117f0*/  IMAD.HI.U32 R24, R39, R27, RZ ;  /* 0x0000001b27187227 */ /* 0x000fc800078e00ff */
[----:B------:R-:W-:Y:S01]  /*11800*/  @!P0 IMAD.MOV R7, RZ, RZ, -R7 ;  /* 0x000000ffff078224 */ /* 0x000fe200078e0a07 */
[----:B------:R-:W-:Y:S01]  /*11810*/  ISETP.GE.AND P0, PT, R54, RZ, PT ;  /* 0x000000ff3600720c */ /* 0x000fe20003f06270 */
[----:B------:R-:W-:Y:S02]  /*11820*/  IMAD.MOV R25, RZ, RZ, -R25 ;  /* 0x000000ffff197224 */ /* 0x000fe400078e0a19 */
[----:B------:R-:W-:Y:S02]  /*11830*/  IMAD.MOV R24, RZ, RZ, -R24 ;  /* 0x000000ffff187224 */ /* 0x000fe400078e0a18 */
[----:B------:R-:W-:Y:S02]  /*11840*/  VIADD R54, R0, 0x118 ;  /* 0x0000011800367836 */ /* 0x000fe40000000000 */
[----:B------:R-:W-:Y:S02]  /*11850*/  @!P2 IMAD.IADD R28, R28, 0x1, -R44 ;  /* 0x000000011c1ca824 */ /* 0x000fe400078e0a2c */
[----:B------:R-:W-:-:S02]  /*11860*/  IMAD R4, R44, R25, R4 ;  /* 0x000000192c047224 */ /* 0x000fc400078e0204 */
        /* <DEDUP_REMOVED lines=8> */
[----:B------:R-:W-:Y:S01]  /*118f0*/  VIADD R38, R0, 0x116 ;  /* 0x0000011600267836 */ /* 0x000fe20000000000 */
[----:B------:R1:W-:Y:S01]  /*11900*/  STL [R1+0x780], R7 ;  /* 0x0007800701007387 */ /* 0x0003e20000100800 */
[----:B------:R-:W-:Y:S01]  /*11910*/  ISETP.GE.AND P3, PT, R56, RZ, PT ;  /* 0x000000ff3800720c */ /* 0x000fe20003f66270 */
[C---:B------:R-:W-:Y:S01]  /*11920*/  VIADD R56, R0.reuse, 0x114 ;  /* 0x0000011400387836 */ /* 0x040fe20000000000 */
[----:B------:R-:W-:Y:S01]  /*11930*/  ISETP.GE.AND P4, PT, R55, RZ, PT ;  /* 0x000000ff3700720c */ /* 0x000fe20003f86270 */
[----:B------:R-:W-:-:S02]  /*11940*/  VIADD R55, R0, 0x117 ;  /* 0x0000011700377836 */ /* 0x000fc40000000000 */
[----:B0-----:R-:W-:Y:S02]  /*11950*/  IMAD.MOV.U32 R8, RZ, RZ, R5 ;  /* 0x000000ffff087224 */ /* 0x001fe400078e0005 */
[----:B------:R-:W-:Y:S01]  /*11960*/  IMAD.MOV.U32 R5, RZ, RZ, R24 ;  /* 0x000000ffff057224 */ /* 0x000fe200078e0018 */
[----:B------:R-:W-:Y:S01]  /*11970*/  IABS R26, R55 ;  /* 0x00000037001a7213 */ /* 0x000fe20000000000 */
[----:B-1----:R-:W-:Y:S01]  /*11980*/  IMAD.MOV.U32 R7, RZ, RZ, R6 ;  /* 0x000000ffff077224 */ /* 0x002fe200078e0006 */
[----:B------:R-:W-:Y:S01]  /*11990*/  IABS R24, R38 ;  /* 0x0000002600187213 */ /* 0x000fe20000000000 */
[----:B------:R-:W-:-:S04]  /*119a0*/  IMAD.HI.U32 R6, R39, R5, RZ ;  /* 0x0000000527067227 */ /* 0x000fc800078e00ff */
[----:B------:R-:W-:Y:S01]  /*119b0*/  @!P6 IMAD.MOV R8, RZ, RZ, -R8 ;  /* 0x000000ffff08e224 */ /* 0x000fe200078e0a08 */
[----:B------:R-:W-:Y:S01]  /*119c0*/  ISETP.GE.AND P6, PT, R54, RZ, PT ;  /* 0x000000ff3600720c */ /* 0x000fe20003fc6270 */
[----:B------:R-:W-:Y:S01]  /*119d0*/  @!P5 IMAD.MOV R7, RZ, RZ, -R7 ;  /* 0x000000ffff07d224 */ /* 0x000fe200078e0a07 */
[----:B------:R-:W-:Y:S01]  /*119e0*/  ISETP.GT.U32.AND P5, PT, R44, R27, PT ;  /* 0x0000001b2c00720c */ /* 0x000fe20003fa4070 */
[----:B------:R-:W-:Y:S01]  /*119f0*/  IMAD.MOV R6, RZ, RZ, -R6 ;  /* 0x000000ffff067224 */ /* 0x000fe200078e0a06 */
[----:B------:R-:W-:Y:S01]  /*11a00*/  STL [R1+0x77c], R8 ;  /* 0x00077c0801007387 */ /* 0x000fe20000100800 */
[--C-:B------:R-:W-:Y:S01]  /*11a10*/  @!P2 IMAD.IADD R28, R28, 0x1, -R44.reuse ;  /* 0x000000011c1ca824 */ /* 0x100fe200078e0a2c */
[----:B------:R-:W-:Y:S01]  /*11a20*/  ISETP.GE.AND P2, PT, R55, RZ, PT ;  /* 0x000000ff3700720c */ /* 0x000fe20003f46270 */
[----:B------:R-:W-:Y:S01]  /*11a30*/  @!P1 IMAD.IADD R4, R4, 0x1, -R44 ;  /* 0x0000000104049824 */ /* 0x000fe200078e0a2c */
[----:B------:R0:W-:Y:S01]  /*11a40*/  STL [R1+0x770], R7 ;  /* 0x0007700701007387 */ /* 0x0001e20000100800 */
[----:B------:R-:W-:-:S02]  /*11a50*/  IMAD R5, R44, R6, R5 ;  /* 0x000000062c057224 */ /* 0x000fc400078e0205 */
[----:B------:R-:W-:Y:S01]  /*11a60*/  IMAD.HI.U32 R25, R39, R26, RZ ;  /* 0x0000001a27197227 */ /* 0x000fe200078e00ff */
[----:B------:R-:W-:-:S03]  /*11a70*/  ISETP.GT.U32.AND P1, PT, R44, R4, PT ;  /* 0x000000042c00720c */ /* 0x000fc60003f24070 */
[----:B------:R-:W-:Y:S02]  /*11a80*/  @!P5 IMAD.IADD R27, R27, 0x1, -R44 ;  /* 0x000000011b1bd824 */ /* 0x000fe400078e0a2c */
[----:B------:R-:W-:-:S03]  /*11a90*/  IMAD.HI.U32 R6, R39, R24, RZ ;  /* 0x0000001827067227 */ /* 0x000fc600078e00ff */
[C---:B------:R-:W-:Y:S01]  /*11aa0*/  ISETP.GT.U32.AND P5, PT, R44.reuse, R27, PT ;  /* 0x0000001b2c00720c */ /* 0x040fe20003fa4070 */
[----:B0-----:R-:W-:Y:S02]  /*11ab0*/  IMAD.MOV.U32 R7, RZ, RZ, R28 ;  /* 0x000000ffff077224 */ /* 0x001fe400078e001c */
[----:B------:R-:W-:Y:S02]  /*11ac0*/  IMAD.MOV R25, RZ, RZ, -R25 ;  /* 0x000000ffff197224 */ /* 0x000fe400078e0a19 */
[----:B------:R-:W-:Y:S01]  /*11ad0*/  @!P3 IMAD.MOV R7, RZ, RZ, -R7 ;  /* 0x000000ffff07b224 */ /* 0x000fe200078e0a07 */
[----:B------:R-:W-:Y:S01]  /*11ae0*/  ISETP.GT.U32.AND P3, PT, R44, R5, PT ;  /* 0x000000052c00720c */ /* 0x000fe20003f64070 */
[----:B------:R-:W-:Y:S02]  /*11af0*/  @!P1 IMAD.IADD R4, R4, 0x1, -R44 ;  /* 0x0000000104049824 */ /* 0x000fe400078e0a2c */
[----:B------:R-:W-:Y:S01]  /*11b00*/  VIADD R55, R0, 0x115 ;  /* 0x0000011500377836 */ /* 0x000fe20000000000 */
[----:B------:R0:W-:Y:S01]  /*11b10*/  STL [R1+0x76c], R7 ;  /* 0x00076c0701007387 */ /* 0x0001e20000100800 */
[----:B------:R-:W-:-:S02]  /*11b20*/  IMAD.MOV R6, RZ, RZ, -R6 ;  /* 0x000000ffff067224 */ /* 0x000fc400078e0a06 */
[C---:B------:R-:W-:Y:S01]  /*11b30*/  IMAD R26, R44.reuse, R25, R26 ;  /* 0x000000192c1a7224 */ /* 0x040fe200078e021a */
[----:B------:R-:W-:Y:S01]  /*11b40*/  IABS R31, R55 ;  /* 0x00000037001f7213 */ /* 0x000fe20000000000 */
[C---:B------:R-:W-:Y:S01]  /*11b50*/  IMAD R24, R44.reuse, R6, R24 ;  /* 0x000000062c187224 */ /* 0x040fe200078e0218 */
[----:B------:R-:W-:Y:S01]  /*11b60*/  IABS R25, R56 ;  /* 0x0000003800197213 */ /* 0x000fe20000000000 */
[--C-:B------:R-:W-:Y:S01]  /*11b70*/  @!P5 IMAD.IADD R27, R27, 0x1, -R44.reuse ;  /* 0x000000011b1bd824 */ /* 0x100fe200078e0a2c */
[C---:B------:R-:W-:Y:S01]  /*11b80*/  ISETP.GT.U32.AND P1, PT, R44.reuse, R26, PT ;  /* 0x0000001a2c00720c */ /* 0x040fe20003f24070 */
[----:B------:R-:W-:Y:S01]  /*11b90*/  @!P3 IMAD.IADD R5, R5, 0x1, -R44 ;  /* 0x000000010505b824 */ /* 0x000fe200078e0a2c */
[C---:B------:R-:W-:Y:S01]  /*11ba0*/  ISETP.GT.U32.AND P5, PT, R44.reuse, R24, PT ;  /* 0x000000182c00720c */ /* 0x040fe20003fa4070 */
[----:B0-----:R-:W-:Y:S02]  /*11bb0*/  IMAD.MOV.U32 R7, RZ, RZ, R4 ;  /* 0x000000ffff077224 */ /* 0x001fe400078e0004 */
[----:B------:R-:W-:Y:S01]  /*11bc0*/  IMAD.HI.U32 R28, R39, R31, RZ ;  /* 0x0000001f271c7227 */ /* 0x000fe200078e00ff */
[----:B------:R-:W-:-:S03]  /*11bd0*/  ISETP.GT.U32.AND P3, PT, R44, R5, PT ;  /* 0x000000052c00720c */ /* 0x000fc60003f64070 */
[----:B------:R-:W-:Y:S01]  /*11be0*/  @!P0 IMAD.MOV R7, RZ, RZ, -R7 ;  /* 0x000000ffff078224 */ /* 0x000fe200078e0a07 */
[----:B------:R-:W-:Y:S01]  /*11bf0*/  ISETP.GE.AND P0, PT, R38, RZ, PT ;  /* 0x000000ff2600720c */ /* 0x000fe20003f06270 */
[----:B------:R-:W-:Y:S02]  /*11c00*/  IMAD.MOV R28, RZ, RZ, -R28 ;  /* 0x000000ffff1c7224 */ /* 0x000fe400078e0a1c */
[----:B------:R-:W-:Y:S01]  /*11c10*/  IMAD.HI.U32 R4, R39, R25, RZ ;  /* 0x0000001927047227 */ /* 0x000fe200078e00ff */
[----:B------:R0:W-:Y:S03]  /*11c20*/  STL [R1+0x764], R7 ;  /* 0x0007640701007387 */ /* 0x0001e60000100800 */
[----:B------:R-:W-:Y:S02]  /*11c30*/  IMAD R31, R44, R28, R31 ;  /* 0x0000001c2c1f7224 */ /* 0x000fe400078e021f */
[----:B------:R-:W-:-:S02]  /*11c40*/  @!P3 IMAD.IADD R5, R5, 0x1, -R44 ;  /* 0x000000010505b824 */ /* 0x000fc400078e0a2c */
[--C-:B------:R-:W-:Y:S01]  /*11c50*/  @!P1 IMAD.IADD R26, R26, 0x1, -R44.reuse ;  /* 0x000000011a1a9824 */ /* 0x100fe200078e0a2c */
[----:B------:R-:W-:Y:S01]  /*11c60*/  ISETP.GT.U32.AND P3, PT, R44, R31, PT ;  /* 0x0000001f2c00720c */ /* 0x000fe20003f64070 */
[----:B------:R-:W-:Y:S01]  /*11c70*/  @!P5 IMAD.IADD R24, R24, 0x1, -R44 ;  /* 0x000000011818d824 */ /* 0x000fe200078e0a2c */
[----:B------:R-:W-:Y:S01]  /*11c80*/  ISETP.GE.AND P1, PT, R55, RZ, PT ;  /* 0x000000ff3700720c */ /* 0x000fe20003f26270 */
[----:B0-----:R-:W-:Y:S01]  /*11c90*/  IMAD.MOV.U32 R7, RZ, RZ, R27 ;  /* 0x000000ffff077224 */ /* 0x001fe200078e001b */
[C---:B------:R-:W-:Y:S01]  /*11ca0*/  ISETP.GT.U32.AND P5, PT, R44.reuse, R26, PT ;  /* 0x0000001a2c00720c */ /* 0x040fe20003fa4070 */
[----:B------:R-:W-:Y:S02]  /*11cb0*/  IMAD.MOV R27, RZ, RZ, -R4 ;  /* 0x000000ffff1b7224 */ /* 0x000fe400078e0a04 */
[----:B------:R-:W-:Y:S01]  /*11cc0*/  @!P4 IMAD.MOV R7, RZ, RZ, -R7 ;  /* 0x000000ffff07c224 */ /* 0x000fe200078e0a07 */
[C---:B------:R-:W-:Y:S01]  /*11cd0*/  ISETP.GT.U32.AND P4, PT, R44.reuse, R24, PT ;  /* 0x000000182c00720c */ /* 0x040fe20003f84070 */
[----:B------:R-:W-:-:S02]  /*11ce0*/  IMAD R25, R44, R27, R25 ;  /* 0x0000001b2c197224 */ /* 0x000fc400078e0219 */
[C---:B------:R-:W-:Y:S01]  /*11cf0*/  VIADD R54, R0.reuse, 0x113 ;  /* 0x0000011300367836 */ /* 0x040fe20000000000 */
[----:B------:R0:W-:Y:S01]  /*11d00*/  STL [R1+0x75c], R7 ;  /* 0x00075c0701007387 */ /* 0x0001e20000100800 */
[C---:B------:R-:W-:Y:S02]  /*11d10*/  VIADD R55, R0.reuse, 0x112 ;  /* 0x0000011200377836 */ /* 0x040fe40000000000 */
[--C-:B------:R-:W-:Y:S01]  /*11d20*/  @!P3 IMAD.IADD R31, R31, 0x1, -R44.reuse ;  /* 0x000000011f1fb824 */ /* 0x100fe200078e0a2c */
[----:B------:R-:W-:Y:S01]  /*11d30*/  IABS R29, R54 ;  /* 0x00000036001d7213 */ /* 0x000fe20000000000 */
[----:B------:R-:W-:Y:S01]  /*11d40*/  VIADD R40, R0, 0x111 ;  /* 0x0000011100287836 */ /* 0x000fe20000000000 */
[----:B------:R-:W-:Y:S01]  /*11d50*/  IABS R28, R55 ;  /* 0x00000037001c7213 */ /* 0x000fe20000000000 */
[----:B------:R-:W-:Y:S01]  /*11d60*/  @!P5 IMAD.IADD R26, R26, 0x1, -R44 ;  /* 0x000000011a1ad824 */ /* 0x000fe200078e0a2c */
[----:B------:R-:W-:Y:S01]  /*11d70*/  ISETP.GE.AND P3, PT, R54, RZ, PT ;  /* 0x000000ff3600720c */ /* 0x000fe20003f66270 */
[----:B------:R-:W-:-:S04]  /*11d80*/  IMAD.HI.U32 R6, R39, R29, RZ ;  /* 0x0000001d27067227 */ /* 0x000fc800078e00ff */
[----:B0-----:R-:W-:Y:S02]  /*11d90*/  IMAD.MOV.U32 R7, RZ, RZ, R5 ;  /* 0x000000ffff077224 */ /* 0x001fe400078e0005 */
[----:B------:R-:W-:Y:S01]  /*11da0*/  IMAD.MOV R4, RZ, RZ, -R6 ;  /* 0x000000ffff047224 */ /* 0x000fe200078e0a06 */
[----:B------:R-:W-:Y:S01]  /*11db0*/  IABS R6, R40 ;  /* 0x0000002800067213 */ /* 0x000fe20000000000 */
[----:B------:R-:W-:Y:S01]  /*11dc0*/  @!P6 IMAD.MOV R7, RZ, RZ, -R7 ;  /* 0x000000ffff07e224 */ /* 0x000fe200078e0a07 */
[----:B------:R-:W-:Y:S01]  /*11dd0*/  ISETP.GT.U32.AND P6, PT, R44, R25, PT ;  /* 0x000000192c00720c */ /* 0x000fe20003fc4070 */
[----:B------:R-:W-:-:S03]  /*11de0*/  IMAD.HI.U32 R5, R39, R28, RZ ;  /* 0x0000001c27057227 */ /* 0x000fc600078e00ff */
[----:B------:R0:W-:Y:S01]  /*11df0*/  STL [R1+0x758], R7 ;  /* 0x0007580701007387 */ /* 0x0001e20000100800 */
[----:B------:R-:W-:Y:S02]  /*11e00*/  IMAD.MOV.U32 R8, RZ, RZ, R26 ;  /* 0x000000ffff087224 */ /* 0x000fe400078e001a */
[----:B------:R-:W-:Y:S02]  /*11e10*/  IMAD R29, R44, R4, R29 ;  /* 0x000000042c1d7224 */ /* 0x000fe400078e021d */
[----:B------:R-:W-:Y:S02]  /*11e20*/  VIADD R38, R0, 0x110 ;  /* 0x0000011000267836 */ /* 0x000fe40000000000 */
[----:B------:R-:W-:Y:S01]  /*11e30*/  IMAD.MOV R5, RZ, RZ, -R5 ;  /* 0x000000ffff057224 */ /* 0x000fe200078e0a05 */
[C---:B------:R-:W-:Y:S01]  /*11e40*/  ISETP.GT.U32.AND P5, PT, R44.reuse, R29, PT ;  /* 0x0000001d2c00720c */ /* 0x040fe20003fa4070 */
[----:B------:R-:W-:Y:S01]  /*11e50*/  @!P6 IMAD.IADD R25, R25, 0x1, -R44 ;  /* 0x000000011919e824 */ /* 0x000fe200078e0a2c */
[C---:B------:R-:W-:Y:S01]  /*11e60*/  ISETP.GT.U32.AND P6, PT, R44.reuse, R31, PT ;  /* 0x0000001f2c00720c */ /* 0x040fe20003fc4070 */
[----:B------:R-:W-:Y:S01]  /*11e70*/  @!P2 IMAD.MOV R8, RZ, RZ, -R8 ;  /* 0x000000ffff08a224 */ /* 0x000fe200078e0a08 */
[----:B------:R-:W-:Y:S01]  /*11e80*/  IABS R27, R38 ;  /* 0x00000026001b7213 */ /* 0x000fe20000000000 */
[----:B------:R-:W-:Y:S01]  /*11e90*/  IMAD.HI.U32 R4, R39, R6, RZ ;  /* 0x0000000627047227 */ /* 0x000fe200078e00ff */
[----:B------:R-:W-:-:S02]  /*11ea0*/  ISETP.GT.U32.AND P2, PT, R44, R25, PT ;  /* 0x000000192c00720c */ /* 0x000fc40003f44070 */
[----:B------:R-:W-:Y:S01]  /*11eb0*/  STL [R1+0x748], R8 ;  /* 0x0007480801007387 */ /* 0x000fe20000100800 */
[----:B------:R-:W-:Y:S02]  /*11ec0*/  IMAD R28, R44, R5, R28 ;  /* 0x000000052c1c7224 */ /* 0x000fe400078e021c */
[----:B------:R-:W-:Y:S02]  /*11ed0*/  IMAD.MOV R4, RZ, RZ, -R4 ;  /* 0x000000ffff047224 */ /* 0x000fe400078e0a04 */
[--C-:B------:R-:W-:Y:S01]  /*11ee0*/  @!P4 IMAD.IADD R24, R24, 0x1, -R44.reuse ;  /* 0x000000011818c824 */ /* 0x100fe200078e0a2c */
[----:B------:R-:W-:Y:S01]  /*11ef0*/  ISETP.GE.AND P4, PT, R56, RZ, PT ;  /* 0x000000ff3800720c */ /* 0x000fe20003f86270 */
[----:B------:R-:W-:Y:S01]  /*11f00*/  @!P6 IMAD.IADD R31, R31, 0x1, -R44 ;  /* 0x000000011f1fe824 */ /* 0x000fe200078e0a2c */
[C---:B------:R-:W-:Y:S01]  /*11f10*/  ISETP.GT.U32.AND P6, PT, R44.reuse, R28, PT ;  /* 0x0000001c2c00720c */ /* 0x040fe20003fc4070 */
[----:B------:R-:W-:Y:S02]  /*11f20*/  IMAD R6, R44, R4, R6 ;  /* 0x000000042c067224 */ /* 0x000fe400078e0206 */
[----:B------:R-:W-:-:S04]  /*11f30*/  IMAD.HI.U32 R4, R39, R27, RZ ;  /* 0x0000001b27047227 */ /* 0x000fc800078e00ff */
[----:B------:R-:W-:Y:S02]  /*11f40*/  IMAD.MOV R4, RZ, RZ, -R4 ;  /* 0x000000ffff047224 */ /* 0x000fe400078e0a04 */
[----:B------:R-:W-:Y:S01]  /*11f50*/  @!P2 IMAD.IADD R25, R25, 0x1, -R44 ;  /* 0x000000011919a824 */ /* 0x000fe200078e0a2c */
[C---:B------:R-:W-:Y:S01]  /*11f60*/  ISETP.GT.U32.AND P2, PT, R44.reuse, R6, PT ;  /* 0x000000062c00720c */ /* 0x040fe20003f44070 */
[----:B0-----:R-:W-:Y:S02]  /*11f70*/  IMAD.MOV.U32 R7, RZ, RZ, R24 ;  /* 0x000000ffff077224 */ /* 0x001fe400078e0018 */
[----:B------:R-:W-:Y:S02]  /*11f80*/  IMAD R27, R44, R4, R27 ;  /* 0x000000042c1b7224 */ /* 0x000fe400078e021b */
[----:B------:R-:W-:Y:S01]  /*11f90*/  @!P0 IMAD.MOV R7, RZ, RZ, -R7 ;  /* 0x000000ffff078224 */ /* 0x000fe200078e0a07 */
[----:B------:R-:W-:Y:S01]  /*11fa0*/  ISETP.GE.AND P0, PT, R55, RZ, PT ;  /* 0x000000ff3700720c */ /* 0x000fe20003f06270 */
[--C-:B------:R-:W-:Y:S01]  /*11fb0*/  @!P6 IMAD.IADD R28, R28, 0x1, -R44.reuse ;  /* 0x000000011c1ce824 */ /* 0x100fe200078e0a2c */
[----:B------:R-:W-:Y:S01]  /*11fc0*/  ISETP.GT.U32.AND P6, PT, R44, R27, PT ;  /* 0x0000001b2c00720c */ /* 0x000fe20003fc4070 */
[----:B------:R-:W-:Y:S01]  /*11fd0*/  @!P5 IMAD.IADD R29, R29, 0x1, -R44 ;  /* 0x000000011d1dd824 */ /* 0x000fe200078e0a2c */
[----:B------:R0:W-:Y:S01]  /*11fe0*/  STL [R1+0x744], R7 ;  /* 0x0007440701007387 */ /* 0x0001e20000100800 */
[----:B------:R-:W-:-:S02]  /*11ff0*/  VIADD R54, R0, 0x10e ;  /* 0x0000010e00367836 */ /* 0x000fc40000000000 */
[--C-:B------:R-:W-:Y:S01]  /*12000*/  @!P2 IMAD.IADD R6, R6, 0x1, -R44.reuse ;  /* 0x000000010606a824 */ /* 0x100fe200078e0a2c */
[----:B------:R-:W-:Y:S01]  /*12010*/  ISETP.GT.U32.AND P2, PT, R44, R28, PT ;  /* 0x0000001c2c00720c */ /* 0x000fe20003f44070 */
[----:B------:R-:W-:Y:S01]  /*12020*/  VIADD R56, R0, 0x10f ;  /* 0x0000010f00387836 */ /* 0x000fe20000000000 */
[----:B------:R-:W-:Y:S01]  /*12030*/  ISETP.GT.U32.AND P5, PT, R44, R29, PT ;  /* 0x0000001d2c00720c */ /* 0x000fe20003fa4070 */
[C---:B------:R-:W-:Y:S01]  /*12040*/  VIADD R55, R0.reuse, 0x10d ;  /* 0x0000010d00377836 */ /* 0x040fe20000000000 */
[----:B------:R-:W-:Y:S01]  /*12050*/  IABS R5, R54 ;  /* 0x0000003600057213 */ /* 0x000fe20000000000 */
[----:B------:R-:W-:Y:S01]  /*12060*/  VIADD R42, R0, 0xd5 ;  /* 0x000000d5002a7836 */ /* 0x000fe20000000000 */
[----:B------:R-:W-:Y:S01]  /*12070*/  IABS R24, R56 ;  /* 0x0000003800187213 */ /* 0x000fe20000000000 */
[----:B0-----:R-:W-:Y:S01]  /*12080*/  IMAD.MOV.U32 R7, RZ, RZ, R31 ;  /* 0x000000ffff077224 */ /* 0x001fe200078e001f */
[----:B------:R-:W-:Y:S01]  /*12090*/  IABS R4, R55 ;  /* 0x0000003700047213 */ /* 0x000fe20000000000 */
[----:B------:R-:W-:-:S02]  /*120a0*/  @!P6 IMAD.IADD R27, R27, 0x1, -R44 ;  /* 0x000000011b1be824 */ /* 0x000fc400078e0a2c */
[----:B------:R-:W-:Y:S01]  /*120b0*/  @!P1 IMAD.MOV R7, RZ, RZ, -R7 ;  /* 0x000000ffff079224 */ /* 0x000fe200078e0a07 */
[----:B------:R-:W-:Y:S01]  /*120c0*/  ISETP.GE.AND P1, PT, R38, RZ, PT ;  /* 0x000000ff2600720c */ /* 0x000fe20003f26270 */
[C---:B------:R-:W-:Y:S01]  /*120d0*/  IMAD.HI.U32 R30, R39.reuse, R5, RZ ;  /* 0x00000005271e7227 */ /* 0x040fe200078e00ff */
[----:B------:R-:W-:Y:S02]  /*120e0*/  ISETP.GT.U32.AND P6, PT, R44, R27, PT ;  /* 0x0000001b2c00720c */ /* 0x000fe40003fc4070 */
[----:B------:R0:W-:Y:S01]  /*120f0*/  STL [R1+0x740], R7 ;  /* 0x0007400701007387 */ /* 0x0001e20000100800 */
[----:B------:R-:W-:-:S04]  /*12100*/  IMAD.HI.U32 R26, R39, R24, RZ ;  /* 0x00000018271a7227 */ /* 0x000fc800078e00ff */
[----:B------:R-:W-:Y:S02]  /*12110*/  IMAD.MOV R30, RZ, RZ, -R30 ;  /* 0x000000ffff1e7224 */ /* 0x000fe400078e0a1e */
[--C-:B------:R-:W-:Y:S02]  /*12120*/  @!P2 IMAD.IADD R28, R28, 0x1, -R44.reuse ;  /* 0x000000011c1ca824 */ /* 0x100fe400078e0a2c */
[----:B------:R-:W-:Y:S01]  /*12130*/  @!P5 IMAD.IADD R29, R29, 0x1, -R44 ;  /* 0x000000011d1dd824 */ /* 0x000fe200078e0a2c */
[----:B------:R-:W-:Y:S01]  /*12140*/  ISETP.GE.AND P5, PT, R40, RZ, PT ;  /* 0x000000ff2800720c */ /* 0x000fe20003fa6270 */
[----:B0-----:R-:W-:Y:S02]  /*12150*/  IMAD.MOV.U32 R7, RZ, RZ, R25 ;  /* 0x000000ffff077224 */ /* 0x001fe400078e0019 */
[----:B------:R-:W-:-:S04]  /*12160*/  IMAD.HI.U32 R25, R39, R4, RZ ;  /* 0x0000000427197227 */ /* 0x000fc800078e00ff */
[----:B------:R-:W-:Y:S01]  /*12170*/  @!P4 IMAD.MOV R7, RZ, RZ, -R7 ;  /* 0x000000ffff07c224 */ /* 0x000fe200078e0a07 */
[----:B------:R-:W-:Y:S01]  /*12180*/  ISETP.GT.U32.AND P4, PT, R44, R6, PT ;  /* 0x000000062c00720c */ /* 0x000fe20003f84070 */
[----:B------:R-:W-:Y:S02]  /*12190*/  IMAD.MOV R26, RZ, RZ, -R26 ;  /* 0x000000ffff1a7224 */ /* 0x000fe400078e0a1a */
[----:B------:R-:W-:Y:S01]  /*121a0*/  VIADD R40, R0, 0x10c ;  /* 0x0000010c00287836 */ /* 0x000fe20000000000 */
[----:B------:R0:W-:Y:S01]  /*121b0*/  STL [R1+0x73c], R7 ;  /* 0x00073c0701007387 */ /* 0x0001e20000100800 */
[C---:B------:R-:W-:Y:S02]  /*121c0*/  IMAD R5, R44.reuse, R30, R5 ;  /* 0x0000001e2c057224 */ /* 0x040fe400078e0205 */
[----:B------:R-:W-:Y:S02]  /*121d0*/  IMAD.MOV R25, RZ, RZ, -R25 ;  /* 0x000000ffff197224 */ /* 0x000fe400078e0a19 */
[C---:B------:R-:W-:Y:S01]  /*121e0*/  IMAD R24, R44.reuse, R26, R24 ;  /* 0x0000001a2c187224 */ /* 0x040fe200078e0218 */
[----:B------:R-:W-:Y:S01]  /*121f0*/  IABS R26, R40 ;  /* 0x00000028001a7213 */ /* 0x000fe20000000000 */
[----:B------:R-:W-:-:S02]  /*12200*/  IMAD R4, R44, R25, R4 ;  /* 0x000000192c047224 */ /* 0x000fc400078e0204 */
[----:B------:R-:W-:Y:S01]  /*12210*/  @!P6 IMAD.IADD R27, R27, 0x1, -R44 ;  /* 0x000000011b1be824 */ /* 0x000fe200078e0a2c */
[C---:B------:R-:W-:Y:S01]  /*12220*/  ISETP.GT.U32.AND P2, PT, R44.reuse, R24, PT ;  /* 0x000000182c00720c */ /* 0x040fe20003f44070 */
[----:B0-----:R-:W-:Y:S01]  /*12230*/  IMAD.MOV.U32 R7, RZ, RZ, R28 ;  /* 0x000000ffff077224 */ /* 0x001fe200078e001c */
[----:B------:R-:W-:Y:S01]  /*12240*/  ISETP.GT.U32.AND P6, PT, R44, R4, PT ;  /* 0x000000042c00720c */ /* 0x000fe20003fc4070 */
[----:B------:R-:W-:-:S04]  /*12250*/  IMAD.HI.U32 R25, R39, R26, RZ ;  /* 0x0000001a27197227 */ /* 0x000fc800078e00ff */
[----:B------:R-:W-:Y:S01]  /*12260*/  @!P0 IMAD.MOV R7, RZ, RZ, -R7 ;  /* 0x000000ffff078224 */ /* 0x000fe200078e0a07 */
[----:B------:R-:W-:Y:S01]  /*12270*/  ISETP.GT.U32.AND P0, PT, R44, R5, PT ;  /* 0x000000052c00720c */ /* 0x000fe20003f04070 */
[----:B------:R-:W-:Y:S02]  /*12280*/  IMAD.MOV.U32 R8, RZ, RZ, R29 ;  /* 0x000000ffff087224 */ /* 0x000fe400078e001d */
[----:B------:R-:W-:Y:S02]  /*12290*/  IMAD.MOV R25, RZ, RZ, -R25 ;  /* 0x000000ffff197224 */ /* 0x000fe400078e0a19 */
[----:B------:R-:W-:Y:S02]  /*122a0*/  VIADD R38, R0, 0x10b ;  /* 0x0000010b00267836 */ /* 0x000fe40000000000 */
[----:B------:R-:W-:Y:S01]  /*122b0*/  @!P3 IMAD.MOV R8, RZ, RZ, -R8 ;  /* 0x000000ffff08b224 */ /* 0x000fe200078e0a08 */
[----:B------:R-:W-:Y:S01]  /*122c0*/  ISETP.GE.AND P3, PT, R56, RZ, PT ;  /* 0x000000ff3800720c */ /* 0x000fe20003f66270 */
[----:B------:R-:W-:Y:S01]  /*122d0*/  IMAD R26, R44, R25, R26 ;  /* 0x000000192c1a7224 */ /* 0x000fe200078e021a */
[----:B------:R-:W-:Y:S01]  /*122e0*/  IABS R25, R38 ;  /* 0x0000002600197213 */ /* 0x000fe20000000000 */
[--C-:B------:R-:W-:Y:S01]  /*122f0*/  @!P4 IMAD.IADD R6, R6, 0x1, -R44.reuse ;  /* 0x000000010606c824 */ /* 0x100fe200078e0a2c */
[----:B------:R-:W-:Y:S01]  /*12300*/  STL [R1+0x738], R8 ;  /* 0x0007380801007387 */ /* 0x000fe20000100800 */
[--C-:B------:R-:W-:Y:S01]  /*12310*/  @!P0 IMAD.IADD R5, R5, 0x1, -R44.reuse ;  /* 0x0000000105058824 */ /* 0x100fe200078e0a2c */
[----:B------:R-:W-:Y:S01]  /*12320*/  ISETP.GE.AND P4, PT, R54, RZ, PT ;  /* 0x000000ff3600720c */ /* 0x000fe20003f86270 */
[--C-:B------:R-:W-:Y:S01]  /*12330*/  @!P6 IMAD.IADD R4, R4, 0x1, -R44.reuse ;  /* 0x000000010404e824 */ /* 0x100fe200078e0a2c */
[----:B------:R0:W-:Y:S01]  /*12340*/  STL [R1+0x734], R7 ;  /* 0x0007340701007387 */ /* 0x0001e20000100800 */
[----:B------:R-:W-:Y:S01]  /*12350*/  VIADD R56, R0, 0x10a ;  /* 0x0000010a00387836 */ /* 0x000fe20000000000 */
[----:B------:R-:W-:Y:S01]  /*12360*/  ISETP.GT.U32.AND P6, PT, R44, R5, PT ;  /* 0x000000052c00720c */ /* 0x000fe20003fc4070 */
[----:B------:R-:W-:Y:S01]  /*12370*/  @!P2 IMAD.IADD R24, R24, 0x1, -R44 ;  /* 0x000000011818a824 */ /* 0x000fe200078e0a2c */
[----:B------:R-:W-:Y:S01]  /*12380*/  ISETP.GE.AND P2, PT, R55, RZ, PT ;  /* 0x000000ff3700720c */ /* 0x000fe20003f46270 */
[C---:B------:R-:W-:Y:S01]  /*12390*/  VIADD R54, R0.reuse, 0x109 ;  /* 0x0000010900367836 */ /* 0x040fe20000000000 */
[----:B------:R-:W-:Y:S01]  /*123a0*/  IABS R31, R56 ;  /* 0x00000038001f7213 */ /* 0x000fe20000000000 */
[----:B------:R-:W-:Y:S01]  /*123b0*/  VIADD R55, R0, 0x108 ;  /* 0x0000010800377836 */ /* 0x000fe20000000000 */
[----:B------:R-:W-:Y:S01]  /*123c0*/  ISETP.GT.U32.AND P0, PT, R44, R24, PT ;  /* 0x000000182c00720c */ /* 0x000fe20003f04070 */
[----:B------:R-:W-:Y:S01]  /*123d0*/  VIADD R43, R0, 0xd6 ;  /* 0x000000d6002b7836 */ /* 0x000fe20000000000 */
[----:B------:R-:W-:Y:S01]  /*123e0*/  IABS R29, R54 ;  /* 0x00000036001d7213 */ /* 0x000fe20000000000 */
[----:B0-----:R-:W-:Y:S01]  /*123f0*/  IMAD.MOV.U32 R7, RZ, RZ, R6 ;  /* 0x000000ffff077224 */ /* 0x001fe200078e0006 */
[----:B------:R-:W-:Y:S01]  /*12400*/  IABS R28, R55 ;  /* 0x00000037001c7213 */ /* 0x000fe20000000000 */
[----:B------:R-:W-:-:S04]  /*12410*/  IMAD.HI.U32 R6, R39, R25, RZ ;  /* 0x0000001927067227 */ /* 0x000fc800078e00ff */
[----:B------:R-:W-:Y:S02]  /*12420*/  IMAD.MOV R6, RZ, RZ, -R6 ;  /* 0x000000ffff067224 */ /* 0x000fe400078e0a06 */
[----:B------:R-:W-:Y:S01]  /*12430*/  @!P5 IMAD.MOV R7, RZ, RZ, -R7 ;  /* 0x000000ffff07d224 */ /* 0x000fe200078e0a07 */
[C---:B------:R-:W-:Y:S01]  /*12440*/  ISETP.GT.U32.AND P5, PT, R44.reuse, R4, PT ;  /* 0x000000042c00720c */ /* 0x040fe20003fa4070 */
[C---:B------:R-:W-:Y:S02]  /*12450*/  IMAD R25, R44.reuse, R6, R25 ;  /* 0x000000062c197224 */ /* 0x040fe400078e0219 */
[----:B------:R-:W-:Y:S01]  /*12460*/  @!P6 IMAD.IADD R5, R5, 0x1, -R44 ;  /* 0x000000010505e824 */ /* 0x000fe200078e0a2c */
[----:B------:R0:W-:Y:S01]  /*12470*/  STL [R1+0x724], R7 ;  /* 0x0007240701007387 */ /* 0x0001e20000100800 */
[----:B------:R-:W-:Y:S01]  /*12480*/  IMAD.HI.U32 R30, R39, R31, RZ ;  /* 0x0000001f271e7227 */ /* 0x000fe200078e00ff */
[----:B------:R-:W-:-:S03]  /*12490*/  ISETP.GT.U32.AND P6, PT, R44, R25, PT ;  /* 0x000000192c00720c */ /* 0x000fc60003fc4070 */
[----:B------:R-:W-:Y:S02]  /*124a0*/  IMAD.MOV R30, RZ, RZ, -R30 ;  /* 0x000000ffff1e7224 */ /* 0x000fe400078e0a1e */
[----:B------:R-:W-:Y:S01]  /*124b0*/  @!P0 IMAD.IADD R24, R24, 0x1, -R44 ;  /* 0x0000000118188824 */ /* 0x000fe200078e0a2c */
[----:B------:R-:W-:Y:S01]  /*124c0*/  ISETP.GE.AND P0, PT, R40, RZ, PT ;  /* 0x000000ff2800720c */ /* 0x000fe20003f06270 */
[----:B------:R-:W-:Y:S02]  /*124d0*/  IMAD R31, R44, R30, R31 ;  /* 0x0000001e2c1f7224 */ /* 0x000fe400078e021f */
[----:B0-----:R-:W-:Y:S02]  /*124e0*/  IMAD.MOV.U32 R7, RZ, RZ, R27 ;  /* 0x000000ffff077224 */ /* 0x001fe400078e001b */
[----:B------:R-:W-:-:S04]  /*124f0*/  IMAD.HI.U32 R27, R39, R29, RZ ;  /* 0x0000001d271b7227 */ /* 0x000fc800078e00ff */
[----:B------:R-:W-:Y:S01]  /*12500*/  @!P1 IMAD.MOV R7, RZ, RZ, -R7 ;  /* 0x000000ffff079224 */ /* 0x000fe200078e0a07 */
[C---:B------:R-:W-:Y:S01]  /*12510*/  ISETP.GT.U32.AND P1, PT, R44.reuse, R26, PT ;  /* 0x0000001a2c00720c */ /* 0x040fe20003f24070 */
[--C-:B------:R-:W-:Y:S01]  /*12520*/  @!P6 IMAD.IADD R25, R25, 0x1, -R44.reuse ;  /* 0x000000011919e824 */ /* 0x100fe200078e0a2c */
[----:B------:R-:W-:Y:S01]  /*12530*/  ISETP.GT.U32.AND P6, PT, R44, R31, PT ;  /* 0x0000001f2c00720c */ /* 0x000fe20003fc4070 */
[----:B------:R-:W-:Y:S01]  /*12540*/  @!P5 IMAD.IADD R4, R4, 0x1, -R44 ;  /* 0x000000010404d824 */ /* 0x000fe200078e0a2c */
[----:B------:R0:W-:Y:S01]  /*12550*/  STL [R1+0x720], R7 ;  /* 0x0007200701007387 */ /* 0x0001e20000100800 */
[----:B------:R-:W-:Y:S01]  /*12560*/  ISETP.GE.AND P5, PT, R38, RZ, PT ;  /* 0x000000ff2600720c */ /* 0x000fe20003fa6270 */
[----:B------:R-:W-:Y:S02]  /*12570*/  IMAD.MOV R27, RZ, RZ, -R27 ;  /* 0x000000ffff1b7224 */ /* 0x000fe400078e0a1b */
[----:B------:R-:W-:-:S04]  /*12580*/  IMAD.HI.U32 R6, R39, R28, RZ ;  /* 0x0000001c27067227 */ /* 0x000fc800078e00ff */
[----:B------:R-:W-:Y:S02]  /*12590*/  VIADD R38, R0, 0x107 ;  /* 0x0000010700267836 */ /* 0x000fe40000000000 */
[----:B------:R-:W-:Y:S01]  /*125a0*/  @!P1 IMAD.IADD R26, R26, 0x1, -R44 ;  /* 0x000000011a1a9824 */ /* 0x000fe200078e0a2c */
[----:B------:R-:W-:Y:S01]  /*125b0*/  ISETP.GE.AND P1, PT, R56, RZ, PT ;  /* 0x000000ff3800720c */ /* 0x000fe20003f26270 */
[----:B0-----:R-:W-:Y:S02]  /*125c0*/  IMAD.MOV.U32 R7, RZ, RZ, R24 ;  /* 0x000000ffff077224 */ /* 0x001fe400078e0018 */
[C---:B------:R-:W-:Y:S01]  /*125d0*/  IMAD R29, R44.reuse, R27, R29 ;  /* 0x0000001b2c1d7224 */ /* 0x040fe200078e021d */
[----:B------:R-:W-:Y:S01]  /*125e0*/  IABS R27, R38 ;  /* 0x00000026001b7213 */ /* 0x000fe20000000000 */
[----:B------:R-:W-:Y:S01]  /*125f0*/  @!P3 IMAD.MOV R7, RZ, RZ, -R7 ;  /* 0x000000ffff07b224 */ /* 0x000fe200078e0a07 */
[----:B------:R-:W-:Y:S01]  /*12600*/  ISETP.GT.U32.AND P3, PT, R44, R26, PT ;  /* 0x0000001a2c00720c */ /* 0x000fe20003f64070 */
[----:B------:R-:W-:-:S02]  /*12610*/  IMAD.MOV R6, RZ, RZ, -R6 ;  /* 0x000000ffff067224 */ /* 0x000fc400078e0a06 */
[----:B------:R-:W-:Y:S01]  /*12620*/  @!P4 IMAD.MOV R5, RZ, RZ, -R5 ;  /* 0x000000ffff05c224 */ /* 0x000fe200078e0a05 */
[----:B------:R0:W-:Y:S01]  /*12630*/  STL [R1+0x71c], R7 ;  /* 0x00071c0701007387 */ /* 0x0001e20000100800 */
[----:B------:R-:W-:Y:S01]  /*12640*/  @!P6 IMAD.IADD R31, R31, 0x1, -R44 ;  /* 0x000000011f1fe824 */ /* 0x000fe200078e0a2c */
[C---:B------:R-:W-:Y:S01]  /*12650*/  ISETP.GT.U32.AND P4, PT, R44.reuse, R25, PT ;  /* 0x000000192c00720c */ /* 0x040fe20003f84070 */
[C---:B------:R-:W-:Y:S01]  /*12660*/  IMAD R28, R44.reuse, R6, R28 ;  /* 0x000000062c1c7224 */ /* 0x040fe200078e021c */
[----:B------:R1:W-:Y:S01]  /*12670*/  STL [R1+0x714], R5 ;  /* 0x0007140501007387 */ /* 0x0003e20000100800 */
[----:B------:R-:W-:Y:S01]  /*12680*/  @!P2 IMAD.MOV R4, RZ, RZ, -R4 ;  /* 0x000000ffff04a224 */ /* 0x000fe200078e0a04 */
[----:B------:R-:W-:Y:S01]  /*12690*/  ISETP.GT.U32.AND P6, PT, R44, R31, PT ;  /* 0x0000001f2c00720c */ /* 0x000fe20003fc4070 */
[----:B------:R-:W-:Y:S01]  /*126a0*/  VIADD R40, R0, 0x105 ;  /* 0x0000010500287836 */ /* 0x000fe20000000000 */
[----:B------:R-:W-:Y:S01]  /*126b0*/  ISETP.GT.U32.AND P2, PT, R44, R29, PT ;  /* 0x0000001d2c00720c */ /* 0x000fe20003f44070 */
[----:B------:R-:W-:Y:S01]  /*126c0*/  @!P3 IMAD.IADD R26, R26, 0x1, -R44 ;  /* 0x000000011a1ab824 */ /* 0x000fe200078e0a2c */
[----:B------:R-:W-:Y:S01]  /*126d0*/  ISETP.GT.U32.AND P3, PT, R44, R28, PT ;  /* 0x0000001c2c00720c */ /* 0x000fe20003f64070 */
[----:B------:R-:W-:Y:S01]  /*126e0*/  VIADD R56, R0, 0x106 ;  /* 0x0000010600387836 */ /* 0x000fe20000000000 */
[----:B------:R-:W-:Y:S01]  /*126f0*/  IABS R24, R40 ;  /* 0x0000002800187213 */ /* 0x000fe20000000000 */
[----:B0-----:R-:W-:Y:S01]  /*12700*/  IMAD.MOV.U32 R7, RZ, RZ, R26 ;  /* 0x000000ffff077224 */ /* 0x001fe200078e001a */
[----:B------:R0:W-:Y:S01]  /*12710*/  STL [R1+0x710], R4 ;  /* 0x0007100401007387 */ /* 0x0001e20000100800 */
[----:B-1----:R-:W-:Y:S01]  /*12720*/  IMAD.HI.U32 R5, R39, R27, RZ ;  /* 0x0000001b27057227 */ /* 0x002fe200078e00ff */
[----:B------:R-:W-:-:S03]  /*12730*/  IABS R6, R56 ;  /* 0x0000003800067213 */ /* 0x000fc60000000000 */
[----:B------:R-:W-:Y:S02]  /*12740*/  IMAD.MOV R5, RZ, RZ, -R5 ;  /* 0x000000ffff057224 */ /* 0x000fe400078e0a05 */
[----:B------:R-:W-:Y:S02]  /*12750*/  @!P6 IMAD.IADD R31, R31, 0x1, -R44 ;  /* 0x000000011f1fe824 */ /* 0x000fe400078e0a2c */
[----:B------:R-:W-:Y:S02]  /*12760*/  IMAD R27, R44, R5, R27 ;  /* 0x000000052c1b7224 */ /* 0x000fe400078e021b */
[----:B------:R-:W-:-:S03]  /*12770*/  IMAD.HI.U32 R26, R39, R24, RZ ;  /* 0x00000018271a7227 */ /* 0x000fc600078e00ff */
[----:B------:R-:W-:Y:S01]  /*12780*/  ISETP.GT.U32.AND P6, PT, R44, R27, PT ;  /* 0x0000001b2c00720c */ /* 0x000fe20003fc4070 */
[--C-:B------:R-:W-:Y:S02]  /*12790*/  @!P2 IMAD.IADD R29, R29, 0x1, -R44.reuse ;  /* 0x000000011d1da824 */ /* 0x100fe400078e0a2c */
[----:B------:R-:W-:Y:S01]  /*127a0*/  @!P3 IMAD.IADD R28, R28, 0x1, -R44 ;  /* 0x000000011c1cb824 */ /* 0x000fe200078e0a2c */
[----:B------:R-:W-:Y:S01]  /*127b0*/  ISETP.GE.AND P3, PT, R55, RZ, PT ;  /* 0x000000ff3700720c */ /* 0x000fe20003f66270 */
[----:B------:R-:W-:Y:S01]  /*127c0*/  IMAD.MOV R26, RZ, RZ, -R26 ;  /* 0x000000ffff1a7224 */ /* 0x000fe200078e0a1a */
[C---:B------:R-:W-:Y:S01]  /*127d0*/  ISETP.GT.U32.AND P2, PT, R44.reuse, R29, PT ;  /* 0x0000001d2c00720c */ /* 0x040fe20003f44070 */
[----:B------:R-:W-:Y:S01]  /*127e0*/  @!P0 IMAD.MOV R7, RZ, RZ, -R7 ;  /* 0x000000ffff078224 */ /* 0x000fe200078e0a07 */
[----:B------:R-:W-:Y:S01]  /*127f0*/  ISETP.GT.U32.AND P0, PT, R44, R28, PT ;  /* 0x0000001c2c00720c */ /* 0x000fe20003f04070 */
[----:B0-----:R-:W-:-:S03]  /*12800*/  IMAD.HI.U32 R4, R39, R6, RZ ;  /* 0x0000000627047227 */ /* 0x001fc600078e00ff */
[----:B------:R0:W-:Y:S01]  /*12810*/  STL [R1+0x700], R7 ;  /* 0x0007000701007387 */ /* 0x0001e20000100800 */
[C---:B------:R-:W-:Y:S02]  /*12820*/  IMAD R24, R44.reuse, R26, R24 ;  /* 0x0000001a2c187224 */ /* 0x040fe400078e0218 */
[----:B------:R-:W-:Y:S02]  /*12830*/  IMAD.MOV R4, RZ, RZ, -R4 ;  /* 0x000000ffff047224 */ /* 0x000fe400078e0a04 */
[--C-:B------:R-:W-:Y:S01]  /*12840*/  @!P6 IMAD.IADD R27, R27, 0x1, -R44.reuse ;  /* 0x000000011b1be824 */ /* 0x100fe200078e0a2c */
[----:B------:R-:W-:Y:S01]  /*12850*/  ISETP.GT.U32.AND P6, PT, R44, R24, PT ;  /* 0x000000182c00720c */ /* 0x000fe20003fc4070 */
[----:B------:R-:W-:Y:S01]  /*12860*/  @!P4 IMAD.IADD R25, R25, 0x1, -R44 ;  /* 0x000000011919c824 */ /* 0x000fe200078e0a2c */
[----:B------:R-:W-:Y:S01]  /*12870*/  ISETP.GE.AND P4, PT, R54, RZ, PT ;  /* 0x000000ff3600720c */ /* 0x000fe20003f86270 */
[----:B------:R-:W-:Y:S02]  /*12880*/  IMAD R6, R44, R4, R6 ;  /* 0x000000042c067224 */ /* 0x000fe400078e0206 */
[----:B------:R-:W-:-:S02]  /*12890*/  VIADD R54, R0, 0x104 ;  /* 0x0000010400367836 */ /* 0x000fc40000000000 */
[--C-:B------:R-:W-:Y:S01]  /*128a0*/  @!P2 IMAD.IADD R29, R29, 0x1, -R44.reuse ;  /* 0x000000011d1da824 */ /* 0x100fe200078e0a2c */
[----:B------:R-:W-:Y:S01]  /*128b0*/  ISETP.GT.U32.AND P2, PT, R44, R6, PT ;  /* 0x000000062c00720c */ /* 0x000fe20003f44070 */
[--C-:B------:R-:W-:Y:S01]  /*128c0*/  @!P0 IMAD.IADD R28, R28, 0x1, -R44.reuse ;  /* 0x000000011c1c8824 */ /* 0x100fe200078e0a2c */
[----:B------:R-:W-:Y:S01]  /*128d0*/  ISETP.GE.AND P0, PT, R38, RZ, PT ;  /* 0x000000ff2600720c */ /* 0x000fe20003f06270 */
[C---:B------:R-:W-:Y:S01]  /*128e0*/  VIADD R38, R0.reuse, 0x102 ;  /* 0x0000010200267836 */ /* 0x040fe20000000000 */
[----:B------:R-:W-:Y:S01]  /*128f0*/  IABS R5, R54 ;  /* 0x0000003600057213 */ /* 0x000fe20000000000 */
[----:B------:R-:W-:Y:S02]  /*12900*/  VIADD R55, R0, 0x103 ;  /* 0x0000010300377836 */ /* 0x000fe40000000000 */
[----:B------:R-:W-:Y:S01]  /*12910*/  IMAD.MOV.U32 R8, RZ, RZ, R25 ;  /* 0x000000ffff087224 */ /* 0x000fe200078e0019 */
[----:B------:R-:W-:Y:S01]  /*12920*/  IABS R26, R38 ;  /* 0x00000026001a7213 */ /* 0x000fe20000000000 */
[----:B------:R-:W-:Y:S01]  /*12930*/  @!P6 IMAD.IADD R24, R24, 0x1, -R44 ;  /* 0x000000011818e824 */ /* 0x000fe200078e0a2c */
[----:B------:R-:W-:Y:S01]  /*12940*/  IABS R4, R55 ;  /* 0x0000003700047213 */ /* 0x000fe20000000000 */
[----:B------:R-:W-:-:S03]  /*12950*/  IMAD.HI.U32 R32, R39, R5, RZ ;  /* 0x0000000527207227 */ /* 0x000fc600078e00ff */
[C---:B------:R-:W-:Y:S01]  /*12960*/  ISETP.GT.U32.AND P6, PT, R44.reuse, R24, PT ;  /* 0x000000182c00720c */ /* 0x040fe20003fc4070 */
[----:B------:R-:W-:Y:S01]  /*12970*/  @!P5 IMAD.MOV R8, RZ, RZ, -R8 ;  /* 0x000000ffff08d224 */ /* 0x000fe200078e0a08 */
[----:B------:R-:W-:Y:S01]  /*12980*/  ISETP.GT.U32.AND P5, PT, R44, R27, PT ;  /* 0x0000001b2c00720c */ /* 0x000fe20003fa4070 */
[----:B------:R-:W-:Y:S02]  /*12990*/  IMAD.MOV R32, RZ, RZ, -R32 ;  /* 0x000000ffff207224 */ /* 0x000fe400078e0a20 */
[C---:B------:R-:W-:Y:S01]  /*129a0*/  IMAD.HI.U32 R25, R39.reuse, R26, RZ ;  /* 0x0000001a27197227 */ /* 0x040fe200078e00ff */
[----:B------:R1:W-:Y:S03]  /*129b0*/  STL [R1+0x6fc], R8 ;  /* 0x0006fc0801007387 */ /* 0x0003e60000100800 */
[----:B0-----:R-:W-:Y:S02]  /*129c0*/  IMAD.MOV.U32 R7, RZ, RZ, R31 ;  /* 0x000000ffff077224 */ /* 0x001fe400078e001f */
[----:B------:R-:W-:Y:S01]  /*129d0*/  @!P2 IMAD.IADD R6, R6, 0x1, -R44 ;  /* 0x000000010606a824 */ /* 0x000fe200078e0a2c */
[----:B------:R-:W-:Y:S01]  /*129e0*/  ISETP.GE.AND P2, PT, R56, RZ, PT ;  /* 0x000000ff3800720c */ /* 0x000fe20003f46270 */
[----:B------:R-:W-:-:S04]  /*129f0*/  IMAD.HI.U32 R30, R39, R4, RZ ;  /* 0x00000004271e7227 */ /* 0x000fc800078e00ff */
[C---:B------:R-:W-:Y:S02]  /*12a00*/  IMAD R5, R44.reuse, R32, R5 ;  /* 0x000000202c057224 */ /* 0x040fe400078e0205 */
[----:B------:R-:W-:Y:S01]  /*12a10*/  @!P1 IMAD.MOV R7, RZ, RZ, -R7 ;  /* 0x000000ffff079224 */ /* 0x000fe200078e0a07 */
[C---:B------:R-:W-:Y:S01]  /*12a20*/  ISETP.GT.U32.AND P1, PT, R44.reuse, R6, PT ;  /* 0x000000062c00720c */ /* 0x040fe20003f24070 */
[----:B-1----:R-:W-:Y:S02]  /*12a30*/  IMAD.MOV.U32 R8, RZ, RZ, R29 ;  /* 0x000000ffff087224 */ /* 0x002fe400078e001d */
[----:B------:R-:W-:Y:S01]  /*12a40*/  IMAD.MOV R25, RZ, RZ, -R25 ;  /* 0x000000ffff197224 */ /* 0x000fe200078e0a19 */
[----:B------:R0:W-:Y:S01]  /*12a50*/  STL [R1+0x6f4], R7 ;  /* 0x0006f40701007387 */ /* 0x0001e20000100800 */
[----:B------:R-:W-:Y:S02]  /*12a60*/  IMAD.MOV R30, RZ, RZ, -R30 ;  /* 0x000000ffff1e7224 */ /* 0x000fe400078e0a1e */
[----:B------:R-:W-:Y:S01]  /*12a70*/  @!P4 IMAD.MOV R8, RZ, RZ, -R8 ;  /* 0x000000ffff08c224 */ /* 0x000fe200078e0a08 */
[C---:B------:R-:W-:Y:S01]  /*12a80*/  ISETP.GT.U32.AND P4, PT, R44.reuse, R5, PT ;  /* 0x000000052c00720c */ /* 0x040fe20003f84070 */
[----:B------:R-:W-:-:S02]  /*12a90*/  IMAD R26, R44, R25, R26 ;  /* 0x000000192c1a7224 */ /* 0x000fc400078e021a */
[----:B------:R-:W-:Y:S01]  /*12aa0*/  IMAD R4, R44, R30, R4 ;  /* 0x0000001e2c047224 */ /* 0x000fe200078e0204 */
[----:B------:R-:W-:Y:S01]  /*12ab0*/  STL [R1+0x6ec], R8 ;  /* 0x0006ec0801007387 */ /* 0x000fe20000100800 */
[----:B------:R-:W-:Y:S01]  /*12ac0*/  @!P6 IMAD.IADD R24, R24, 0x1, -R44 ;  /* 0x000000011818e824 */ /* 0x000fe200078e0a2c */
[C---:B------:R-:W-:Y:S01]  /*12ad0*/  ISETP.GT.U32.AND P6, PT, R44.reuse, R26, PT ;  /* 0x0000001a2c00720c */ /* 0x040fe20003fc4070 */
[----:B0-----:R-:W-:Y:S02]  /*12ae0*/  IMAD.MOV.U32 R7, RZ, RZ, R28 ;  /* 0x000000ffff077224 */ /* 0x001fe400078e001c */
[----:B------:R-:W-:Y:S01]  /*12af0*/  @!P5 IMAD.IADD R27, R27, 0x1, -R44 ;  /* 0x000000011b1bd824 */ /* 0x000fe200078e0a2c */
[----:B------:R-:W-:Y:S01]  /*12b00*/  ISETP.GT.U32.AND P5, PT, R44, R4, PT ;  /* 0x000000042c00720c */ /* 0x000fe20003fa4070 */
[----:B------:R-:W-:Y:S01]  /*12b10*/  @!P3 IMAD.MOV R7, RZ, RZ, -R7 ;  /* 0x000000ffff07b224 */ /* 0x000fe200078e0a07 */
[----:B------:R-:W-:Y:S01]  /*12b20*/  ISETP.GE.AND P3, PT, R40, RZ, PT ;  /* 0x000000ff2800720c */ /* 0x000fe20003f66270 */
[----:B------:R-:W-:-:S02]  /*12b30*/  VIADD R56, R0, 0x101 ;  /* 0x0000010100387836 */ /* 0x000fc40000000000 */
[--C-:B------:R-:W-:Y:S01]  /*12b40*/  @!P1 IMAD.IADD R6, R6, 0x1, -R44.reuse ;  /* 0x0000000106069824 */ /* 0x100fe200078e0a2c */
[----:B------:R0:W-:Y:S01]  /*12b50*/  STL [R1+0x6e8], R7 ;  /* 0x0006e80701007387 */ /* 0x0001e20000100800 */
[----:B------:R-:W-:Y:S01]  /*12b60*/  ISETP.GE.AND P1, PT, R54, RZ, PT ;  /* 0x000000ff3600720c */ /* 0x000fe20003f26270 */
[----:B------:R-:W-:Y:S01]  /*12b70*/  VIADD R54, R0, 0x100 ;  /* 0x0000010000367836 */ /* 0x000fe20000000000 */
[----:B------:R-:W-:Y:S01]  /*12b80*/  IABS R30, R56 ;  /* 0x00000038001e7213 */ /* 0x000fe20000000000 */
[--C-:B------:R-:W-:Y:S01]  /*12b90*/  @!P4 IMAD.IADD R5, R5, 0x1, -R44.reuse ;  /* 0x000000010505c824 */ /* 0x100fe200078e0a2c */
[----:B------:R-:W-:Y:S01]  /*12ba0*/  ISETP.GE.AND P4, PT, R55, RZ, PT ;  /* 0x000000ff3700720c */ /* 0x000fe20003f86270 */
[----:B------:R-:W-:Y:S01]  /*12bb0*/  @!P6 IMAD.IADD R26, R26, 0x1, -R44 ;  /* 0x000000011a1ae824 */ /* 0x000fe200078e0a2c */
[----:B------:R-:W-:Y:S01]  /*12bc0*/  IABS R29, R54 ;  /* 0x00000036001d7213 */ /* 0x000fe20000000000 */
[----:B------:R-:W-:-:S03]  /*12bd0*/  IMAD.HI.U32 R25, R39, R30, RZ ;  /* 0x0000001e27197227 */ /* 0x000fc600078e00ff */
[----:B------:R-:W-:Y:S01]  /*12be0*/  ISETP.GT.U32.AND P6, PT, R44, R26, PT ;  /* 0x0000001a2c00720c */ /* 0x000fe20003fc4070 */
[----:B0-----:R-:W-:Y:S02]  /*12bf0*/  IMAD.MOV.U32 R7, RZ, RZ, R27 ;  /* 0x000000ffff077224 */ /* 0x001fe400078e001b */
[----:B------:R-:W-:Y:S01]  /*12c00*/  @!P5 IMAD.IADD R4, R4, 0x1, -R44 ;  /* 0x000000010404d824 */ /* 0x000fe200078e0a2c */
[----:B------:R-:W-:Y:S01]  /*12c10*/  ISETP.GE.AND P5, PT, R38, RZ, PT ;  /* 0x000000ff2600720c */ /* 0x000fe20003fa6270 */
[----:B------:R-:W-:Y:S01]  /*12c20*/  @!P0 IMAD.MOV R7, RZ, RZ, -R7 ;  /* 0x000000ffff078224 */ /* 0x000fe200078e0a07 */
[C---:B------:R-:W-:Y:S01]  /*12c30*/  ISETP.GT.U32.AND P0, PT, R44.reuse, R5, PT ;  /* 0x000000052c00720c */ /* 0x040fe20003f04070 */
[----:B------:R-:W-:Y:S02]  /*12c40*/  IMAD.MOV R25, RZ, RZ, -R25 ;  /* 0x000000ffff197224 */ /* 0x000fe400078e0a19 */
[----:B------:R-:W-:Y:S01]  /*12c50*/  IMAD.MOV.U32 R8, RZ, RZ, R24 ;  /* 0x000000ffff087224 */ /* 0x000fe200078e0018 */
[----:B------:R0:W-:Y:S01]  /*12c60*/  STL [R1+0x6e4], R7 ;  /* 0x0006e40701007387 */ /* 0x0001e20000100800 */
[----:B------:R-:W-:-:S02]  /*12c70*/  IMAD R30, R44, R25, R30 ;  /* 0x000000192c1e7224 */ /* 0x000fc400078e021e */
[----:B------:R-:W-:Y:S02]  /*12c80*/  VIADD R55, R0, 0xff ;  /* 0x000000ff00377836 */ /* 0x000fe40000000000 */
[----:B------:R-:W-:Y:S02]  /*12c90*/  @!P6 IMAD.IADD R26, R26, 0x1, -R44 ;  /* 0x000000011a1ae824 */ /* 0x000fe400078e0a2c */
[----:B------:R-:W-:Y:S01]  /*12ca0*/  @!P3 IMAD.MOV R8, RZ, RZ, -R8 ;  /* 0x000000ffff08b224 */ /* 0x000fe200078e0a08 */
[----:B------:R-:W-:Y:S01]  /*12cb0*/  IABS R27, R55 ;  /* 0x00000037001b7213 */ /* 0x000fe20000000000 */
[----:B------:R-:W-:Y:S01]  /*12cc0*/  @!P0 IMAD.IADD R5, R5, 0x1, -R44 ;  /* 0x0000000105058824 */ /* 0x000fe200078e0a2c */
[----:B------:R-:W-:Y:S01]  /*12cd0*/  ISETP.GT.U32.AND P0, PT, R44, R30, PT ;  /* 0x0000001e2c00720c */ /* 0x000fe20003f04070 */
[----:B0-----:R-:W-:Y:S01]  /*12ce0*/  IMAD.MOV.U32 R7, RZ, RZ, R6 ;  /* 0x000000ffff077224 */ /* 0x001fe200078e0006 */
[----:B------:R-:W-:Y:S01]  /*12cf0*/  ISETP.GE.AND P3, PT, R56, RZ, PT ;  /* 0x000000ff3800720c */ /* 0x000fe20003f66270 */
[----:B------:R-:W-:-:S04]  /*12d00*/  IMAD.HI.U32 R6, R39, R29, RZ ;  /* 0x0000001d27067227 */ /* 0x000fc800078e00ff */
[----:B------:R-:W-:Y:S01]  /*12d10*/  @!P2 IMAD.MOV R7, RZ, RZ, -R7 ;  /* 0x000000ffff07a224 */ /* 0x000fe200078e0a07 */
[----:B------:R-:W-:Y:S01]  /*12d20*/  ISETP.GT.U32.AND P2, PT, R44, R4, PT ;  /* 0x000000042c00720c */ /* 0x000fe20003f44070 */
[----:B------:R-:W-:Y:S02]  /*12d30*/  IMAD.MOV R6, RZ, RZ, -R6 ;  /* 0x000000ffff067224 */ /* 0x000fe400078e0a06 */
[----:B------:R-:W-:Y:S01]  /*12d40*/  VIADD R38, R0, 0xfd ;  /* 0x000000fd00267836 */ /* 0x000fe20000000000 */
[----:B------:R0:W-:Y:S01]  /*12d50*/  STL [R1+0x6e0], R7 ;  /* 0x0006e00701007387 */ /* 0x0001e20000100800 */
[----:B------:R-:W-:Y:S02]  /*12d60*/  IMAD R29, R44, R6, R29 ;  /* 0x000000062c1d7224 */ /* 0x000fe400078e021d */
[----:B------:R-:W-:Y:S01]  /*12d70*/  @!P0 IMAD.IADD R30, R30, 0x1, -R44 ;  /* 0x000000011e1e8824 */ /* 0x000fe200078e0a2c */
[----:B------:R-:W-:Y:S01]  /*12d80*/  STL [R1+0x6d8], R8 ;  /* 0x0006d80801007387 */ /* 0x000fe20000100800 */
[----:B------:R-:W-:Y:S01]  /*12d90*/  IABS R6, R38 ;  /* 0x0000002600067213 */ /* 0x000fe20000000000 */
[----:B------:R-:W-:Y:S01]  /*12da0*/  VIADD R40, R0, 0xfb ;  /* 0x000000fb00287836 */ /* 0x000fe20000000000 */
[----:B------:R-:W-:Y:S01]  /*12db0*/  ISETP.GT.U32.AND P6, PT, R44, R29, PT ;  /* 0x0000001d2c00720c */ /* 0x000fe20003fc4070 */
[----:B------:R-:W-:-:S02]  /*12dc0*/  VIADD R56, R0, 0xfc ;  /* 0x000000fc00387836 */ /* 0x000fc40000000000 */
[----:B0-----:R-:W-:Y:S01]  /*12dd0*/  IMAD.MOV.U32 R7, RZ, RZ, R5 ;  /* 0x000000ffff077224 */ /* 0x001fe200078e0005 */
[----:B------:R-:W-:Y:S01]  /*12de0*/  IABS R28, R40 ;  /* 0x00000028001c7213 */ /* 0x000fe20000000000 */
[--C-:B------:R-:W-:Y:S01]  /*12df0*/  @!P2 IMAD.IADD R4, R4, 0x1, -R44.reuse ;  /* 0x000000010404a824 */ /* 0x100fe200078e0a2c */
[----:B------:R-:W-:Y:S01]  /*12e00*/  ISETP.GE.AND P2, PT, R55, RZ, PT ;  /* 0x000000ff3700720c */ /* 0x000fe20003f46270 */
[----:B------:R-:W-:Y:S01]  /*12e10*/  @!P1 IMAD.MOV R7, RZ, RZ, -R7 ;  /* 0x000000ffff079224 */ /* 0x000fe200078e0a07 */
[----:B------:R-:W-:Y:S01]  /*12e20*/  ISETP.GE.AND P1, PT, R54, RZ, PT ;  /* 0x000000ff3600720c */ /* 0x000fe20003f26270 */
[----:B------:R-:W-:Y:S02]  /*12e30*/  VIADD R55, R0, 0xfe ;  /* 0x000000fe00377836 */ /* 0x000fe40000000000 */
[----:B------:R-:W-:Y:S01]  /*12e40*/  IMAD.HI.U32 R5, R39, R27, RZ ;  /* 0x0000001b27057227 */ /* 0x000fe200078e00ff */
[----:B------:R0:W-:Y:S02]  /*12e50*/  STL [R1+0x6c8], R7 ;  /* 0x0006c80701007387 */ /* 0x0001e40000100800 */
[----:B------:R-:W-:Y:S01]  /*12e60*/  IABS R25, R55 ;  /* 0x0000003700197213 */ /* 0x000fe20000000000 */
[----:B------:R-:W-:Y:S01]  /*12e70*/  @!P6 IMAD.IADD R29, R29, 0x1, -R44 ;  /* 0x000000011d1de824 */ /* 0x000fe200078e0a2c */
[----:B------:R-:W-:Y:S01]  /*12e80*/  ISETP.GT.U32.AND P6, PT, R44, R30, PT ;  /* 0x0000001e2c00720c */ /* 0x000fe20003fc4070 */
[----:B------:R-:W-:Y:S01]  /*12e90*/  IMAD.MOV R5, RZ, RZ, -R5 ;  /* 0x000000ffff057224 */ /* 0x000fe200078e0a05 */
[----:B------:R-:W-:Y:S01]  /*12ea0*/  ISETP.GE.AND P0, PT, R55, RZ, PT ;  /* 0x000000ff3700720c */ /* 0x000fe20003f06270 */
[----:B------:R-:W-:-:S04]  /*12eb0*/  IMAD.HI.U32 R24, R39, R25, RZ ;  /* 0x0000001927187227 */ /* 0x000fc800078e00ff */
[----:B0-----:R-:W-:Y:S02]  /*12ec0*/  IMAD.MOV.U32 R7, RZ, RZ, R4 ;  /* 0x000000ffff077224 */ /* 0x001fe400078e0004 */
[C---:B------:R-:W-:Y:S01]  /*12ed0*/  IMAD R27, R44.reuse, R5, R27 ;  /* 0x000000052c1b7224 */ /* 0x040fe200078e021b */
[----:B------:R-:W-:Y:S01]  /*12ee0*/  IABS R5, R56 ;  /* 0x0000003800057213 */ /* 0x000fe20000000000 */
[----:B------:R-:W-:Y:S01]  /*12ef0*/  @!P4 IMAD.MOV R7, RZ, RZ, -R7 ;  /* 0x000000ffff07c224 */ /* 0x000fe200078e0a07 */
[----:B------:R-:W-:Y:S01]  /*12f00*/  ISETP.GT.U32.AND P4, PT, R44, R29, PT ;  /* 0x0000001d2c00720c */ /* 0x000fe20003f84070 */
[----:B------:R-:W-:-:S03]  /*12f10*/  IMAD.HI.U32 R4, R39, R6, RZ ;  /* 0x0000000627047227 */ /* 0x000fc600078e00ff */
[----:B------:R0:W-:Y:S01]  /*12f20*/  STL [R1+0x6bc], R7 ;  /* 0x0006bc0701007387 */ /* 0x0001e20000100800 */
[----:B------:R-:W-:Y:S02]  /*12f30*/  IMAD.MOV R24, RZ, RZ, -R24 ;  /* 0x000000ffff187224 */ /* 0x000fe400078e0a18 */
[----:B------:R-:W-:Y:S02]  /*12f40*/  IMAD.MOV R4, RZ, RZ, -R4 ;  /* 0x000000ffff047224 */ /* 0x000fe400078e0a04 */
[C---:B------:R-:W-:Y:S02]  /*12f50*/  IMAD R25, R44.reuse, R24, R25 ;  /* 0x000000182c197224 */ /* 0x040fe400078e0219 */
[----:B------:R-:W-:Y:S02]  /*12f60*/  IMAD R6, R44, R4, R6 ;  /* 0x000000042c067224 */ /* 0x000fe400078e0206 */
[----:B------:R-:W-:Y:S01]  /*12f70*/  @!P6 IMAD.IADD R30, R30, 0x1, -R44 ;  /* 0x000000011e1ee824 */ /* 0x000fe200078e0a2c */
[----:B------:R-:W-:Y:S01]  /*12f80*/  ISETP.GT.U32.AND P6, PT, R44, R25, PT ;  /* 0x000000192c00720c */ /* 0x000fe20003fc4070 */
[----:B0-----:R-:W-:-:S02]  /*12f90*/  IMAD.MOV.U32 R7, RZ, RZ, R26 ;  /* 0x000000ffff077224 */ /* 0x001fc400078e001a */
[--C-:B------:R-:W-:Y:S01]  /*12fa0*/  @!P4 IMAD.IADD R29, R29, 0x1, -R44.reuse ;  /* 0x000000011d1dc824 */ /* 0x100fe200078e0a2c */
[C---:B------:R-:W-:Y:S01]  /*12fb0*/  ISETP.GT.U32.AND P4, PT, R44.reuse, R6, PT ;  /* 0x000000062c00720c */ /* 0x040fe20003f84070 */
[----:B------:R-:W-:Y:S01]  /*12fc0*/  @!P5 IMAD.MOV R7, RZ, RZ, -R7 ;  /* 0x000000ffff07d224 */ /* 0x000fe200078e0a07 */
[----:B------:R-:W-:Y:S01]  /*12fd0*/  ISETP.GT.U32.AND P5, PT, R44, R27, PT ;  /* 0x0000001b2c00720c */ /* 0x000fe20003fa4070 */
[----:B------:R-:W-:Y:S02]  /*12fe0*/  VIADD R54, R0, 0xfa ;  /* 0x000000fa00367836 */ /* 0x000fe40000000000 */
[----:B------:R-:W-:Y:S01]  /*12ff0*/  IMAD.HI.U32 R4, R39, R28, RZ ;  /* 0x0000001c27047227 */ /* 0x000fe200078e00ff */
[----:B------:R0:W-:Y:S02]  /*13000*/  STL [R1+0x6b8], R7 ;  /* 0x0006b80701007387 */ /* 0x0001e40000100800 */
[----:B------:R-:W-:Y:S01]  /*13010*/  IABS R24, R54 ;  /* 0x0000003600187213 */ /* 0x000fe20000000000 */
[----:B------:R-:W-:-:S02]  /*13020*/  @!P6 IMAD.IADD R25, R25, 0x1, -R44 ;  /* 0x000000011919e824 */ /* 0x000fc400078e0a2c */
[----:B------:R-:W-:Y:S02]  /*13030*/  IMAD.MOV R4, RZ, RZ, -R4 ;  /* 0x000000ffff047224 */ /* 0x000fe400078e0a04 */
[----:B------:R-:W-:-:S04]  /*13040*/  IMAD.HI.U32 R26, R39, R5, RZ ;  /* 0x00000005271a7227 */ /* 0x000fc800078e00ff */
[----:B------:R-:W-:Y:S01]  /*13050*/  @!P5 IMAD.IADD R27, R27, 0x1, -R44 ;  /* 0x000000011b1bd824 */ /* 0x000fe200078e0a2c */
[----:B------:R-:W-:Y:S01]  /*13060*/  ISETP.GE.AND P5, PT, R38, RZ, PT ;  /* 0x000000ff2600720c */ /* 0x000fe20003fa6270 */
[----:B0-----:R-:W-:Y:S02]  /*13070*/  IMAD.MOV.U32 R7, RZ, RZ, R30 ;  /* 0x000000ffff077224 */ /* 0x001fe400078e001e */
[----:B------:R-:W-:Y:S01]  /*13080*/  @!P4 IMAD.IADD R6, R6, 0x1, -R44 ;  /* 0x000000010606c824 */ /* 0x000fe200078e0a2c */
[C---:B------:R-:W-:Y:S01]  /*13090*/  ISETP.GT.U32.AND P6, PT, R44.reuse, R27, PT ;  /* 0x0000001b2c00720c */ /* 0x040fe20003fc4070 */
[----:B------:R-:W-:Y:S01]  /*130a0*/  @!P3 IMAD.MOV R7, RZ, RZ, -R7 ;  /* 0x000000ffff07b224 */ /* 0x000fe200078e0a07 */
[C---:B------:R-:W-:Y:S01]  /*130b0*/  ISETP.GT.U32.AND P4, PT, R44.reuse, R25, PT ;  /* 0x000000192c00720c */ /* 0x040fe20003f84070 */
[C---:B------:R-:W-:Y:S01]  /*130c0*/  IMAD R28, R44.reuse, R4, R28 ;  /* 0x000000042c1c7224 */ /* 0x040fe200078e021c */
[----:B------:R-:W-:Y:S01]  /*130d0*/  ISETP.GT.U32.AND P3, PT, R44, R6, PT ;  /* 0x000000062c00720c */ /* 0x000fe20003f64070 */
[----:B------:R-:W-:Y:S01]  /*130e0*/  IMAD.MOV R26, RZ, RZ, -R26 ;  /* 0x000000ffff1a7224 */ /* 0x000fe200078e0a1a */
[----:B------:R0:W-:Y:S01]  /*130f0*/  STL [R1+0x7fc], R7 ;  /* 0x0007fc0701007387 */ /* 0x0001e20000100800 */
[----:B------:R-:W-:-:S04]  /*13100*/  IMAD.HI.U32 R4, R39, R24, RZ ;  /* 0x0000001827047227 */ /* 0x000fc800078e00ff */
[----:B------:R-:W-:Y:S02]  /*13110*/  IMAD R5, R44, R26, R5 ;  /* 0x0000001a2c057224 */ /* 0x000fe400078e0205 */
[----:B------:R-:W-:Y:S02]  /*13120*/  IMAD.MOV R4, RZ, RZ, -R4 ;  /* 0x000000ffff047224 */ /* 0x000fe400078e0a04 */
[----:B------:R-:W-:Y:S02]  /*13130*/  VIADD R55, R0, 0xf9 ;  /* 0x000000f900377836 */ /* 0x000fe40000000000 */
[----:B0-----:R-:W-:Y:S02]  /*13140*/  IMAD.MOV.U32 R7, RZ, RZ, R29 ;  /* 0x000000ffff077224 */ /* 0x001fe400078e001d */
[C---:B------:R-:W-:Y:S01]  /*13150*/  IMAD R24, R44.reuse, R4, R24 ;  /* 0x000000042c187224 */ /* 0x040fe200078e0218 */
[----:B------:R-:W-:Y:S01]  /*13160*/  IABS R26, R55 ;  /* 0x00000037001a7213 */ /* 0x000fe20000000000 */
[----:B------:R-:W-:Y:S01]  /*13170*/  @!P1 IMAD.MOV R7, RZ, RZ, -R7 ;  /* 0x000000ffff079224 */ /* 0x000fe200078e0a07 */
[C---:B------:R-:W-:Y:S01]  /*13180*/  ISETP.GT.U32.AND P1, PT, R44.reuse, R5, PT ;  /* 0x000000052c00720c */ /* 0x040fe20003f24070 */
[--C-:B------:R-:W-:Y:S01]  /*13190*/  @!P6 IMAD.IADD R27, R27, 0x1, -R44.reuse ;  /* 0x000000011b1be824 */ /* 0x100fe200078e0a2c */
[C---:B------:R-:W-:Y:S01]  /*131a0*/  ISETP.GT.U32.AND P6, PT, R44.reuse, R28, PT ;  /* 0x0000001c2c00720c */ /* 0x040fe20003fc4070 */
[----:B------:R-:W-:Y:S01]  /*131b0*/  @!P4 IMAD.IADD R25, R25, 0x1, -R44 ;  /* 0x000000011919c824 */ /* 0x000fe200078e0a2c */
[----:B------:R-:W-:Y:S01]  /*131c0*/  ISETP.GT.U32.AND P4, PT, R44, R24, PT ;  /* 0x000000182c00720c */ /* 0x000fe20003f84070 */
[----:B------:R-:W-:Y:S01]  /*131d0*/  VIADD R38, R0, 0xf8 ;  /* 0x000000f800267836 */ /* 0x000fe20000000000 */
[----:B------:R0:W-:Y:S01]  /*131e0*/  STL [R1+0x6b4], R7 ;  /* 0x0006b40701007387 */ /* 0x0001e20000100800 */
[----:B------:R-:W-:-:S03]  /*131f0*/  IMAD.HI.U32 R29, R39, R26, RZ ;  /* 0x0000001a271d7227 */ /* 0x000fc600078e00ff */
[----:B------:R-:W-:Y:S01]  /*13200*/  IABS R30, R38 ;  /* 0x00000026001e7213 */ /* 0x000fe20000000000 */
[----:B------:R-:W-:Y:S02]  /*13210*/  IMAD.MOV R29, RZ, RZ, -R29 ;  /* 0x000000ffff1d7224 */ /* 0x000fe400078e0a1d */
[--C-:B------:R-:W-:Y:S01]  /*13220*/  @!P1 IMAD.IADD R5, R5, 0x1, -R44.reuse ;  /* 0x0000000105059824 */ /* 0x100fe200078e0a2c */
[----:B------:R-:W-:Y:S01]  /*13230*/  ISETP.GE.AND P1, PT, R40, RZ, PT ;  /* 0x000000ff2800720c */ /* 0x000fe20003f26270 */
[--C-:B------:R-:W-:Y:S02]  /*13240*/  @!P6 IMAD.IADD R28, R28, 0x1, -R44.reuse ;  /* 0x000000011c1ce824 */ /* 0x100fe400078e0a2c */
[----:B------:R-:W-:Y:S01]  /*13250*/  @!P3 IMAD.IADD R6, R6, 0x1, -R44 ;  /* 0x000000010606b824 */ /* 0x000fe200078e0a2c */
[C---:B------:R-:W-:Y:S01]  /*13260*/  ISETP.GT.U32.AND P6, PT, R44.reuse, R5, PT ;  /* 0x000000052c00720c */ /* 0x040fe20003fc4070 */
[----:B------:R-:W-:Y:S01]  /*13270*/  IMAD R26, R44, R29, R26 ;  /* 0x0000001d2c1a7224 */ /* 0x000fe200078e021a */
[----:B------:R-:W-:Y:S01]  /*13280*/  ISETP.GE.AND P3, PT, R56, RZ, PT ;  /* 0x000000ff3800720c */ /* 0x000fe20003f66270 */
[----:B------:R-:W-:Y:S01]  /*13290*/  @!P4 IMAD.IADD R24, R24, 0x1, -R44 ;  /* 0x000000011818c824 */ /* 0x000fe200078e0a2c */
[----:B------:R-:W-:Y:S01]  /*132a0*/  ISETP.GT.U32.AND P4, PT, R44, R28, PT ;  /* 0x0000001c2c00720c */ /* 0x000fe20003f84070 */
[----:B------:R-:W-:-:S04]  /*132b0*/  IMAD.HI.U32 R4, R39, R30, RZ ;  /* 0x0000001e27047227 */ /* 0x000fc800078e00ff */
[----:B------:R-:W-:Y:S01]  /*132c0*/  @!P5 IMAD.MOV R6, RZ, RZ, -R6 ;  /* 0x000000ffff06d224 */ /* 0x000fe200078e0a06 */
[----:B------:R-:W-:Y:S01]  /*132d0*/  ISETP.GT.U32.AND P5, PT, R44, R26, PT ;  /* 0x0000001a2c00720c */ /* 0x000fe20003fa4070 */
[----:B------:R-:W-:Y:S02]  /*132e0*/  IMAD.MOV R4, RZ, RZ, -R4 ;  /* 0x000000ffff047224 */ /* 0x000fe400078e0a04 */
[----:B------:R-:W-:Y:S02]  /*132f0*/  VIADD R56, R0, 0xf7 ;  /* 0x000000f700387836 */ /* 0x000fe40000000000 */
[----:B------:R-:W-:Y:S02]  /*13300*/  IMAD.MOV.U32 R8, RZ, RZ, R27 ;  /* 0x000000ffff087224 */ /* 0x000fe400078e001b */
[----:B0-----:R-:W-:Y:S01]  /*13310*/  IMAD.MOV.U32 R7, RZ, RZ, R25 ;  /* 0x000000ffff077224 */ /* 0x001fe200078e0019 */
[----:B------:R-:W-:Y:S01]  /*13320*/  IABS R29, R56 ;  /* 0x00000038001d7213 */ /* 0x000fe20000000000 */
[----:B------:R-:W-:-:S02]  /*13330*/  IMAD R30, R44, R4, R30 ;  /* 0x000000042c1e7224 */ /* 0x000fc400078e021e */
[----:B------:R-:W-:Y:S01]  /*13340*/  @!P2 IMAD.MOV R8, RZ, RZ, -R8 ;  /* 0x000000ffff08a224 */ /* 0x000fe200078e0a08 */
[----:B------:R-:W-:Y:S01]  /*13350*/  ISETP.GT.U32.AND P2, PT, R44, R24, PT ;  /* 0x000000182c00720c */ /* 0x000fe20003f44070 */
[----:B------:R-:W-:Y:S01]  /*13360*/  @!P0 IMAD.MOV R7, RZ, RZ, -R7 ;  /* 0x000000ffff078224 */ /* 0x000fe200078e0a07 */
[----:B------:R-:W-:Y:S01]  /*13370*/  ISETP.GE.AND P0, PT, R54, RZ, PT ;  /* 0x000000ff3600720c */ /* 0x000fe20003f06270 */
[--C-:B------:R-:W-:Y:S01]  /*13380*/  @!P6 IMAD.IADD R5, R5, 0x1, -R44.reuse ;  /* 0x000000010505e824 */ /* 0x100fe200078e0a2c */
[----:B------:R0:W-:Y:S01]  /*13390*/  STL [R1+0x6b0], R8 ;  /* 0x0006b00801007387 */ /* 0x0001e20000100800 */
[----:B------:R-:W-:Y:S01]  /*133a0*/  @!P4 IMAD.IADD R28, R28, 0x1, -R44 ;  /* 0x000000011c1cc824 */ /* 0x000fe200078e0a2c */
[----:B------:R-:W-:Y:S01]  /*133b0*/  ISETP.GT.U32.AND P4, PT, R44, R30, PT ;  /* 0x0000001e2c00720c */ /* 0x000fe20003f84070 */
[----:B------:R-:W-:Y:S01]  /*133c0*/  VIADD R54, R0, 0xf6 ;  /* 0x000000f600367836 */ /* 0x000fe20000000000 */
[----:B------:R1:W-:Y:S01]  /*133d0*/  STL [R1+0x6a4], R7 ;  /* 0x0006a40701007387 */ /* 0x0003e20000100800 */
[----:B------:R-:W-:Y:S01]  /*133e0*/  IMAD.HI.U32 R4, R39, R29, RZ ;  /* 0x0000001d27047227 */ /* 0x000fe200078e00ff */
[----:B------:R-:W-:-:S02]  /*133f0*/  ISETP.GE.AND P6, PT, R55, RZ, PT ;  /* 0x000000ff3700720c */ /* 0x000fc40003fc6270 */
[----:B------:R-:W-:Y:S01]  /*13400*/  IABS R27, R54 ;  /* 0x00000036001b7213 */ /* 0x000fe20000000000 */
[----:B------:R-:W-:Y:S01]  /*13410*/  @!P5 IMAD.IADD R26, R26, 0x1, -R44 ;  /* 0x000000011a1ad824 */ /* 0x000fe200078e0a2c */
[----:B------:R-:W-:Y:S01]  /*13420*/  STL [R1+0x6a0], R6 ;  /* 0x0006a00601007387 */ /* 0x000fe20000100800 */
[----:B0-----:R-:W-:Y:S01]  /*13430*/  IMAD.MOV.U32 R8, RZ, RZ, R5 ;  /* 0x000000ffff087224 */ /* 0x001fe200078e0005 */
[----:B------:R-:W-:Y:S01]  /*13440*/  ISETP.GE.AND P5, PT, R56, RZ, PT ;  /* 0x000000ff3800720c */ /* 0x000fe20003fa6270 */
[----:B------:R-:W-:Y:S02]  /*13450*/  IMAD.MOV R4, RZ, RZ, -R4 ;  /* 0x000000ffff047224 */ /* 0x000fe400078e0a04 */
[----:B-1----:R-:W-:Y:S02]  /*13460*/  IMAD.MOV.U32 R7, RZ, RZ, R28 ;  /* 0x000000ffff077224 */ /* 0x002fe400078e001c */
[----:B------:R-:W-:Y:S01]  /*13470*/  @!P3 IMAD.MOV R8, RZ, RZ, -R8 ;  /* 0x000000ffff08b224 */ /* 0x000fe200078e0a08 */
[----:B------:R-:W-:Y:S01]  /*13480*/  ISETP.GT.U32.AND P3, PT, R44, R26, PT ;  /* 0x0000001a2c00720c */ /* 0x000fe20003f64070 */
[----:B------:R-:W-:-:S02]  /*13490*/  @!P1 IMAD.MOV R7, RZ, RZ, -R7 ;  /* 0x000000ffff079224 */ /* 0x000fc400078e0a07 */
[----:B------:R-:W-:Y:S01]  /*134a0*/  IMAD R29, R44, R4, R29 ;  /* 0x000000042c1d7224 */ /* 0x000fe200078e021d */
[----:B------:R-:W-:Y:S01]  /*134b0*/  STL [R1+0x69c], R8 ;  /* 0x00069c0801007387 */ /* 0x000fe20000100800 */
[----:B------:R-:W-:Y:S02]  /*134c0*/  VIADD R55, R0, 0xf5 ;  /* 0x000000f500377836 */ /* 0x000fe40000000000 */
[--C-:B------:R-:W-:Y:S01]  /*134d0*/  @!P2 IMAD.IADD R24, R24, 0x1, -R44.reuse ;  /* 0x000000011818a824 */ /* 0x100fe200078e0a2c */
[----:B------:R0:W-:Y:S01]  /*134e0*/  STL [R1+0x698], R7 ;  /* 0x0006980701007387 */ /* 0x0001e20000100800 */
[----:B------:R-:W-:Y:S01]  /*134f0*/  IMAD.HI.U32 R4, R39, R27, RZ ;  /* 0x0000001b27047227 */ /* 0x000fe200078e00ff */
[----:B------:R-:W-:Y:S02]  /*13500*/  ISETP.GE.AND P2, PT, R38, RZ, PT ;  /* 0x000000ff2600720c */ /* 0x000fe40003f46270 */
[----:B------:R-:W-:Y:S01]  /*13510*/  IABS R25, R55 ;  /* 0x0000003700197213 */ /* 0x000fe20000000000 */
[----:B------:R-:W-:Y:S01]  /*13520*/  @!P4 IMAD.IADD R30, R30, 0x1, -R44 ;  /* 0x000000011e1ec824 */ /* 0x000fe200078e0a2c */
[----:B------:R-:W-:Y:S01]  /*13530*/  ISETP.GT.U32.AND P1, PT, R44, R29, PT ;  /* 0x0000001d2c00720c */ /* 0x000fe20003f24070 */
[----:B------:R-:W-:-:S02]  /*13540*/  IMAD.MOV R4, RZ, RZ, -R4 ;  /* 0x000000ffff047224 */ /* 0x000fc400078e0a04 */
[----:B------:R-:W-:Y:S01]  /*13550*/  VIADD R38, R0, 0xf4 ;  /* 0x000000f400267836 */ /* 0x000fe20000000000 */
[C---:B------:R-:W-:Y:S01]  /*13560*/  ISETP.GT.U32.AND P4, PT, R44.reuse, R30, PT ;  /* 0x0000001e2c00720c */ /* 0x040fe20003f84070 */
[----:B0-----:R-:W-:Y:S02]  /*13570*/  IMAD.MOV.U32 R7, RZ, RZ, R24 ;  /* 0x000000ffff077224 */ /* 0x001fe400078e0018 */
[----:B------:R-:W-:Y:S01]  /*13580*/  IMAD R27, R44, R4, R27 ;  /* 0x000000042c1b7224 */ /* 0x000fe200078e021b */
[----:B------:R-:W-:Y:S01]  /*13590*/  IABS R6, R38 ;  /* 0x0000002600067213 */ /* 0x000fe20000000000 */
[----:B------:R-:W-:Y:S01]  /*135a0*/  @!P0 IMAD.MOV R7, RZ, RZ, -R7 ;  /* 0x000000ffff078224 */ /* 0x000fe200078e0a07 */
[----:B------:R-:W-:Y:S01]  /*135b0*/  ISETP.GE.AND P0, PT, R54, RZ, PT ;  /* 0x000000ff3600720c */ /* 0x000fe20003f06270 */
[----:B------:R-:W-:-:S03]  /*135c0*/  IMAD.HI.U32 R5, R39, R25, RZ ;  /* 0x0000001927057227 */ /* 0x000fc600078e00ff */
[----:B------:R0:W-:Y:S01]  /*135d0*/  STL [R1+0x68c], R7 ;  /* 0x00068c0701007387 */ /* 0x0001e20000100800 */
[----:B------:R-:W-:Y:S01]  /*135e0*/  @!P3 IMAD.IADD R26, R26, 0x1, -R44 ;  /* 0x000000011a1ab824 */ /* 0x000fe200078e0a2c */
[----:B------:R-:W-:Y:S01]  /*135f0*/  ISETP.GT.U32.AND P3, PT, R44, R27, PT ;  /* 0x0000001b2c00720c */ /* 0x000fe20003f64070 */
[----:B------:R-:W-:Y:S02]  /*13600*/  IMAD.MOV R5, RZ, RZ, -R5 ;  /* 0x000000ffff057224 */ /* 0x000fe400078e0a05 */
[----:B------:R-:W-:-:S04]  /*13610*/  IMAD.HI.U32 R4, R39, R6, RZ ;  /* 0x0000000627047227 */ /* 0x000fc800078e00ff */
[----:B------:R-:W-:Y:S02]  /*13620*/  IMAD R25, R44, R5, R25 ;  /* 0x000000052c197224 */ /* 0x000fe400078e0219 */
[----:B0-----:R-:W-:Y:S02]  /*13630*/  IMAD.MOV.U32 R7, RZ, RZ, R26 ;  /* 0x000000ffff077224 */ /* 0x001fe400078e001a */
[----:B------:R-:W-:Y:S02]  /*13640*/  IMAD.MOV R4, RZ, RZ, -R4 ;  /* 0x000000ffff047224 */ /* 0x000fe400078e0a04 */
[----:B------:R-:W-:Y:S02]  /*13650*/  @!P6 IMAD.MOV R7, RZ, RZ, -R7 ;  /* 0x000000ffff07e224 */ /* 0x000fe400078e0a07 */
[--C-:B------:R-:W-:Y:S01]  /*13660*/  @!P4 IMAD.IADD R30, R30, 0x1, -R44.reuse ;  /* 0x000000011e1ec824 */ /* 0x100fe200078e0a2c */
[----:B------:R-:W-:Y:S01]  /*13670*/  ISETP.GE.AND P4, PT, R55, RZ, PT ;  /* 0x000000ff3700720c */ /* 0x000fe20003f86270 */
[----:B------:R-:W-:Y:S01]  /*13680*/  @!P1 IMAD.IADD R29, R29, 0x1, -R44 ;  /* 0x000000011d1d9824 */ /* 0x000fe200078e0a2c */
[C---:B------:R-:W-:Y:S01]  /*13690*/  ISETP.GT.U32.AND P1, PT, R44.reuse, R25, PT ;  /* 0x000000192c00720c */ /* 0x040fe20003f24070 */
[----:B------:R0:W-:Y:S01]  /*136a0*/  STL [R1+0x680], R7 ;  /* 0x0006800701007387 */ /* 0x0001e20000100800 */
[----:B------:R-:W-:-:S02]  /*136b0*/  IMAD R6, R44, R4, R6 ;  /* 0x000000042c067224 */ /* 0x000fc400078e0206 */
[----:B------:R-:W-:Y:S01]  /*136c0*/  @!P3 IMAD.IADD R27, R27, 0x1, -R44 ;  /* 0x000000011b1bb824 */ /* 0x000fe200078e0a2c */
[----:B------:R-:W-:Y:S01]  /*136d0*/  ISETP.GT.U32.AND P3, PT, R44, R29, PT ;  /* 0x0000001d2c00720c */ /* 0x000fe20003f64070 */
[C---:B------:R-:W-:Y:S02]  /*136e0*/  VIADD R40, R0.reuse, 0xf3 ;  /* 0x000000f300287836 */ /* 0x040fe40000000000 */
[C---:B------:R-:W-:Y:S02]  /*136f0*/  VIADD R56, R0.reuse, 0xf2 ;  /* 0x000000f200387836 */ /* 0x040fe40000000000 */
[----:B------:R-:W-:Y:S01]  /*13700*/  VIADD R55, R0, 0xf0 ;  /* 0x000000f000377836 */ /* 0x000fe20000000000 */
[----:B------:R-:W-:Y:S01]  /*13710*/  IABS R5, R40 ;  /* 0x0000002800057213 */ /* 0x000fe20000000000 */
[----:B0-----:R-:W-:Y:S01]  /*13720*/  IMAD.MOV.U32 R7, RZ, RZ, R30 ;  /* 0x000000ffff077224 */ /* 0x001fe200078e001e */
[----:B------:R-:W-:Y:S01]  /*13730*/  IABS R4, R56 ;  /* 0x0000003800047213 */ /* 0x000fe20000000000 */
[----:B------:R-:W-:Y:S01]  /*13740*/  @!P1 IMAD.IADD R25, R25, 0x1, -R44 ;  /* 0x0000000119199824 */ /* 0x000fe200078e0a2c */
[C---:B------:R-:W-:Y:S01]  /*13750*/  ISETP.GT.U32.AND P1, PT, R44.reuse, R27, PT ;  /* 0x0000001b2c00720c */ /* 0x040fe20003f24070 */
[----:B------:R-:W-:Y:S01]  /*13760*/  @!P2 IMAD.MOV R7, RZ, RZ, -R7 ;  /* 0x000000ffff07a224 */ /* 0x000fe200078e0a07 */
[C---:B------:R-:W-:Y:S01]  /*13770*/  ISETP.GT.U32.AND P2, PT, R44.reuse, R6, PT ;  /* 0x000000062c00720c */ /* 0x040fe20003f44070 */
[----:B------:R-:W-:Y:S01]  /*13780*/  IMAD.HI.U32 R28, R39, R5, RZ ;  /* 0x00000005271c7227 */ /* 0x000fe200078e00ff */
[----:B------:R-:W-:-:S02]  /*13790*/  ISETP.GT.U32.AND P6, PT, R44, R25, PT ;  /* 0x000000192c00720c */ /* 0x000fc40003fc4070 */
[----:B------:R0:W-:Y:S01]  /*137a0*/  STL [R1+0x67c], R7 ;  /* 0x00067c0701007387 */ /* 0x0001e20000100800 */
[----:B------:R-:W-:Y:S01]  /*137b0*/  @!P3 IMAD.IADD R29, R29, 0x1, -R44 ;  /* 0x000000011d1db824 */ /* 0x000fe200078e0a2c */
[----:B------:R-:W-:Y:S01]  /*137c0*/  IABS R31, R55 ;  /* 0x00000037001f7213 */ /* 0x000fe20000000000 */
[----:B------:R-:W-:Y:S01]  /*137d0*/  IMAD.HI.U32 R26, R39, R4, RZ ;  /* 0x00000004271a7227 */ /* 0x000fe200078e00ff */
[----:B------:R-:W-:-:S03]  /*137e0*/  ISETP.GE.AND P3, PT, R38, RZ, PT ;  /* 0x000000ff2600720c */ /* 0x000fc60003f66270 */
[----:B------:R-:W-:Y:S02]  /*137f0*/  IMAD.MOV R28, RZ, RZ, -R28 ;  /* 0x000000ffff1c7224 */ /* 0x000fe400078e0a1c */
[----:B------:R-:W-:Y:S02]  /*13800*/  @!P2 IMAD.IADD R6, R6, 0x1, -R44 ;  /* 0x000000010606a824 */ /* 0x000fe400078e0a2c */
[----:B0-----:R-:W-:Y:S02]  /*13810*/  IMAD.MOV.U32 R7, RZ, RZ, R29 ;  /* 0x000000ffff077224 */ /* 0x001fe400078e001d */
[----:B------:R-:W-:Y:S01]  /*13820*/  IMAD.MOV R26, RZ, RZ, -R26 ;  /* 0x000000ffff1a7224 */ /* 0x000fe200078e0a1a */
[C---:B------:R-:W-:Y:S01]  /*13830*/  ISETP.GT.U32.AND P2, PT, R44.reuse, R6, PT ;  /* 0x000000062c00720c */ /* 0x040fe20003f44070 */
[----:B------:R-:W-:Y:S02]  /*13840*/  IMAD R5, R44, R28, R5 ;  /* 0x0000001c2c057224 */ /* 0x000fe400078e0205 */
[----:B------:R-:W-:Y:S01]  /*13850*/  @!P5 IMAD.MOV R7, RZ, RZ, -R7 ;  /* 0x000000ffff07d224 */ /* 0x000fe200078e0a07 */
[----:B------:R-:W-:Y:S01]  /*13860*/  ISETP.GE.AND P5, PT, R40, RZ, PT ;  /* 0x000000ff2800720c */ /* 0x000fe20003fa6270 */
[----:B------:R-:W-:-:S02]  /*13870*/  IMAD R4, R44, R26, R4 ;  /* 0x0000001a2c047224 */ /* 0x000fc400078e0204 */
[--C-:B------:R-:W-:Y:S01]  /*13880*/  @!P1 IMAD.IADD R27, R27, 0x1, -R44.reuse ;  /* 0x000000011b1b9824 */ /* 0x100fe200078e0a2c */
[C---:B------:R-:W-:Y:S01]  /*13890*/  ISETP.GT.U32.AND P1, PT, R44.reuse, R5, PT ;  /* 0x000000052c00720c */ /* 0x040fe20003f24070 */
[----:B------:R0:W-:Y:S01]  /*138a0*/  STL [R1+0x678], R7 ;  /* 0x0006780701007387 */ /* 0x0001e20000100800 */
[----:B------:R-:W-:Y:S01]  /*138b0*/  @!P6 IMAD.IADD R25, R25, 0x1, -R44 ;  /* 0x000000011919e824 */ /* 0x000fe200078e0a2c */
[----:B------:R-:W-:Y:S01]  /*138c0*/  ISETP.GT.U32.AND P6, PT, R44, R4, PT ;  /* 0x000000042c00720c */ /* 0x000fe20003fc4070 */
[----:B------:R-:W-:Y:S02]  /*138d0*/  VIADD R54, R0, 0xf1 ;  /* 0x000000f100367836 */ /* 0x000fe40000000000 */
[----:B------:R-:W-:-:S03]  /*138e0*/  IMAD.HI.U32 R26, R39, R31, RZ ;  /* 0x0000001f271a7227 */ /* 0x000fc600078e00ff */
[----:B------:R-:W-:Y:S01]  /*138f0*/  IABS R24, R54 ;  /* 0x0000003600187213 */ /* 0x000fe20000000000 */
[----:B------:R-:W-:Y:S02]  /*13900*/  IMAD.MOV R26, RZ, RZ, -R26 ;  /* 0x000000ffff1a7224 */ /* 0x000fe400078e0a1a */
[----:B0-----:R-:W-:Y:S02]  /*13910*/  IMAD.MOV.U32 R7, RZ, RZ, R27 ;  /* 0x000000ffff077224 */ /* 0x001fe400078e001b */
[--C-:B------:R-:W-:Y:S02]  /*13920*/  @!P2 IMAD.IADD R6, R6, 0x1, -R44.reuse ;  /* 0x000000010606a824 */ /* 0x100fe400078e0a2c */
[----:B------:R-:W-:Y:S02]  /*13930*/  @!P0 IMAD.MOV R7, RZ, RZ, -R7 ;  /* 0x000000ffff078224 */ /* 0x000fe400078e0a07 */
[----:B------:R-:W-:Y:S01]  /*13940*/  @!P1 IMAD.IADD R5, R5, 0x1, -R44 ;  /* 0x0000000105059824 */ /* 0x000fe200078e0a2c */
[----:B------:R-:W-:Y:S01]  /*13950*/  ISETP.GE.AND P1, PT, R56, RZ, PT ;  /* 0x000000ff3800720c */ /* 0x000fe20003f26270 */
[----:B------:R-:W-:Y:S01]  /*13960*/  IMAD R31, R44, R26, R31 ;  /* 0x0000001a2c1f7224 */ /* 0x000fe200078e021f */
[----:B------:R0:W-:Y:S01]  /*13970*/  STL [R1+0x674], R7 ;  /* 0x0006740701007387 */ /* 0x0001e20000100800 */
[----:B------:R-:W-:-:S04]  /*13980*/  IMAD.HI.U32 R28, R39, R24, RZ ;  /* 0x00000018271c7227 */ /* 0x000fc800078e00ff */
[----:B------:R-:W-:Y:S02]  /*13990*/  VIADD R38, R0, 0xef ;  /* 0x000000ef00267836 */ /* 0x000fe40000000000 */
[----:B------:R-:W-:Y:S01]  /*139a0*/  @!P6 IMAD.IADD R4, R4, 0x1, -R44 ;  /* 0x000000010404e824 */ /* 0x000fe200078e0a2c */
[C---:B------:R-:W-:Y:S01]  /*139b0*/  ISETP.GT.U32.AND P6, PT, R44.reuse, R5, PT ;  /* 0x000000052c00720c */ /* 0x040fe20003fc4070 */
[----:B------:R-:W-:Y:S01]  /*139c0*/  IMAD.MOV R28, RZ, RZ, -R28 ;  /* 0x000000ffff1c7224 */ /* 0x000fe200078e0a1c */
[----:B------:R-:W-:Y:S01]  /*139d0*/  IABS R30, R38 ;  /* 0x00000026001e7213 */ /* 0x000fe20000000000 */
[----:B0-----:R-:W-:Y:S01]  /*139e0*/  IMAD.MOV.U32 R7, RZ, RZ, R6 ;  /* 0x000000ffff077224 */ /* 0x001fe200078e0006 */
[C---:B------:R-:W-:Y:S01]  /*139f0*/  ISETP.GT.U32.AND P0, PT, R44.reuse, R4, PT ;  /* 0x000000042c00720c */ /* 0x040fe20003f04070 */
[C---:B------:R-:W-:Y:S02]  /*13a00*/  IMAD R24, R44.reuse, R28, R24 ;  /* 0x0000001c2c187224 */ /* 0x040fe400078e0218 */
[----:B------:R-:W-:Y:S01]  /*13a10*/  @!P3 IMAD.MOV R7, RZ, RZ, -R7 ;  /* 0x000000ffff07b224 */ /* 0x000fe200078e0a07 */
[C---:B------:R-:W-:Y:S01]  /*13a20*/  ISETP.GT.U32.AND P3, PT, R44.reuse, R31, PT ;  /* 0x0000001f2c00720c */ /* 0x040fe20003f64070 */
[----:B------:R-:W-:Y:S01]  /*13a30*/  IMAD.HI.U32 R26, R39, R30, RZ ;  /* 0x0000001e271a7227 */ /* 0x000fe200078e00ff */
[----:B------:R-:W-:-:S03]  /*13a40*/  ISETP.GT.U32.AND P2, PT, R44, R24, PT ;  /* 0x000000182c00720c */ /* 0x000fc60003f44070 */
[----:B------:R-:W-:Y:S02]  /*13a50*/  VIADD R56, R0, 0xee ;  /* 0x000000ee00387836 */ /* 0x000fe40000000000 */
[----:B------:R-:W-:Y:S02]  /*13a60*/  IMAD.MOV R26, RZ, RZ, -R26 ;  /* 0x000000ffff1a7224 */ /* 0x000fe400078e0a1a */
[----:B------:R-:W-:Y:S01]  /*13a70*/  @!P6 IMAD.IADD R5, R5, 0x1, -R44 ;  /* 0x000000010505e824 */ /* 0x000fe200078e0a2c */
[----:B------:R-:W-:Y:S01]  /*13a80*/  IABS R29, R56 ;  /* 0x00000038001d7213 */ /* 0x000fe20000000000 */
[C---:B------:R-:W-:Y:S02]  /*13a90*/  IMAD R30, R44.reuse, R26, R30 ;  /* 0x0000001a2c1e7224 */ /* 0x040fe400078e021e */
[----:B------:R-:W-:Y:S02]  /*13aa0*/  @!P3 IMAD.IADD R31, R31, 0x1, -R44 ;  /* 0x000000011f1fb824 */ /* 0x000fe400078e0a2c */
[----:B------:R-:W-:Y:S01]  /*13ab0*/  @!P5 IMAD.MOV R5, RZ, RZ, -R5 ;  /* 0x000000ffff05d224 */ /* 0x000fe200078e0a05 */
[C---:B------:R-:W-:Y:S01]  /*13ac0*/  ISETP.GT.U32.AND P6, PT, R44.reuse, R30, PT ;  /* 0x0000001e2c00720c */ /* 0x040fe20003fc4070 */
[----:B------:R-:W-:Y:S01]  /*13ad0*/  IMAD.HI.U32 R26, R39, R29, RZ ;  /* 0x0000001d271a7227 */ /* 0x000fe200078e00ff */
[----:B------:R-:W-:-:S03]  /*13ae0*/  ISETP.GT.U32.AND P5, PT, R44, R31, PT ;  /* 0x0000001f2c00720c */ /* 0x000fc60003fa4070 */
[----:B------:R-:W-:Y:S01]  /*13af0*/  @!P2 IMAD.IADD R24, R24, 0x1, -R44 ;  /* 0x000000011818a824 */ /* 0x000fe200078e0a2c */
[----:B------:R-:W-:Y:S01]  /*13b00*/  ISETP.GE.AND P2, PT, R38, RZ, PT ;  /* 0x000000ff2600720c */ /* 0x000fe20003f46270 */
[----:B------:R-:W-:Y:S02]  /*13b10*/  IMAD.MOV R26, RZ, RZ, -R26 ;  /* 0x000000ffff1a7224 */ /* 0x000fe400078e0a1a */
[----:B------:R-:W-:Y:S01]  /*13b20*/  IMAD.MOV.U32 R8, RZ, RZ, R25 ;  /* 0x000000ffff087224 */ /* 0x000fe200078e0019 */
[C---:B------:R-:W-:Y:S01]  /*13b30*/  ISETP.GT.U32.AND P3, PT, R44.reuse, R24, PT ;  /* 0x000000182c00720c */ /* 0x040fe20003f64070 */
[----:B------:R-:W-:Y:S02]  /*13b40*/  IMAD R29, R44, R26, R29 ;  /* 0x0000001a2c1d7224 */ /* 0x000fe400078e021d */
[----:B------:R-:W-:Y:S01]  /*13b50*/  @!P4 IMAD.MOV R8, RZ, RZ, -R8 ;  /* 0x000000ffff08c224 */ /* 0x000fe200078e0a08 */
[----:B------:R-:W-:Y:S01]  /*13b60*/  ISETP.GE.AND P4, PT, R54, RZ, PT ;  /* 0x000000ff3600720c */ /* 0x000fe20003f86270 */
[--C-:B------:R-:W-:Y:S01]  /*13b70*/  @!P5 IMAD.IADD R31, R31, 0x1, -R44.reuse ;  /* 0x000000011f1fd824 */ /* 0x100fe200078e0a2c */
[----:B------:R-:W-:Y:S01]  /*13b80*/  ISETP.GT.U32.AND P5, PT, R44, R29, PT ;  /* 0x0000001d2c00720c */ /* 0x000fe20003fa4070 */
[----:B------:R-:W-:Y:S01]  /*13b90*/  VIADD R54, R0, 0xed ;  /* 0x000000ed00367836 */ /* 0x000fe20000000000 */
[----:B------:R-:W-:Y:S01]  /*13ba0*/  STL [R1+0x668], R8 ;  /* 0x0006680801007387 */ /* 0x000fe20000100800 */
[--C-:B------:R-:W-:Y:S01]  /*13bb0*/  @!P0 IMAD.IADD R4, R4, 0x1, -R44.reuse ;  /* 0x0000000104048824 */ /* 0x100fe200078e0a2c */
[----:B------:R-:W-:Y:S01]  /*13bc0*/  ISETP.GE.AND P0, PT, R55, RZ, PT ;  /* 0x000000ff3700720c */ /* 0x000fe20003f06270 */
[----:B------:R-:W-:Y:S01]  /*13bd0*/  @!P6 IMAD.IADD R30, R30, 0x1, -R44 ;  /* 0x000000011e1ee824 */ /* 0x000fe200078e0a2c */
[----:B------:R-:W-:Y:S01]  /*13be0*/  IABS R6, R54 ;  /* 0x0000003600067213 */ /* 0x000fe20000000000 */
[----:B------:R-:W-:Y:S01]  /*13bf0*/  VIADD R55, R0, 0xec ;  /* 0x000000ec00377836 */ /* 0x000fe20000000000 */
[----:B------:R0:W-:Y:S01]  /*13c00*/  STL [R1+0x664], R7 ;  /* 0x0006640701007387 */ /* 0x0001e20000100800 */
[----:B------:R-:W-:Y:S01]  /*13c10*/  @!P1 IMAD.MOV R4, RZ, RZ, -R4 ;  /* 0x000000ffff049224 */ /* 0x000fe200078e0a04 */
[----:B------:R-:W-:Y:S01]  /*13c20*/  ISETP.GT.U32.AND P6, PT, R44, R30, PT ;  /* 0x0000001e2c00720c */ /* 0x000fe20003fc4070 */
[--C-:B------:R-:W-:Y:S01]  /*13c30*/  @!P3 IMAD.IADD R24, R24, 0x1, -R44.reuse ;  /* 0x000000011818b824 */ /* 0x100fe200078e0a2c */
[----:B------:R-:W-:Y:S01]  /*13c40*/  IABS R25, R55 ;  /* 0x0000003700197213 */ /* 0x000fe20000000000 */
[----:B------:R1:W-:Y:S01]  /*13c50*/  STL [R1+0x660], R5 ;  /* 0x0006600501007387 */ /* 0x0003e20000100800 */
[----:B------:R-:W-:Y:S01]  /*13c60*/  @!P5 IMAD.IADD R29, R29, 0x1, -R44 ;  /* 0x000000011d1dd824 */ /* 0x000fe200078e0a2c */
[----:B------:R-:W-:Y:S01]  /*13c70*/  ISETP.GE.AND P1, PT, R56, RZ, PT ;  /* 0x000000ff3800720c */ /* 0x000fe20003f26270 */
[----:B------:R-:W-:Y:S01]  /*13c80*/  VIADD R40, R0, 0xea ;  /* 0x000000ea00287836 */ /* 0x000fe20000000000 */
[----:B------:R2:W-:Y:S01]  /*13c90*/  STL [R1+0x650], R4 ;  /* 0x0006500401007387 */ /* 0x0005e20000100800 */
[----:B0-----:R-:W-:Y:S01]  /*13ca0*/  IMAD.MOV.U32 R7, RZ, RZ, R24 ;  /* 0x000000ffff077224 */ /* 0x001fe200078e0018 */
[----:B------:R-:W-:Y:S01]  /*13cb0*/  ISETP.GE.AND P3, PT, R54, RZ, PT ;  /* 0x000000ff3600720c */ /* 0x000fe20003f66270 */
[----:B------:R-:W-:-:S02]  /*13cc0*/  IMAD.MOV.U32 R8, RZ, RZ, R31 ;  /* 0x000000ffff087224 */ /* 0x000fc400078e001f */
[----:B------:R-:W-:Y:S01]  /*13cd0*/  @!P4 IMAD.MOV R7, RZ, RZ, -R7 ;  /* 0x000000ffff07c224 */ /* 0x000fe200078e0a07 */
[----:B------:R-:W-:Y:S01]  /*13ce0*/  ISETP.GT.U32.AND P4, PT, R44, R29, PT ;  /* 0x0000001d2c00720c */ /* 0x000fe20003f84070 */
[----:B-1----:R-:W-:-:S03]  /*13cf0*/  IMAD.HI.U32 R5, R39, R25, RZ ;  /* 0x0000001927057227 */ /* 0x002fc600078e00ff */
[----:B------:R0:W-:Y:S01]  /*13d00*/  STL [R1+0x64c], R7 ;  /* 0x00064c0701007387 */ /* 0x0001e20000100800 */
[----:B--2---:R-:W-:-:S04]  /*13d10*/  IMAD.HI.U32 R4, R39, R6, RZ ;  /* 0x0000000627047227 */ /* 0x004fc800078e00ff */
[----:B------:R-:W-:Y:S02]  /*13d20*/  IMAD.MOV R4, RZ, RZ, -R4 ;  /* 0x000000ffff047224 */ /* 0x000fe400078e0a04 */
[----:B------:R-:W-:Y:S02]  /*13d30*/  IMAD.MOV R5, RZ, RZ, -R5 ;  /* 0x000000ffff057224 */ /* 0x000fe400078e0a05 */
[----:B------:R-:W-:Y:S01]  /*13d40*/  @!P6 IMAD.IADD R30, R30, 0x1, -R44 ;  /* 0x000000011e1ee824 */ /* 0x000fe200078e0a2c */
[----:B------:R-:W-:Y:S01]  /*13d50*/  ISETP.GE.AND P6, PT, R55, RZ, PT ;  /* 0x000000ff3700720c */ /* 0x000fe20003fc6270 */
[C---:B------:R-:W-:Y:S01]  /*13d60*/  IMAD R6, R44.reuse, R4, R6 ;  /* 0x000000042c067224 */ /* 0x040fe200078e0206 */
[----:B------:R-:W-:Y:S01]  /*13d70*/  IABS R4, R40 ;  /* 0x0000002800047213 */ /* 0x000fe20000000000 */
[C---:B------:R-:W-:Y:S02]  /*13d80*/  IMAD R25, R44.reuse, R5, R25 ;  /* 0x000000052c197224 */ /* 0x040fe400078e0219 */
[----:B0-----:R-:W-:Y:S01]  /*13d90*/  IMAD.MOV.U32 R7, RZ, RZ, R30 ;  /* 0x000000ffff077224 */ /* 0x001fe200078e001e */
[----:B------:R-:W-:Y:S01]  /*13da0*/  ISETP.GT.U32.AND P5, PT, R44, R6, PT ;  /* 0x000000062c00720c */ /* 0x000fe20003fa4070 */
[----:B------:R-:W-:-:S04]  /*13db0*/  IMAD.HI.U32 R24, R39, R4, RZ ;  /* 0x0000000427187227 */ /* 0x000fc800078e00ff */
[----:B------:R-:W-:Y:S01]  /*13dc0*/  @!P0 IMAD.MOV R8, RZ, RZ, -R8 ;  /* 0x000000ffff088224 */ /* 0x000fe200078e0a08 */
[----:B------:R-:W-:Y:S01]  /*13dd0*/  ISETP.GT.U32.AND P0, PT, R44, R25, PT ;  /* 0x000000192c00720c */ /* 0x000fe20003f04070 */
[----:B------:R-:W-:Y:S02]  /*13de0*/  @!P2 IMAD.MOV R7, RZ, RZ, -R7 ;  /* 0x000000ffff07a224 */ /* 0x000fe400078e0a07 */
[----:B------:R-:W-:Y:S01]  /*13df0*/  IMAD.MOV R24, RZ, RZ, -R24 ;  /* 0x000000ffff187224 */ /* 0x000fe200078e0a18 */
[----:B------:R-:W-:Y:S01]  /*13e00*/  STL [R1+0x640], R8 ;  /* 0x0006400801007387 */ /* 0x000fe20000100800 */
[----:B------:R-:W-:Y:S02]  /*13e10*/  @!P4 IMAD.IADD R29, R29, 0x1, -R44 ;  /* 0x000000011d1dc824 */ /* 0x000fe400078e0a2c */
[----:B------:R-:W-:Y:S01]  /*13e20*/  VIADD R56, R0, 0xeb ;  /* 0x000000eb00387836 */ /* 0x000fe20000000000 */
[----:B------:R0:W-:Y:S01]  /*13e30*/  STL [R1+0x63c], R7 ;  /* 0x00063c0701007387 */ /* 0x0001e20000100800 */
[----:B------:R-:W-:-:S02]  /*13e40*/  IMAD R4, R44, R24, R4 ;  /* 0x000000182c047224 */ /* 0x000fc400078e0204 */
[----:B------:R-:W-:Y:S01]  /*13e50*/  VIADD R55, R0, 0xe8 ;  /* 0x000000e800377836 */ /* 0x000fe20000000000 */
[----:B------:R-:W-:Y:S01]  /*13e60*/  IABS R5, R56 ;  /* 0x0000003800057213 */ /* 0x000fe20000000000 */
[--C-:B------:R-:W-:Y:S01]  /*13e70*/  @!P5 IMAD.IADD R6, R6, 0x1, -R44.reuse ;  /* 0x000000010606d824 */ /* 0x100fe200078e0a2c */
[----:B------:R-:W-:Y:S01]  /*13e80*/  ISETP.GE.AND P2, PT, R56, RZ, PT ;  /* 0x000000ff3800720c */ /* 0x000fe20003f46270 */
[----:B------:R-:W-:Y:S01]  /*13e90*/  @!P0 IMAD.IADD R25, R25, 0x1, -R44 ;  /* 0x0000000119198824 */ /* 0x000fe200078e0a2c */
[----:B------:R-:W-:Y:S01]  /*13ea0*/  IABS R26, R55 ;  /* 0x00000037001a7213 */ /* 0x000fe20000000000 */
[----:B------:R-:W-:Y:S01]  /*13eb0*/  IMAD.HI.U32 R28, R39, R5, RZ ;  /* 0x00000005271c7227 */ /* 0x000fe200078e00ff */
[C---:B------:R-:W-:Y:S02]  /*13ec0*/  ISETP.GT.U32.AND P5, PT, R44.reuse, R6, PT ;  /* 0x000000062c00720c */ /* 0x040fe40003fa4070 */
[----:B------:R-:W-:Y:S01]  /*13ed0*/  ISETP.GT.U32.AND P0, PT, R44, R25, PT ;  /* 0x000000192c00720c */ /* 0x000fe20003f04070 */
[----:B0-----:R-:W-:-:S02]  /*13ee0*/  IMAD.MOV.U32 R7, RZ, RZ, R29 ;  /* 0x000000ffff077224 */ /* 0x001fc400078e001d */
[----:B------:R-:W-:Y:S02]  /*13ef0*/  IMAD.MOV R28, RZ, RZ, -R28 ;  /* 0x000000ffff1c7224 */ /* 0x000fe400078e0a1c */
[----:B------:R-:W-:Y:S01]  /*13f00*/  @!P1 IMAD.MOV R7, RZ, RZ, -R7 ;  /* 0x000000ffff079224 */ /* 0x000fe200078e0a07 */
[----:B------:R-:W-:Y:S01]  /*13f10*/  ISETP.GT.U32.AND P1, PT, R44, R4, PT ;  /* 0x000000042c00720c */ /* 0x000fe20003f24070 */
[----:B------:R-:W-:Y:S02]  /*13f20*/  VIADD R54, R0, 0xe9 ;  /* 0x000000e900367836 */ /* 0x000fe40000000000 */
[----:B------:R-:W-:Y:S01]  /*13f30*/  IMAD.HI.U32 R24, R39, R26, RZ ;  /* 0x0000001a27187227 */ /* 0x000fe200078e00ff */
[----:B------:R0:W-:Y:S02]  /*13f40*/  STL [R1+0x638], R7 ;  /* 0x0006380701007387 */ /* 0x0001e40000100800 */
[----:B------:R-:W-:Y:S01]  /*13f50*/  IABS R27, R54 ;  /* 0x00000036001b7213 */ /* 0x000fe20000000000 */
[----:B------:R-:W-:-:S02]  /*13f60*/  IMAD R5, R44, R28, R5 ;  /* 0x0000001c2c057224 */ /* 0x000fc400078e0205 */
[----:B------:R-:W-:Y:S02]  /*13f70*/  IMAD.MOV R24, RZ, RZ, -R24 ;  /* 0x000000ffff187224 */ /* 0x000fe400078e0a18 */
[----:B------:R-:W-:Y:S01]  /*13f80*/  VIADD R38, R0, 0xe7 ;  /* 0x000000e700267836 */ /* 0x000fe20000000000 */
[----:B------:R-:W-:Y:S01]  /*13f90*/  ISETP.GT.U32.AND P4, PT, R44, R5, PT ;  /* 0x000000052c00720c */ /* 0x000fe20003f84070 */
[----:B------:R-:W-:Y:S02]  /*13fa0*/  @!P1 IMAD.IADD R4, R4, 0x1, -R44 ;  /* 0x0000000104049824 */ /* 0x000fe400078e0a2c */
[----:B------:R-:W-:Y:S01]  /*13fb0*/  IMAD R26, R44, R24, R26 ;  /* 0x000000182c1a7224 */ /* 0x000fe200078e021a */
[----:B------:R-:W-:Y:S01]  /*13fc0*/  IABS R33, R38 ;  /* 0x0000002600217213 */ /* 0x000fe20000000000 */
[----:B------:R-:W-:Y:S01]  /*13fd0*/  VIADD R56, R0, 0xe6 ;  /* 0x000000e600387836 */ /* 0x000fe20000000000 */
[----:B------:R-:W-:Y:S01]  /*13fe0*/  ISETP.GT.U32.AND P1, PT, R44, R4, PT ;  /* 0x000000042c00720c */ /* 0x000fe20003f24070 */
[----:B------:R-:W-:-:S03]  /*13ff0*/  IMAD.HI.U32 R28, R39, R27, RZ ;  /* 0x0000001b271c7227 */ /* 0x000fc600078e00ff */
[----:B------:R-:W-:Y:S01]  /*14000*/  IABS R32, R56 ;  /* 0x0000003800207213 */ /* 0x000fe20000000000 */
[--C-:B------:R-:W-:Y:S02]  /*14010*/  @!P5 IMAD.IADD R6, R6, 0x1, -R44.reuse ;  /* 0x000000010606d824 */ /* 0x100fe400078e0a2c */
[----:B------:R-:W-:Y:S01]  /*14020*/  @!P0 IMAD.IADD R25, R25, 0x1, -R44 ;  /* 0x0000000119198824 */ /* 0x000fe200078e0a2c */
[----:B------:R-:W-:Y:S01]  /*14030*/  ISETP.GT.U32.AND P0, PT, R44, R26, PT ;  /* 0x0000001a2c00720c */ /* 0x000fe20003f04070 */
[----:B------:R-:W-:Y:S02]  /*14040*/  IMAD.MOV R28, RZ, RZ, -R28 ;  /* 0x000000ffff1c7224 */ /* 0x000fe400078e0a1c */
[----:B0-----:R-:W-:Y:S02]  /*14050*/  IMAD.MOV.U32 R7, RZ, RZ, R6 ;  /* 0x000000ffff077224 */ /* 0x001fe400078e0006 */
[----:B------:R-:W-:-:S04]  /*14060*/  IMAD.HI.U32 R24, R39, R33, RZ ;  /* 0x0000002127187227 */ /* 0x000fc800078e00ff */
[----:B------:R-:W-:Y:S02]  /*14070*/  IMAD R27, R44, R28, R27 ;  /* 0x0000001c2c1b7224 */ /* 0x000fe400078e021b */
[----:B------:R-:W-:Y:S01]  /*14080*/  @!P3 IMAD.MOV R7, RZ, RZ, -R7 ;  /* 0x000000ffff07b224 */ /* 0x000fe200078e0a07 */
[----:B------:R-:W-:Y:S01]  /*14090*/  ISETP.GE.AND P3, PT, R40, RZ, PT ;  /* 0x000000ff2800720c */ /* 0x000fe20003f66270 */
[----:B------:R-:W-:Y:S01]  /*140a0*/  IMAD.HI.U32 R6, R39, R32, RZ ;  /* 0x0000002027067227 */ /* 0x000fe200078e00ff */
[----:B------:R-:W-:Y:S02]  /*140b0*/  ISETP.GT.U32.AND P5, PT, R44, R27, PT ;  /* 0x0000001b2c00720c */ /* 0x000fe40003fa4070 */
[----:B------:R0:W-:Y:S01]  /*140c0*/  STL [R1+0x630], R7 ;  /* 0x0006300701007387 */ /* 0x0001e20000100800 */
[----:B------:R-:W-:Y:S02]  /*140d0*/  IMAD.MOV R24, RZ, RZ, -R24 ;  /* 0x000000ffff187224 */ /* 0x000fe400078e0a18 */
[----:B------:R-:W-:-:S02]  /*140e0*/  @!P4 IMAD.IADD R5, R5, 0x1, -R44 ;  /* 0x000000010505c824 */ /* 0x000fc400078e0a2c */
[----:B------:R-:W-:Y:S02]  /*140f0*/  IMAD.MOV R6, RZ, RZ, -R6 ;  /* 0x000000ffff067224 */ /* 0x000fe400078e0a06 */
[C---:B------:R-:W-:Y:S01]  /*14100*/  IMAD R33, R44.reuse, R24, R33 ;  /* 0x000000182c217224 */ /* 0x040fe200078e0221 */
[----:B------:R-:W-:Y:S01]  /*14110*/  ISETP.GT.U32.AND P4, PT, R44, R5, PT ;  /* 0x000000052c00720c */ /* 0x000fe20003f84070 */
[--C-:B------:R-:W-:Y:S02]  /*14120*/  @!P1 IMAD.IADD R4, R4, 0x1, -R44.reuse ;  /* 0x0000000104049824 */ /* 0x100fe400078e0a2c */
[----:B0-----:R-:W-:Y:S01]  /*14130*/  IMAD.MOV.U32 R7, RZ, RZ, R25 ;  /* 0x000000ffff077224 */ /* 0x001fe200078e0019 */
[----:B------:R-:W-:Y:S01]  /*14140*/  ISETP.GT.U32.AND P1, PT, R44, R33, PT ;  /* 0x000000212c00720c */ /* 0x000fe20003f24070 */
[----:B------:R-:W-:Y:S02]  /*14150*/  @!P0 IMAD.IADD R26, R26, 0x1, -R44 ;  /* 0x000000011a1a8824 */ /* 0x000fe400078e0a2c */
[----:B------:R-:W-:-:S02]  /*14160*/  IMAD R32, R44, R6, R32 ;  /* 0x000000062c207224 */ /* 0x000fc400078e0220 */
[----:B------:R-:W-:Y:S02]  /*14170*/  IMAD.MOV.U32 R6, RZ, RZ, R4 ;  /* 0x000000ffff067224 */ /* 0x000fe400078e0004 */
[----:B------:R-:W-:Y:S01]  /*14180*/  @!P6 IMAD.MOV R7, RZ, RZ, -R7 ;  /* 0x000000ffff07e224 */ /* 0x000fe200078e0a07 */
[C---:B------:R-:W-:Y:S01]  /*14190*/  ISETP.GT.U32.AND P6, PT, R44.reuse, R26, PT ;  /* 0x0000001a2c00720c */ /* 0x040fe20003fc4070 */
[----:B------:R-:W-:Y:S01]  /*141a0*/  @!P3 IMAD.MOV R6, RZ, RZ, -R6 ;  /* 0x000000ffff06b224 */ /* 0x000fe200078e0a06 */
[----:B------:R-:W-:Y:S01]  /*141b0*/  ISETP.GT.U32.AND P3, PT, R44, R32, PT ;  /* 0x000000202c00720c */ /* 0x000fe20003f64070 */
[--C-:B------:R-:W-:Y:S01]  /*141c0*/  @!P5 IMAD.IADD R27, R27, 0x1, -R44.reuse ;  /* 0x000000011b1bd824 */ /* 0x100fe200078e0a2c */
[----:B------:R-:W-:Y:S01]  /*141d0*/  ISETP.GE.AND P5, PT, R55, RZ, PT ;  /* 0x000000ff3700720c */ /* 0x000fe20003fa6270 */
[----:B------:R-:W-:Y:S01]  /*141e0*/  VIADD R55, R0, 0xe5 ;  /* 0x000000e500377836 */ /* 0x000fe20000000000 */
[----:B------:R0:W-:Y:S01]  /*141f0*/  STL [R1+0x62c], R7 ;  /* 0x00062c0701007387 */ /* 0x0001e20000100800 */
[--C-:B------:R-:W-:Y:S01]  /*14200*/  @!P4 IMAD.IADD R5, R5, 0x1, -R44.reuse ;  /* 0x000000010505c824 */ /* 0x100fe200078e0a2c */
[----:B------:R-:W-:Y:S01]  /*14210*/  ISETP.GE.AND P4, PT, R54, RZ, PT ;  /* 0x000000ff3600720c */ /* 0x000fe20003f86270 */
[--C-:B------:R-:W-:Y:S01]  /*14220*/  @!P1 IMAD.IADD R33, R33, 0x1, -R44.reuse ;  /* 0x0000000121219824 */ /* 0x100fe200078e0a2c */
[----:B------:R-:W-:Y:S01]  /*14230*/  IABS R24, R55 ;  /* 0x0000003700187213 */ /* 0x000fe20000000000 */
[----:B------:R-:W-:Y:S01]  /*14240*/  @!P2 IMAD.MOV R5, RZ, RZ, -R5 ;  /* 0x000000ffff05a224 */ /* 0x000fe200078e0a05 */
[----:B------:R-:W-:Y:S01]  /*14250*/  ISETP.GT.U32.AND P0, PT, R44, R27, PT ;  /* 0x0000001b2c00720c */ /* 0x000fe20003f04070 */
[----:B------:R-:W-:Y:S01]  /*14260*/  VIADD R54, R0, 0xe4 ;  /* 0x000000e400367836 */ /* 0x000fe20000000000 */
[----:B------:R-:W-:Y:S01]  /*14270*/  ISETP.GE.AND P2, PT, R38, RZ, PT ;  /* 0x000000ff2600720c */ /* 0x000fe20003f46270 */
[--C-:B------:R-:W-:Y:S01]  /*14280*/  @!P6 IMAD.IADD R26, R26, 0x1, -R44.reuse ;  /* 0x000000011a1ae824 */ /* 0x100fe200078e0a2c */
[----:B------:R1:W-:Y:S01]  /*14290*/  STL [R1+0x628], R5 ;  /* 0x0006280501007387 */ /* 0x0003e20000100800 */
[----:B------:R-:W-:Y:S01]  /*142a0*/  @!P3 IMAD.IADD R32, R32, 0x1, -R44 ;  /* 0x000000012020b824 */ /* 0x000fe200078e0a2c */
[----:B------:R-:W-:Y:S01]  /*142b0*/  ISETP.GT.U32.AND P3, PT, R44, R33, PT ;  /* 0x000000212c00720c */ /* 0x000fe20003f64070 */
[----:B------:R-:W-:Y:S01]  /*142c0*/  IMAD.HI.U32 R25, R39, R24, RZ ;  /* 0x0000001827197227 */ /* 0x000fe200078e00ff */
[----:B------:R-:W-:Y:S01]  /*142d0*/  ISETP.GE.AND P6, PT, R55, RZ, PT ;  /* 0x000000ff3700720c */ /* 0x000fe20003fc6270 */
[----:B------:R2:W-:Y:S01]  /*142e0*/  STL [R1+0x624], R6 ;  /* 0x0006240601007387 */ /* 0x0005e20000100800 */
[----:B------:R-:W-:Y:S01]  /*142f0*/  ISETP.GE.AND P1, PT, R54, RZ, PT ;  /* 0x000000ff3600720c */ /* 0x000fe20003f26270 */
[----:B0-----:R-:W-:-:S02]  /*14300*/  IMAD.MOV.U32 R7, RZ, RZ, R26 ;  /* 0x000000ffff077224 */ /* 0x001fc400078e001a */
[----:B------:R-:W-:Y:S01]  /*14310*/  VIADD R55, R0, 0xe3 ;  /* 0x000000e300377836 */ /* 0x000fe20000000000 */
[----:B-1----:R-:W-:Y:S01]  /*14320*/  IABS R5, R54 ;  /* 0x0000003600057213 */ /* 0x002fe20000000000 */
[----:B------:R-:W-:Y:S02]  /*14330*/  IMAD.MOV R25, RZ, RZ, -R25 ;  /* 0x000000ffff197224 */ /* 0x000fe400078e0a19 */
[----:B------:R-:W-:Y:S01]  /*14340*/  @!P5 IMAD.MOV R7, RZ, RZ, -R7 ;  /* 0x000000ffff07d224 */ /* 0x000fe200078e0a07 */
[----:B------:R-:W-:Y:S01]  /*14350*/  ISETP.GT.U32.AND P5, PT, R44, R32, PT ;  /* 0x000000202c00720c */ /* 0x000fe20003fa4070 */
[----:B--2---:R-:W-:Y:S01]  /*14360*/  IMAD.HI.U32 R6, R39, R5, RZ ;  /* 0x0000000527067227 */ /* 0x004fe200078e00ff */
[----:B------:R-:W-:-:S03]  /*14370*/  IABS R4, R55 ;  /* 0x0000003700047213 */ /* 0x000fc60000000000 */
[C---:B------:R-:W-:Y:S02]  /*14380*/  IMAD R24, R44.reuse, R25, R24 ;  /* 0x000000192c187224 */ /* 0x040fe400078e0218 */
[----:B------:R-:W-:Y:S02]  /*14390*/  IMAD.MOV R6, RZ, RZ, -R6 ;  /* 0x000000ffff067224 */ /* 0x000fe400078e0a06 */
[----:B------:R-:W-:Y:S01]  /*143a0*/  @!P3 IMAD.IADD R33, R33, 0x1, -R44 ;  /* 0x000000012121b824 */ /* 0x000fe200078e0a2c */
[C---:B------:R-:W-:Y:S01]  /*143b0*/  ISETP.GT.U32.AND P3, PT, R44.reuse, R24, PT ;  /* 0x000000182c00720c */ /* 0x040fe20003f64070 */
[----:B------:R-:W-:Y:S02]  /*143c0*/  IMAD R5, R44, R6, R5 ;  /* 0x000000062c057224 */ /* 0x000fe400078e0205 */
[----:B------:R-:W-:-:S04]  /*143d0*/  IMAD.HI.U32 R25, R39, R4, RZ ;  /* 0x0000000427197227 */ /* 0x000fc800078e00ff */
[----:B------:R-:W-:Y:S02]  /*143e0*/  IMAD.MOV R25, RZ, RZ, -R25 ;  /* 0x000000ffff197224 */ /* 0x000fe400078e0a19 */
[----:B------:R-:W-:Y:S01]  /*143f0*/  @!P5 IMAD.IADD R32, R32, 0x1, -R44 ;  /* 0x000000012020d824 */ /* 0x000fe200078e0a2c */
[C---:B------:R-:W-:Y:S01]  /*14400*/  ISETP.GT.U32.AND P5, PT, R44.reuse, R5, PT ;  /* 0x000000052c00720c */ /* 0x040fe20003fa4070 */
[----:B------:R-:W-:Y:S02]  /*14410*/  IMAD R4, R44, R25, R4 ;  /* 0x000000192c047224 */ /* 0x000fe400078e0204 */
[--C-:B------:R-:W-:Y:S01]  /*14420*/  @!P0 IMAD.IADD R27, R27, 0x1, -R44.reuse ;  /* 0x000000011b1b8824 */ /* 0x100fe200078e0a2c */
[----:B------:R-:W-:Y:S01]  /*14430*/  ISETP.GE.AND P0, PT, R56, RZ, PT ;  /* 0x000000ff3800720c */ /* 0x000fe20003f06270 */
[----:B------:R-:W-:Y:S01]  /*14440*/  @!P3 IMAD.IADD R24, R24, 0x1, -R44 ;  /* 0x000000011818b824 */ /* 0x000fe200078e0a2c */
[----:B------:R-:W-:Y:S01]  /*14450*/  ISETP.GT.U32.AND P3, PT, R44, R4, PT ;  /* 0x000000042c00720c */ /* 0x000fe20003f64070 */
[----:B------:R-:W-:-:S02]  /*14460*/  IMAD.MOV.U32 R8, RZ, RZ, R27 ;  /* 0x000000ffff087224 */ /* 0x000fc400078e001b */
[----:B------:R-:W-:Y:S02]  /*14470*/  VIADD R54, R0, 0xe0 ;  /* 0x000000e000367836 */ /* 0x000fe40000000000 */
[----:B------:R-:W-:Y:S01]  /*14480*/  @!P4 IMAD.MOV R8, RZ, RZ, -R8 ;  /* 0x000000ffff08c224 */ /* 0x000fe200078e0a08 */
[----:B------:R-:W-:Y:S01]  /*14490*/  ISETP.GE.AND P4, PT, R55, RZ, PT ;  /* 0x000000ff3700720c */ /* 0x000fe20003f86270 */
[--C-:B------:R-:W-:Y:S01]  /*144a0*/  @!P5 IMAD.IADD R5, R5, 0x1, -R44.reuse ;  /* 0x000000010505d824 */ /* 0x100fe200078e0a2c */
[----:B------:R-:W-:Y:S01]  /*144b0*/  ISETP.GT.U32.AND P5, PT, R44, R24, PT ;  /* 0x000000182c00720c */ /* 0x000fe20003fa4070 */
[C---:B------:R-:W-:Y:S01]  /*144c0*/  VIADD R55, R0.reuse, 0xdf ;  /* 0x000000df00377836 */ /* 0x040fe20000000000 */
[----:B------:R-:W-:Y:S01]  /*144d0*/  IABS R29, R54 ;  /* 0x00000036001d7213 */ /* 0x000fe20000000000 */
[----:B------:R0:W-:Y:S01]  /*144e0*/  STL [R1+0x61c], R8 ;  /* 0x00061c0801007387 */ /* 0x0001e20000100800 */
[----:B------:R-:W-:Y:S02]  /*144f0*/  VIADD R56, R0, 0xe1 ;  /* 0x000000e100387836 */ /* 0x000fe40000000000 */
[----:B------:R-:W-:Y:S01]  /*14500*/  @!P3 IMAD.IADD R4, R4, 0x1, -R44 ;  /* 0x000000010404b824 */ /* 0x000fe200078e0a2c */
[----:B------:R-:W-:Y:S01]  /*14510*/  IABS R28, R55 ;  /* 0x00000037001c7213 */ /* 0x000fe20000000000 */
[C---:B------:R-:W-:Y:S01]  /*14520*/  IMAD.HI.U32 R26, R39.reuse, R29, RZ ;  /* 0x0000001d271a7227 */ /* 0x040fe200078e00ff */
[----:B------:R-:W-:Y:S01]  /*14530*/  IABS R30, R56 ;  /* 0x00000038001e7213 */ /* 0x000fe20000000000 */
[----:B------:R1:W-:Y:S01]  /*14540*/  STL [R1+0x610], R7 ;  /* 0x0006100701007387 */ /* 0x0003e20000100800 */
[----:B------:R-:W-:Y:S01]  /*14550*/  ISETP.GT.U32.AND P3, PT, R44, R4, PT ;  /* 0x000000042c00720c */ /* 0x000fe20003f64070 */
[----:B------:R-:W-:-:S04]  /*14560*/  IMAD.HI.U32 R25, R39, R28, RZ ;  /* 0x0000001c27197227 */ /* 0x000fc800078e00ff */
[----:B0-----:R-:W-:Y:S02]  /*14570*/  IMAD.MOV.U32 R8, RZ, RZ, R33 ;  /* 0x000000ffff087224 */ /* 0x001fe400078e0021 */
[----:B------:R-:W-:Y:S02]  /*14580*/  IMAD.MOV R26, RZ, RZ, -R26 ;  /* 0x000000ffff1a7224 */ /* 0x000fe400078e0a1a */
[----:B------:R-:W-:Y:S01]  /*14590*/  @!P2 IMAD.MOV R8, RZ, RZ, -R8 ;  /* 0x000000ffff08a224 */ /* 0x000fe200078e0a08 */
[----:B------:R-:W-:Y:S01]  /*145a0*/  ISETP.GT.U32.AND P2, PT, R44, R5, PT ;  /* 0x000000052c00720c */ /* 0x000fe20003f44070 */
[----:B------:R-:W-:Y:S02]  /*145b0*/  @!P5 IMAD.IADD R24, R24, 0x1, -R44 ;  /* 0x000000011818d824 */ /* 0x000fe400078e0a2c */
[----:B------:R-:W-:Y:S01]  /*145c0*/  VIADD R38, R0, 0xe2 ;  /* 0x000000e200267836 */ /* 0x000fe20000000000 */
[----:B------:R0:W-:Y:S01]  /*145d0*/  STL [R1+0x5ec], R8 ;  /* 0x0005ec0801007387 */ /* 0x0001e20000100800 */
[----:B------:R-:W-:-:S03]  /*145e0*/  IMAD.HI.U32 R27, R39, R30, RZ ;  /* 0x0000001e271b7227 */ /* 0x000fc600078e00ff */
[----:B------:R-:W-:Y:S01]  /*145f0*/  IABS R6, R38 ;  /* 0x0000002600067213 */ /* 0x000fe20000000000 */
[----:B------:R-:W-:Y:S02]  /*14600*/  IMAD.MOV R25, RZ, RZ, -R25 ;  /* 0x000000ffff197224 */ /* 0x000fe400078e0a19 */
[C---:B------:R-:W-:Y:S02]  /*14610*/  IMAD R29, R44.reuse, R26, R29 ;  /* 0x0000001a2c1d7224 */ /* 0x040fe400078e021d */
[----:B-1----:R-:W-:Y:S02]  /*14620*/  IMAD.MOV.U32 R7, RZ, RZ, R32 ;  /* 0x000000ffff077224 */ /* 0x002fe400078e0020 */
[----:B0-----:R-:W-:Y:S02]  /*14630*/  IMAD.MOV.U32 R8, RZ, RZ, R24 ;  /* 0x000000ffff087224 */ /* 0x001fe400078e0018 */
        /* <DEDUP_REMOVED lines=8> */
[C---:B------:R-:W-:Y:S01]  /*146c0*/  ISETP.GT.U32.AND P3, PT, R44.reuse, R28, PT ;  /* 0x0000001c2c00720c */ /* 0x040fe20003f64070 */
        /* <DEDUP_REMOVED lines=10> */
[----:B------:R-:W-:Y:S01]  /*14770*/  @!P6 IMAD.IADD R29, R29, 0x1, -R44 ;  /* 0x000000011d1de824 */ /* 0x000fe200078e0a2c */
[----:B------:R-:W-:Y:S01]  /*14780*/  ISETP.GT.U32.AND P5, PT, R44, R6, PT ;  /* 0x000000062c00720c */ /* 0x000fe20003fa4070 */
[----:B------:R-:W-:Y:S01]  /*14790*/  @!P1 IMAD.MOV R7, RZ, RZ, -R7 ;  /* 0x000000ffff079224 */ /* 0x000fe200078e0a07 */
[----:B------:R-:W-:Y:S01]  /*147a0*/  ISETP.GE.AND P1, PT, R56, RZ, PT ;  /* 0x000000ff3800720c */ /* 0x000fe20003f26270 */
[----:B------:R-:W-:-:S02]  /*147b0*/  VIADD R40, R0, 0xde ;  /* 0x000000de00287836 */ /* 0x000fc40000000000 */
[--C-:B------:R-:W-:Y:S01]  /*147c0*/  @!P3 IMAD.IADD R28, R28, 0x1, -R44.reuse ;  /* 0x000000011c1cb824 */ /* 0x100fe200078e0a2c */
[----:B------:R0:W-:Y:S01]  /*147d0*/  STL [R1+0x5e0], R7 ;  /* 0x0005e00701007387 */ /* 0x0001e20000100800 */
[----:B------:R-:W-:Y:S01]  /*147e0*/  ISETP.GT.U32.AND P3, PT, R44, R29, PT ;  /* 0x0000001d2c00720c */ /* 0x000fe20003f64070 */
[----:B------:R-:W-:Y:S01]  /*147f0*/  @!P2 IMAD.IADD R30, R30, 0x1, -R44 ;  /* 0x000000011e1ea824 */ /* 0x000fe200078e0a2c */
[----:B------:R-:W-:Y:S01]  /*14800*/  IABS R26, R40 ;  /* 0x00000028001a7213 */ /* 0x000fe20000000000 */
[C---:B------:R-:W-:Y:S02]  /*14810*/  VIADD R56, R0.reuse, 0xdc ;  /* 0x000000dc00387836 */ /* 0x040fe40000000000 */
[----:B------:R-:W-:Y:S01]  /*14820*/  VIADD R41, R0, 0xd3 ;  /* 0x000000d300297836 */ /* 0x000fe20000000000 */
[----:B------:R-:W-:Y:S01]  /*14830*/  ISETP.GT.U32.AND P6, PT, R44, R30, PT ;  /* 0x0000001e2c00720c */ /* 0x000fe20003fc4070 */
[----:B------:R-:W-:Y:S01]  /*14840*/  IMAD.HI.U32 R24, R39, R26, RZ ;  /* 0x0000001a27187227 */ /* 0x000fe200078e00ff */
[----:B------:R-:W-:-:S03]  /*14850*/  IABS R25, R56 ;  /* 0x0000003800197213 */ /* 0x000fc60000000000 */
[----:B0-----:R-:W-:Y:S02]  /*14860*/  IMAD.MOV.U32 R7, RZ, RZ, R4 ;  /* 0x000000ffff077224 */ /* 0x001fe400078e0004 */
[----:B------:R-:W-:-:S04]  /*14870*/  IMAD.HI.U32 R4, R39, R5, RZ ;  /* 0x0000000527047227 */ /* 0x000fc800078e00ff */
[----:B------:R-:W-:Y:S02]  /*14880*/  IMAD.MOV R4, RZ, RZ, -R4 ;  /* 0x000000ffff047224 */ /* 0x000fe400078e0a04 */
[----:B------:R-:W-:Y:S01]  /*14890*/  @!P5 IMAD.IADD R6, R6, 0x1, -R44 ;  /* 0x000000010606d824 */ /* 0x000fe200078e0a2c */
[----:B------:R-:W-:Y:S01]  /*148a0*/  ISETP.GE.AND P5, PT, R54, RZ, PT ;  /* 0x000000ff3600720c */ /* 0x000fe20003fa6270 */
[C---:B------:R-:W-:Y:S02]  /*148b0*/  IMAD R4, R44.reuse, R4, R5 ;  /* 0x000000042c047224 */ /* 0x040fe400078e0205 */
[----:B------:R-:W-:Y:S01]  /*148c0*/  IMAD.MOV R24, RZ, RZ, -R24 ;  /* 0x000000ffff187224 */ /* 0x000fe200078e0a18 */
[C---:B------:R-:W-:Y:S01]  /*148d0*/  ISETP.GT.U32.AND P2, PT, R44.reuse, R6, PT ;  /* 0x000000062c00720c */ /* 0x040fe20003f44070 */
[----:B------:R-:W-:Y:S01]  /*148e0*/  @!P3 IMAD.IADD R29, R29, 0x1, -R44 ;  /* 0x000000011d1db824 */ /* 0x000fe200078e0a2c */
[C---:B------:R-:W-:Y:S01]  /*148f0*/  ISETP.GT.U32.AND P3, PT, R44.reuse, R4, PT ;  /* 0x000000042c00720c */ /* 0x040fe20003f64070 */
[----:B------:R-:W-:-:S02]  /*14900*/  IMAD R26, R44, R24, R26 ;  /* 0x000000182c1a7224 */ /* 0x000fc400078e021a */
[--C-:B------:R-:W-:Y:S02]  /*14910*/  @!P6 IMAD.IADD R30, R30, 0x1, -R44.reuse ;  /* 0x000000011e1ee824 */ /* 0x100fe400078e0a2c */
[----:B------:R-:W-:Y:S01]  /*14920*/  VIADD R54, R0, 0xdb ;  /* 0x000000db00367836 */ /* 0x000fe20000000000 */
[C---:B------:R-:W-:Y:S01]  /*14930*/  ISETP.GT.U32.AND P6, PT, R44.reuse, R26, PT ;  /* 0x0000001a2c00720c */ /* 0x040fe20003fc4070 */
[----:B------:R-:W-:Y:S01]  /*14940*/  @!P4 IMAD.MOV R7, RZ, RZ, -R7 ;  /* 0x000000ffff07c224 */ /* 0x000fe200078e0a07 */
[----:B------:R-:W-:Y:S01]  /*14950*/  ISETP.GT.U32.AND P4, PT, R44, R28, PT ;  /* 0x0000001c2c00720c */ /* 0x000fe20003f84070 */
[----:B------:R-:W-:Y:S01]  /*14960*/  IMAD.HI.U32 R31, R39, R25, RZ ;  /* 0x00000019271f7227 */ /* 0x000fe200078e00ff */
[----:B------:R-:W-:Y:S02]  /*14970*/  IABS R5, R54 ;  /* 0x0000003600057213 */ /* 0x000fe40000000000 */
[----:B------:R0:W-:Y:S01]  /*14980*/  STL [R1+0x5dc], R7 ;  /* 0x0005dc0701007387 */ /* 0x0001e20000100800 */
[----:B------:R-:W-:-:S02]  /*14990*/  @!P3 IMAD.IADD R4, R4, 0x1, -R44 ;  /* 0x000000010404b824 */ /* 0x000fc400078e0a2c */
[----:B------:R-:W-:Y:S01]  /*149a0*/  @!P2 IMAD.IADD R6, R6, 0x1, -R44 ;  /* 0x000000010606a824 */ /* 0x000fe200078e0a2c */
[----:B------:R-:W-:Y:S01]  /*149b0*/  ISETP.GE.AND P2, PT, R55, RZ, PT ;  /* 0x000000ff3700720c */ /* 0x000fe20003f46270 */
[----:B------:R-:W-:Y:S01]  /*149c0*/  IMAD.HI.U32 R27, R39, R5, RZ ;  /* 0x00000005271b7227 */ /* 0x000fe200078e00ff */
[----:B------:R-:W-:-:S03]  /*149d0*/  ISETP.GT.U32.AND P3, PT, R44, R4, PT ;  /* 0x000000042c00720c */ /* 0x000fc60003f64070 */
[----:B------:R-:W-:Y:S01]  /*149e0*/  @!P6 IMAD.IADD R26, R26, 0x1, -R44 ;  /* 0x000000011a1ae824 */ /* 0x000fe200078e0a2c */
[----:B------:R-:W-:Y:S01]  /*149f0*/  ISETP.GE.AND P6, PT, R38, RZ, PT ;  /* 0x000000ff2600720c */ /* 0x000fe20003fc6270 */
[----:B0-----:R-:W-:Y:S02]  /*14a00*/  IMAD.MOV.U32 R7, RZ, RZ, R6 ;  /* 0x000000ffff077224 */ /* 0x001fe400078e0006 */
[----:B------:R-:W-:Y:S02]  /*14a10*/  IMAD.MOV R27, RZ, RZ, -R27 ;  /* 0x000000ffff1b7224 */ /* 0x000fe400078e0a1b */
[----:B------:R-:W-:Y:S02]  /*14a20*/  IMAD.MOV R31, RZ, RZ, -R31 ;  /* 0x000000ffff1f7224 */ /* 0x000fe400078e0a1f */
[----:B------:R-:W-:Y:S01]  /*14a30*/  @!P0 IMAD.MOV R7, RZ, RZ, -R7 ;  /* 0x000000ffff078224 */ /* 0x000fe200078e0a07 */
[C---:B------:R-:W-:Y:S01]  /*14a40*/  ISETP.GT.U32.AND P0, PT, R44.reuse, R26, PT ;  /* 0x0000001a2c00720c */ /* 0x040fe20003f04070 */
[----:B------:R-:W-:-:S02]  /*14a50*/  IMAD R5, R44, R27, R5 ;  /* 0x0000001b2c057224 */ /* 0x000fc400078e0205 */
[----:B------:R-:W-:Y:S01]  /*14a60*/  IMAD R25, R44, R31, R25 ;  /* 0x0000001f2c197224 */ /* 0x000fe200078e0219 */
[----:B------:R0:W-:Y:S01]  /*14a70*/  STL [R1+0x5d8], R7 ;  /* 0x0005d80701007387 */ /* 0x0001e20000100800 */
[----:B------:R-:W-:Y:S02]  /*14a80*/  IMAD.MOV.U32 R9, RZ, RZ, R30 ;  /* 0x000000ffff097224 */ /* 0x000fe400078e001e */
[--C-:B------:R-:W-:Y:S01]  /*14a90*/  @!P4 IMAD.IADD R28, R28, 0x1, -R44.reuse ;  /* 0x000000011c1cc824 */ /* 0x100fe200078e0a2c */
[----:B------:R-:W-:Y:S01]  /*14aa0*/  ISETP.GE.AND P4, PT, R40, RZ, PT ;  /* 0x000000ff2800720c */ /* 0x000fe20003f86270 */
[----:B------:R-:W-:Y:S01]  /*14ab0*/  @!P3 IMAD.IADD R4, R4, 0x1, -R44 ;  /* 0x000000010404b824 */ /* 0x000fe200078e0a2c */
[----:B------:R-:W-:Y:S01]  /*14ac0*/  ISETP.GT.U32.AND P3, PT, R44, R5, PT ;  /* 0x000000052c00720c */ /* 0x000fe20003f64070 */
[----:B------:R-:W-:Y:S02]  /*14ad0*/  VIADD R55, R0, 0xda ;  /* 0x000000da00377836 */ /* 0x000fe40000000000 */
[----:B------:R-:W-:Y:S01]  /*14ae0*/  @!P1 IMAD.MOV R9, RZ, RZ, -R9 ;  /* 0x000000ffff099224 */ /* 0x000fe200078e0a09 */
[----:B------:R-:W-:Y:S01]  /*14af0*/  ISETP.GT.U32.AND P1, PT, R44, R25, PT ;  /* 0x000000192c00720c */ /* 0x000fe20003f24070 */
[----:B------:R-:W-:Y:S01]  /*14b00*/  IMAD.MOV.U32 R8, RZ, RZ, R29 ;  /* 0x000000ffff087224 */ /* 0x000fe200078e001d */
[----:B------:R-:W-:Y:S01]  /*14b10*/  IABS R24, R55 ;  /* 0x0000003700187213 */ /* 0x000fe20000000000 */
[----:B0-----:R-:W-:Y:S01]  /*14b20*/  IMAD.MOV.U32 R7, RZ, RZ, R28 ;  /* 0x000000ffff077224 */ /* 0x001fe200078e001c */
[----:B------:R-:W-:Y:S01]  /*14b30*/  STL [R1+0x5cc], R9 ;  /* 0x0005cc0901007387 */ /* 0x000fe20000100800 */
[----:B------:R-:W-:Y:S01]  /*14b40*/  @!P5 IMAD.MOV R8, RZ, RZ, -R8 ;  /* 0x000000ffff08d224 */ /* 0x000fe200078e0a08 */
[----:B------:R-:W-:Y:S01]  /*14b50*/  IABS R28, R42 ;  /* 0x0000002a001c7213 */ /* 0x000fe20000000000 */
[----:B------:R-:W-:Y:S01]  /*14b60*/  @!P2 IMAD.MOV R7, RZ, RZ, -R7 ;  /* 0x000000ffff07a224 */ /* 0x000fe200078e0a07 */
[----:B------:R-:W-:Y:S01]  /*14b70*/  ISETP.GE.AND P2, PT, R54, RZ, PT ;  /* 0x000000ff3600720c */ /* 0x000fe20003f46270 */
[----:B------:R-:W-:Y:S01]  /*14b80*/  @!P0 IMAD.IADD R26, R26, 0x1, -R44 ;  /* 0x000000011a1a8824 */ /* 0x000fe200078e0a2c */
[----:B------:R-:W-:Y:S01]  /*14b90*/  ISETP.GE.AND P0, PT, R55, RZ, PT ;  /* 0x000000ff3700720c */ /* 0x000fe20003f06270 */
[----:B------:R-:W-:Y:S01]  /*14ba0*/  VIADD R55, R0, 0xd9 ;  /* 0x000000d900377836 */ /* 0x000fe20000000000 */
[----:B------:R-:W-:Y:S01]  /*14bb0*/  STL [R1+0x5c8], R8 ;  /* 0x0005c80801007387 */ /* 0x000fe20000100800 */
[----:B------:R-:W-:Y:S01]  /*14bc0*/  IMAD.HI.U32 R6, R39, R24, RZ ;  /* 0x0000001827067227 */ /* 0x000fe200078e00ff */
[----:B------:R-:W-:-:S02]  /*14bd0*/  ISETP.GE.AND P5, PT, R56, RZ, PT ;  /* 0x000000ff3800720c */ /* 0x000fc40003fa6270 */
[----:B------:R0:W-:Y:S01]  /*14be0*/  STL [R1+0x5c4], R7 ;  /* 0x0005c40701007387 */ /* 0x0001e20000100800 */
[----:B------:R-:W-:Y:S01]  /*14bf0*/  @!P3 IMAD.IADD R5, R5, 0x1, -R44 ;  /* 0x000000010505b824 */ /* 0x000fe200078e0a2c */
[----:B------:R-:W-:Y:S01]  /*14c00*/  IABS R29, R43 ;  /* 0x0000002b001d7213 */ /* 0x000fe20000000000 */
[----:B------:R-:W-:Y:S02]  /*14c10*/  IMAD.MOV R6, RZ, RZ, -R6 ;  /* 0x000000ffff067224 */ /* 0x000fe400078e0a06 */
[----:B------:R-:W-:Y:S01]  /*14c20*/  @!P1 IMAD.IADD R25, R25, 0x1, -R44 ;  /* 0x0000000119199824 */ /* 0x000fe200078e0a2c */
[C---:B------:R-:W-:Y:S01]  /*14c30*/  ISETP.GT.U32.AND P3, PT, R44.reuse, R5, PT ;  /* 0x000000052c00720c */ /* 0x040fe20003f64070 */
[----:B------:R-:W-:Y:S02]  /*14c40*/  IMAD R24, R44, R6, R24 ;  /* 0x000000062c187224 */ /* 0x000fe400078e0218 */
[----:B------:R-:W-:Y:S01]  /*14c50*/  VIADD R54, R0, 0xd8 ;  /* 0x000000d800367836 */ /* 0x000fe20000000000 */
[----:B------:R-:W-:Y:S01]  /*14c60*/  ISETP.GT.U32.AND P1, PT, R44, R25, PT ;  /* 0x000000192c00720c */ /* 0x000fe20003f24070 */
[----:B0-----:R-:W-:Y:S01]  /*14c70*/  IMAD.MOV.U32 R7, RZ, RZ, R4 ;  /* 0x000000ffff077224 */ /* 0x001fe200078e0004 */
[----:B------:R-:W-:Y:S01]  /*14c80*/  IABS R4, R55 ;  /* 0x0000003700047213 */ /* 0x000fe20000000000 */
[----:B------:R-:W-:Y:S01]  /*14c90*/  IMAD.MOV.U32 R8, RZ, RZ, R26 ;  /* 0x000000ffff087224 */ /* 0x000fe200078e001a */
[----:B------:R-:W-:Y:S01]  /*14ca0*/  IABS R31, R54 ;  /* 0x00000036001f7213 */ /* 0x000fe20000000000 */
[----:B------:R-:W-:Y:S01]  /*14cb0*/  @!P6 IMAD.MOV R7, RZ, RZ, -R7 ;  /* 0x000000ffff07e224 */ /* 0x000fe200078e0a07 */
[----:B------:R-:W-:Y:S01]  /*14cc0*/  ISETP.GE.AND P6, PT, R54, RZ, PT ;  /* 0x000000ff3600720c */ /* 0x000fe20003fc6270 */
[----:B------:R-:W-:-:S04]  /*14cd0*/  IMAD.HI.U32 R6, R39, R4, RZ ;  /* 0x0000000427067227 */ /* 0x000fc800078e00ff */
[----:B------:R-:W-:Y:S02]  /*14ce0*/  IMAD.MOV R6, RZ, RZ, -R6 ;  /* 0x000000ffff067224 */ /* 0x000fe400078e0a06 */
[----:B------:R-:W-:Y:S02]  /*14cf0*/  @!P3 IMAD.IADD R5, R5, 0x1, -R44 ;  /* 0x000000010505b824 */ /* 0x000fe400078e0a2c */
[C---:B------:R-:W-:Y:S02]  /*14d00*/  IMAD R4, R44.reuse, R6, R4 ;  /* 0x000000062c047224 */ /* 0x040fe400078e0204 */
[----:B------:R-:W-:Y:S01]  /*14d10*/  @!P1 IMAD.IADD R25, R25, 0x1, -R44 ;  /* 0x0000000119199824 */ /* 0x000fe200078e0a2c */
[C---:B------:R-:W-:Y:S01]  /*14d20*/  ISETP.GT.U32.AND P1, PT, R44.reuse, R24, PT ;  /* 0x000000182c00720c */ /* 0x040fe20003f24070 */
[----:B------:R-:W-:Y:S01]  /*14d30*/  IMAD.HI.U32 R6, R39, R28, RZ ;  /* 0x0000001c27067227 */ /* 0x000fe200078e00ff */
[----:B------:R-:W-:-:S03]  /*14d40*/  ISETP.GT.U32.AND P3, PT, R44, R4, PT ;  /* 0x000000042c00720c */ /* 0x000fc60003f64070 */
[----:B------:R-:W-:-:S04]  /*14d50*/  IMAD.HI.U32 R32, R39, R31, RZ ;  /* 0x0000001f27207227 */ /* 0x000fc800078e00ff */
[----:B------:R-:W-:Y:S01]  /*14d60*/  @!P4 IMAD.MOV R8, RZ, RZ, -R8 ;  /* 0x000000ffff08c224 */ /* 0x000fe200078e0a08 */
[----:B------:R-:W-:Y:S01]  /*14d70*/  ISETP.GE.AND P4, PT, R55, RZ, PT ;  /* 0x000000ff3700720c */ /* 0x000fe20003f86270 */
[----:B------:R-:W-:Y:S02]  /*14d80*/  IMAD.MOV R6, RZ, RZ, -R6 ;  /* 0x000000ffff067224 */ /* 0x000fe400078e0a06 */
[----:B------:R-:W-:Y:S01]  /*14d90*/  IMAD.MOV R32, RZ, RZ, -R32 ;  /* 0x000000ffff207224 */ /* 0x000fe200078e0a20 */
[----:B------:R-:W-:Y:S01]  /*14da0*/  STL [R1+0x5b4], R8 ;  /* 0x0005b40801007387 */ /* 0x000fe20000100800 */
[----:B------:R-:W-:Y:S02]  /*14db0*/  VIADD R55, R0, 0xd7 ;  /* 0x000000d700377836 */ /* 0x000fe40000000000 */
[C---:B------:R-:W-:Y:S01]  /*14dc0*/  IMAD R28, R44.reuse, R6, R28 ;  /* 0x000000062c1c7224 */ /* 0x040fe200078e021c */
[----:B------:R0:W-:Y:S01]  /*14dd0*/  STL [R1+0x5b0], R7 ;  /* 0x0005b00701007387 */ /* 0x0001e20000100800 */
[----:B------:R-:W-:Y:S01]  /*14de0*/  IMAD R31, R44, R32, R31 ;  /* 0x000000202c1f7224 */ /* 0x000fe200078e021f */
[----:B------:R-:W-:Y:S01]  /*14df0*/  IABS R30, R55 ;  /* 0x00000037001e7213 */ /* 0x000fe20000000000 */
[----:B------:R-:W-:-:S02]  /*14e00*/  @!P3 IMAD.IADD R4, R4, 0x1, -R44 ;  /* 0x000000010404b824 */ /* 0x000fc400078e0a2c */
[----:B------:R-:W-:Y:S02]  /*14e10*/  IMAD.MOV.U32 R6, RZ, RZ, R5 ;  /* 0x000000ffff067224 */ /* 0x000fe400078e0005 */
[----:B------:R-:W-:Y:S01]  /*14e20*/  @!P1 IMAD.IADD R24, R24, 0x1, -R44 ;  /* 0x0000000118189824 */ /* 0x000fe200078e0a2c */
[C---:B------:R-:W-:Y:S01]  /*14e30*/  ISETP.GT.U32.AND P3, PT, R44.reuse, R4, PT ;  /* 0x000000042c00720c */ /* 0x040fe20003f64070 */
[----:B------:R-:W-:Y:S01]  /*14e40*/  @!P2 IMAD.MOV R6, RZ, RZ, -R6 ;  /* 0x000000ffff06a224 */ /* 0x000fe200078e0a06 */
[----:B------:R-:W-:Y:S01]  /*14e50*/  ISETP.GT.U32.AND P2, PT, R44, R31, PT ;  /* 0x0000001f2c00720c */ /* 0x000fe20003f44070 */
[----:B0-----:R-:W-:Y:S01]  /*14e60*/  IMAD.MOV.U32 R7, RZ, RZ, R25 ;  /* 0x000000ffff077224 */ /* 0x001fe200078e0019 */
[----:B------:R-:W-:Y:S01]  /*14e70*/  ISETP.GE.AND P1, PT, R55, RZ, PT ;  /* 0x000000ff3700720c */ /* 0x000fe20003f26270 */
[----:B------:R-:W-:-:S04]  /*14e80*/  IMAD.HI.U32 R26, R39, R29, RZ ;  /* 0x0000001d271a7227 */ /* 0x000fc800078e00ff */
[----:B------:R-:W-:Y:S01]  /*14e90*/  @!P5 IMAD.MOV R7, RZ, RZ, -R7 ;  /* 0x000000ffff07d224 */ /* 0x000fe200078e0a07 */
[----:B------:R-:W-:Y:S01]  /*14ea0*/  ISETP.GT.U32.AND P5, PT, R44, R24, PT ;  /* 0x000000182c00720c */ /* 0x000fe20003fa4070 */
[----:B------:R-:W-:-:S03]  /*14eb0*/  IMAD.HI.U32 R27, R39, R30, RZ ;  /* 0x0000001e271b7227 */ /* 0x000fc600078e00ff */
[----:B------:R-:W-:Y:S01]  /*14ec0*/  STL [R1+0x59c], R7 ;  /* 0x00059c0701007387 */ /* 0x000fe20000100800 */
[----:B------:R-:W-:Y:S02]  /*14ed0*/  IMAD.MOV R26, RZ, RZ, -R26 ;  /* 0x000000ffff1a7224 */ /* 0x000fe400078e0a1a */
[----:B------:R-:W-:Y:S01]  /*14ee0*/  IMAD.MOV R27, RZ, RZ, -R27 ;  /* 0x000000ffff1b7224 */ /* 0x000fe200078e0a1b */
[----:B------:R0:W-:Y:S01]  /*14ef0*/  STL [R1+0x598], R6 ;  /* 0x0005980601007387 */ /* 0x0001e20000100800 */
[----:B------:R-:W-:Y:S02]  /*14f00*/  VIADD R55, R0, 0xd4 ;  /* 0x000000d400377836 */ /* 0x000fe40000000000 */
[C---:B------:R-:W-:Y:S01]  /*14f10*/  IMAD R29, R44.reuse, R26, R29 ;  /* 0x0000001a2c1d7224 */ /* 0x040fe200078e021d */
[----:B------:R-:W-:Y:S01]  /*14f20*/  IABS R26, R41 ;  /* 0x00000029001a7213 */ /* 0x000fe20000000000 */
[----:B------:R-:W-:Y:S01]  /*14f30*/  IMAD R30, R44, R27, R30 ;  /* 0x0000001b2c1e7224 */ /* 0x000fe200078e021e */
[----:B------:R-:W-:Y:S01]  /*14f40*/  IABS R27, R55 ;  /* 0x00000037001b7213 */ /* 0x000fe20000000000 */
[--C-:B------:R-:W-:Y:S01]  /*14f50*/  @!P3 IMAD.IADD R4, R4, 0x1, -R44.reuse ;  /* 0x000000010404b824 */ /* 0x100fe200078e0a2c */
[C---:B------:R-:W-:Y:S01]  /*14f60*/  ISETP.GT.U32.AND P3, PT, R44.reuse, R29, PT ;  /* 0x0000001d2c00720c */ /* 0x040fe20003f64070 */
[--C-:B------:R-:W-:Y:S01]  /*14f70*/  @!P2 IMAD.IADD R31, R31, 0x1, -R44.reuse ;  /* 0x000000011f1fa824 */ /* 0x100fe200078e0a2c */
[----:B------:R-:W-:Y:S01]  /*14f80*/  ISETP.GT.U32.AND P2, PT, R44, R28, PT ;  /* 0x0000001c2c00720c */ /* 0x000fe20003f44070 */
[----:B------:R-:W-:Y:S01]  /*14f90*/  @!P5 IMAD.IADD R24, R24, 0x1, -R44 ;  /* 0x000000011818d824 */ /* 0x000fe200078e0a2c */
[----:B------:R-:W-:Y:S01]  /*14fa0*/  ISETP.GT.U32.AND P5, PT, R44, R30, PT ;  /* 0x0000001e2c00720c */ /* 0x000fe20003fa4070 */
[----:B0-----:R-:W-:-:S04]  /*14fb0*/  IMAD.HI.U32 R6, R39, R27, RZ ;  /* 0x0000001b27067227 */ /* 0x001fc800078e00ff */
[----:B------:R-:W-:Y:S02]  /*14fc0*/  IMAD.MOV R6, RZ, RZ, -R6 ;  /* 0x000000ffff067224 */ /* 0x000fe400078e0a06 */
[----:B------:R-:W-:Y:S02]  /*14fd0*/  VIADD R38, R0, 0xd1 ;  /* 0x000000d100267836 */ /* 0x000fe40000000000 */
[----:B------:R-:W-:Y:S02]  /*14fe0*/  IMAD R27, R44, R6, R27 ;  /* 0x000000062c1b7224 */ /* 0x000fe400078e021b */
[----:B------:R-:W-:Y:S01]  /*14ff0*/  VIADD R40, R0, 0xd2 ;  /* 0x000000d200287836 */ /* 0x000fe20000000000 */
[----:B------:R-:W-:Y:S01]  /*15000*/  IABS R5, R38 ;  /* 0x0000002600057213 */ /* 0x000fe20000000000 */
[--C-:B------:R-:W-:Y:S01]  /*15010*/  @!P3 IMAD.IADD R29, R29, 0x1, -R44.reuse ;  /* 0x000000011d1db824 */ /* 0x100fe200078e0a2c */
[----:B------:R-:W-:Y:S01]  /*15020*/  ISETP.GT.U32.AND P3, PT, R44, R31, PT ;  /* 0x0000001f2c00720c */ /* 0x000fe20003f64070 */
[--C-:B------:R-:W-:Y:S01]  /*15030*/  @!P2 IMAD.IADD R28, R28, 0x1, -R44.reuse ;  /* 0x000000011c1ca824 */ /* 0x100fe200078e0a2c */
[----:B------:R-:W-:Y:S01]  /*15040*/  IABS R25, R40 ;  /* 0x0000002800197213 */ /* 0x000fe20000000000 */
[----:B------:R-:W-:Y:S01]  /*15050*/  @!P5 IMAD.IADD R30, R30, 0x1, -R44 ;  /* 0x000000011e1ed824 */ /* 0x000fe200078e0a2c */
[C---:B------:R-:W-:Y:S01]  /*15060*/  ISETP.GT.U32.AND P5, PT, R44.reuse, R27, PT ;  /* 0x0000001b2c00720c */ /* 0x040fe20003fa4070 */
[----:B------:R-:W-:Y:S01]  /*15070*/  IMAD.HI.U32 R33, R39, R26, RZ ;  /* 0x0000001a27217227 */ /* 0x000fe200078e00ff */
[----:B------:R-:W-:-:S03]  /*15080*/  ISETP.GT.U32.AND P2, PT, R44, R29, PT ;  /* 0x0000001d2c00720c */ /* 0x000fc60003f44070 */
[----:B------:R-:W-:Y:S02]  /*15090*/  IMAD.MOV.U32 R7, RZ, RZ, R24 ;  /* 0x000000ffff077224 */ /* 0x000fe400078e0018 */
[----:B------:R-:W-:Y:S01]  /*150a0*/  @!P4 IMAD.MOV R4, RZ, RZ, -R4 ;  /* 0x000000ffff04c224 */ /* 0x000fe200078e0a04 */
[----:B------:R-:W-:Y:S01]  /*150b0*/  ISETP.GT.U32.AND P4, PT, R44, R28, PT ;  /* 0x0000001c2c00720c */ /* 0x000fe20003f84070 */
[----:B------:R-:W-:Y:S02]  /*150c0*/  IMAD.MOV R33, RZ, RZ, -R33 ;  /* 0x000000ffff217224 */ /* 0x000fe400078e0a21 */
[----:B------:R-:W-:-:S04]  /*150d0*/  IMAD.HI.U32 R6, R39, R5, RZ ;  /* 0x0000000527067227 */ /* 0x000fc800078e00ff */
[----:B------:R-:W-:Y:S01]  /*150e0*/  @!P0 IMAD.MOV R7, RZ, RZ, -R7 ;  /* 0x000000ffff078224 */ /* 0x000fe200078e0a07 */
[----:B------:R-:W-:Y:S01]  /*150f0*/  ISETP.GT.U32.AND P0, PT, R44, R30, PT ;  /* 0x0000001e2c00720c */ /* 0x000fe20003f04070 */
[----:B------:R-:W-:-:S03]  /*15100*/  IMAD.HI.U32 R32, R39, R25, RZ ;  /* 0x0000001927207227 */ /* 0x000fc600078e00ff */
[----:B------:R0:W-:Y:S01]  /*15110*/  STL [R1+0x594], R7 ;  /* 0x0005940701007387 */ /* 0x0001e20000100800 */
[C---:B------:R-:W-:Y:S02]  /*15120*/  IMAD R26, R44.reuse, R33, R26 ;  /* 0x000000212c1a7224 */ /* 0x040fe400078e021a */
[----:B------:R-:W-:Y:S01]  /*15130*/  IMAD.MOV R6, RZ, RZ, -R6 ;  /* 0x000000ffff067224 */ /* 0x000fe200078e0a06 */
[----:B------:R1:W-:Y:S01]  /*15140*/  STL [R1+0x590], R4 ;  /* 0x0005900401007387 */ /* 0x0003e20000100800 */
[----:B------:R-:W-:Y:S02]  /*15150*/  IMAD.MOV R32, RZ, RZ, -R32 ;  /* 0x000000ffff207224 */ /* 0x000fe400078e0a20 */
[C---:B------:R-:W-:Y:S02]  /*15160*/  IMAD R5, R44.reuse, R6, R5 ;  /* 0x000000062c057224 */ /* 0x040fe400078e0205 */
[--C-:B------:R-:W-:Y:S01]  /*15170*/  @!P3 IMAD.IADD R31, R31, 0x1, -R44.reuse ;  /* 0x000000011f1fb824 */ /* 0x100fe200078e0a2c */
[----:B------:R-:W-:Y:S01]  /*15180*/  ISETP.GT.U32.AND P3, PT, R44, R26, PT ;  /* 0x0000001a2c00720c */ /* 0x000fe20003f64070 */
[----:B------:R-:W-:-:S02]  /*15190*/  @!P5 IMAD.IADD R27, R27, 0x1, -R44 ;  /* 0x000000011b1bd824 */ /* 0x000fc400078e0a2c */
[----:B------:R-:W-:Y:S02]  /*151a0*/  IMAD R25, R44, R32, R25 ;  /* 0x000000202c197224 */ /* 0x000fe400078e0219 */
[--C-:B------:R-:W-:Y:S01]  /*151b0*/  @!P2 IMAD.IADD R29, R29, 0x1, -R44.reuse ;  /* 0x000000011d1da824 */ /* 0x100fe200078e0a2c */
[----:B------:R-:W-:Y:S01]  /*151c0*/  ISETP.GE.AND P2, PT, R43, RZ, PT ;  /* 0x000000ff2b00720c */ /* 0x000fe20003f46270 */
[----:B------:R-:W-:Y:S01]  /*151d0*/  @!P4 IMAD.IADD R28, R28, 0x1, -R44 ;  /* 0x000000011c1cc824 */ /* 0x000fe200078e0a2c */
[C---:B------:R-:W-:Y:S01]  /*151e0*/  ISETP.GT.U32.AND P4, PT, R44.reuse, R5, PT ;  /* 0x000000052c00720c */ /* 0x040fe20003f84070 */
[----:B0-----:R-:W-:Y:S01]  /*151f0*/  IMAD.MOV.U32 R7, RZ, RZ, R31 ;  /* 0x000000ffff077224 */ /* 0x001fe200078e001f */
[----:B------:R-:W-:Y:S01]  /*15200*/  ISETP.GT.U32.AND P5, PT, R44, R27, PT ;  /* 0x0000001b2c00720c */ /* 0x000fe20003fa4070 */
[C---:B------:R-:W-:Y:S02]  /*15210*/  VIADD R56, R0.reuse, 0xd0 ;  /* 0x000000d000387836 */ /* 0x040fe40000000000 */
[----:B------:R-:W-:-:S02]  /*15220*/  VIADD R54, R0, 0xcf ;  /* 0x000000cf00367836 */ /* 0x000fc40000000000 */
[----:B------:R-:W-:Y:S01]  /*15230*/  @!P0 IMAD.IADD R30, R30, 0x1, -R44 ;  /* 0x000000011e1e8824 */ /* 0x000fe200078e0a2c */
[----:B------:R-:W-:Y:S01]  /*15240*/  ISETP.GT.U32.AND P0, PT, R44, R25, PT ;  /* 0x000000192c00720c */ /* 0x000fe20003f04070 */
[----:B------:R-:W-:Y:S01]  /*15250*/  @!P6 IMAD.MOV R7, RZ, RZ, -R7 ;  /* 0x000000ffff07e224 */ /* 0x000fe200078e0a07 */
[----:B------:R-:W-:Y:S01]  /*15260*/  IABS R6, R56 ;  /* 0x0000003800067213 */ /* 0x000fe20000000000 */
[----:B------:R-:W-:Y:S01]  /*15270*/  IMAD.MOV.U32 R8, RZ, RZ, R30 ;  /* 0x000000ffff087224 */ /* 0x000fe200078e001e */
[----:B-1----:R-:W-:Y:S01]  /*15280*/  IABS R4, R54 ;  /* 0x0000003600047213 */ /* 0x002fe20000000000 */
[----:B------:R-:W-:Y:S01]  /*15290*/  @!P3 IMAD.IADD R26, R26, 0x1, -R44 ;  /* 0x000000011a1ab824 */ /* 0x000fe200078e0a2c */
[----:B------:R0:W-:Y:S01]  /*152a0*/  STL [R1+0x58c], R7 ;  /* 0x00058c0701007387 */ /* 0x0001e20000100800 */
[----:B------:R-:W-:Y:S01]  /*152b0*/  IMAD.HI.U32 R33, R39, R6, RZ ;  /* 0x0000000627217227 */ /* 0x000fe200078e00ff */
[----:B------:R-:W-:-:S03]  /*152c0*/  ISETP.GE.AND P3, PT, R55, RZ, PT ;  /* 0x000000ff3700720c */ /* 0x000fc60003f66270 */
[----:B------:R-:W-:-:S04]  /*152d0*/  IMAD.HI.U32 R32, R39, R4, RZ ;  /* 0x0000000427207227 */ /* 0x000fc800078e00ff */
[----:B------:R-:W-:Y:S02]  /*152e0*/  @!P1 IMAD.MOV R8, RZ, RZ, -R8 ;  /* 0x000000ffff089224 */ /* 0x000fe400078e0a08 */
[----:B0-----:R-:W-:Y:S02]  /*152f0*/  IMAD.MOV.U32 R7, RZ, RZ, R29 ;  /* 0x000000ffff077224 */ /* 0x001fe400078e001d */
[--C-:B------:R-:W-:Y:S01]  /*15300*/  @!P4 IMAD.IADD R5, R5, 0x1, -R44.reuse ;  /* 0x000000010505c824 */ /* 0x100fe200078e0a2c */
[----:B------:R-:W-:Y:S01]  /*15310*/  ISETP.GT.U32.AND P4, PT, R44, R26, PT ;  /* 0x0000001a2c00720c */ /* 0x000fe20003f84070 */
[----:B------:R-:W-:Y:S01]  /*15320*/  @!P2 IMAD.MOV R7, RZ, RZ, -R7 ;  /* 0x000000ffff07a224 */ /* 0x000fe200078e0a07 */
[----:B------:R-:W-:Y:S01]  /*15330*/  STL [R1+0x580], R8 ;  /* 0x0005800801007387 */ /* 0x000fe20000100800 */
[----:B------:R-:W-:Y:S01]  /*15340*/  @!P5 IMAD.IADD R27, R27, 0x1, -R44 ;  /* 0x000000011b1bd824 */ /* 0x000fe200078e0a2c */
[----:B------:R-:W-:Y:S01]  /*15350*/  ISETP.GE.AND P5, PT, R42, RZ, PT ;  /* 0x000000ff2a00720c */ /* 0x000fe20003fa6270 */
[----:B------:R-:W-:Y:S01]  /*15360*/  IMAD.MOV R33, RZ, RZ, -R33 ;  /* 0x000000ffff217224 */ /* 0x000fe200078e0a21 */
[----:B------:R0:W-:Y:S01]  /*15370*/  STL [R1+0x57c], R7 ;  /* 0x00057c0701007387 */ /* 0x0001e20000100800 */
[----:B------:R-:W-:Y:S01]  /*15380*/  IMAD.MOV R32, RZ, RZ, -R32 ;  /* 0x000000ffff207224 */ /* 0x000fe200078e0a20 */
[C---:B------:R-:W-:Y:S01]  /*15390*/  ISETP.GT.U32.AND P2, PT, R44.reuse, R5, PT ;  /* 0x000000052c00720c */ /* 0x040fe20003f44070 */
[----:B------:R-:W-:Y:S01]  /*153a0*/  @!P0 IMAD.IADD R25, R25, 0x1, -R44 ;  /* 0x0000000119198824 */ /* 0x000fe200078e0a2c */
[----:B------:R-:W-:Y:S01]  /*153b0*/  ISETP.GE.AND P0, PT, R41, RZ, PT ;  /* 0x000000ff2900720c */ /* 0x000fe20003f06270 */
[----:B------:R-:W-:-:S02]  /*153c0*/  IMAD R6, R44, R33, R6 ;  /* 0x000000212c067224 */ /* 0x000fc400078e0206 */
[----:B------:R-:W-:Y:S01]  /*153d0*/  VIADD R55, R0, 0xce ;  /* 0x000000ce00377836 */ /* 0x000fe20000000000 */
[C---:B------:R-:W-:Y:S01]  /*153e0*/  ISETP.GT.U32.AND P1, PT, R44.reuse, R25, PT ;  /* 0x000000192c00720c */ /* 0x040fe20003f24070 */
[C---:B------:R-:W-:Y:S01]  /*153f0*/  IMAD R4, R44.reuse, R32, R4 ;  /* 0x000000202c047224 */ /* 0x040fe200078e0204 */
[C---:B------:R-:W-:Y:S01]  /*15400*/  ISETP.GT.U32.AND P6, PT, R44.reuse, R6, PT ;  /* 0x000000062c00720c */ /* 0x040fe20003fc4070 */
[----:B0-----:R-:W-:Y:S01]  /*15410*/  IMAD.MOV.U32 R7, RZ, RZ, R27 ;  /* 0x000000ffff077224 */ /* 0x001fe200078e001b */
[----:B------:R-:W-:Y:S01]  /*15420*/  IABS R24, R55 ;  /* 0x0000003700187213 */ /* 0x000fe20000000000 */
[----:B------:R-:W-:Y:S02]  /*15430*/  IMAD.MOV.U32 R8, RZ, RZ, R28 ;  /* 0x000000ffff087224 */ /* 0x000fe400078e001c */
[----:B------:R-:W-:Y:S01]  /*15440*/  @!P3 IMAD.MOV R7, RZ, RZ, -R7 ;  /* 0x000000ffff07b224 */ /* 0x000fe200078e0a07 */
[----:B------:R-:W-:Y:S01]  /*15450*/  ISETP.GT.U32.AND P3, PT, R44, R4, PT ;  /* 0x000000042c00720c */ /* 0x000fe20003f64070 */
[----:B------:R-:W-:Y:S01]  /*15460*/  @!P4 IMAD.IADD R26, R26, 0x1, -R44 ;  /* 0x000000011a1ac824 */ /* 0x000fe200078e0a2c */
[----:B------:R-:W-:Y:S01]  /*15470*/  ISETP.GE.AND P4, PT, R38, RZ, PT ;  /* 0x000000ff2600720c */ /* 0x000fe20003f86270 */
[----:B------:R-:W-:Y:S01]  /*15480*/  @!P5 IMAD.MOV R8, RZ, RZ, -R8 ;  /* 0x000000ffff08d224 */ /* 0x000fe200078e0a08 */
[----:B------:R-:W-:Y:S01]  /*15490*/  ISETP.GE.AND P5, PT, R40, RZ, PT ;  /* 0x000000ff2800720c */ /* 0x000fe20003fa6270 */
[----:B------:R-:W-:-:S03]  /*154a0*/  IMAD.HI.U32 R27, R39, R24, RZ ;  /* 0x00000018271b7227 */ /* 0x000fc600078e00ff */
[----:B------:R-:W-:Y:S01]  /*154b0*/  STL [R1+0x570], R8 ;  /* 0x0005700801007387 */ /* 0x000fe20000100800 */
[----:B------:R-:W-:Y:S02]  /*154c0*/  IMAD.MOV R27, RZ, RZ, -R27 ;  /* 0x000000ffff1b7224 */ /* 0x000fe400078e0a1b */
[--C-:B------:R-:W-:Y:S01]  /*154d0*/  @!P1 IMAD.IADD R25, R25, 0x1, -R44.reuse ;  /* 0x0000000119199824 */ /* 0x100fe200078e0a2c */
[----:B------:R0:W-:Y:S01]  /*154e0*/  STL [R1+0x56c], R7 ;  /* 0x00056c0701007387 */ /* 0x0001e20000100800 */
[--C-:B------:R-:W-:Y:S01]  /*154f0*/  @!P6 IMAD.IADD R6, R6, 0x1, -R44.reuse ;  /* 0x000000010606e824 */ /* 0x100fe200078e0a2c */
[----:B------:R-:W-:Y:S01]  /*15500*/  ISETP.GE.AND P6, PT, R55, RZ, PT ;  /* 0x000000ff3700720c */ /* 0x000fe20003fc6270 */
[----:B------:R-:W-:Y:S01]  /*15510*/  @!P2 IMAD.IADD R5, R5, 0x1, -R44 ;  /* 0x000000010505a824 */ /* 0x000fe200078e0a2c */
[----:B------:R-:W-:Y:S01]  /*15520*/  ISETP.GE.AND P2, PT, R54, RZ, PT ;  /* 0x000000ff3600720c */ /* 0x000fe20003f46270 */
[----:B------:R-:W-:Y:S01]  /*15530*/  IMAD R24, R44, R27, R24 ;  /* 0x0000001b2c187224 */ /* 0x000fe200078e0218 */
[----:B------:R-:W-:Y:S01]  /*15540*/  ISETP.GE.AND P1, PT, R56, RZ, PT ;  /* 0x000000ff3800720c */ /* 0x000fe20003f26270 */
[----:B------:R-:W-:-:S02]  /*15550*/  @!P3 IMAD.IADD R4, R4, 0x1, -R44 ;  /* 0x000000010404b824 */ /* 0x000fc400078e0a2c */
[----:B------:R-:W-:Y:S02]  /*15560*/  VIADD R55, R0, 0xcd ;  /* 0x000000cd00377836 */ /* 0x000fe40000000000 */
[----:B0-----:R-:W-:Y:S01]  /*15570*/  IMAD.MOV.U32 R7, RZ, RZ, R25 ;  /* 0x000000ffff077224 */ /* 0x001fe200078e0019 */
[----:B------:R-:W-:Y:S01]  /*15580*/  ISETP.GT.U32.AND P3, PT, R44, R4, PT ;  /* 0x000000042c00720c */ /* 0x000fe20003f64070 */
[----:B------:R-:W-:Y:S01]  /*15590*/  IMAD.MOV.U32 R8, RZ, RZ, R26 ;  /* 0x000000ffff087224 */ /* 0x000fe200078e001a */
[----:B------:R-:W-:Y:S01]  /*155a0*/  IABS R25, R55 ;  /* 0x0000003700197213 */ /* 0x000fe20000000000 */
[----:B------:R-:W-:Y:S02]  /*155b0*/  VIADD R54, R0, 0xcc ;  /* 0x000000cc00367836 */ /* 0x000fe40000000000 */
[----:B------:R-:W-:Y:S01]  /*155c0*/  @!P4 IMAD.MOV R5, RZ, RZ, -R5 ;  /* 0x000000ffff05c224 */ /* 0x000fe200078e0a05 */
[C---:B------:R-:W-:Y:S01]  /*155d0*/  ISETP.GT.U32.AND P4, PT, R44.reuse, R24, PT ;  /* 0x000000182c00720c */ /* 0x040fe20003f84070 */
[----:B------:R-:W-:Y:S01]  /*155e0*/  @!P5 IMAD.MOV R7, RZ, RZ, -R7 ;  /* 0x000000ffff07d224 */ /* 0x000fe200078e0a07 */
[----:B------:R-:W-:Y:S01]  /*155f0*/  ISETP.GE.AND P5, PT, R55, RZ, PT ;  /* 0x000000ff3700720c */ /* 0x000fe20003fa6270 */
[----:B------:R-:W-:Y:S01]  /*15600*/  @!P0 IMAD.MOV R8, RZ, RZ, -R8 ;  /* 0x000000ffff088224 */ /* 0x000fe200078e0a08 */
[----:B------:R-:W-:Y:S01]  /*15610*/  ISETP.GT.U32.AND P0, PT, R44, R6, PT ;  /* 0x000000062c00720c */ /* 0x000fe20003f04070 */
[C---:B------:R-:W-:Y:S01]  /*15620*/  VIADD R55, R0.reuse, 0xcb ;  /* 0x000000cb00377836 */ /* 0x040fe20000000000 */
[----:B------:R-:W-:Y:S01]  /*15630*/  IABS R31, R54 ;  /* 0x00000036001f7213 */ /* 0x000fe20000000000 */
[C---:B------:R-:W-:Y:S01]  /*15640*/  IMAD.HI.U32 R28, R39.reuse, R25, RZ ;  /* 0x00000019271c7227 */ /* 0x040fe200078e00ff */
[----:B------:R-:W-:Y:S02]  /*15650*/  STL [R1+0x568], R8 ;  /* 0x0005680801007387 */ /* 0x000fe40000100800 */
[----:B------:R-:W-:Y:S01]  /*15660*/  IABS R29, R55 ;  /* 0x00000037001d7213 */ /* 0x000fe20000000000 */
[----:B------:R-:W-:Y:S01]  /*15670*/  IMAD.HI.U32 R26, R39, R31, RZ ;  /* 0x0000001f271a7227 */ /* 0x000fe200078e00ff */
[----:B------:R-:W-:Y:S03]  /*15680*/  STL [R1+0x55c], R7 ;  /* 0x00055c0701007387 */ /* 0x000fe60000100800 */
[----:B------:R-:W-:Y:S01]  /*15690*/  IMAD.MOV R28, RZ, RZ, -R28 ;  /* 0x000000ffff1c7224 */ /* 0x000fe200078e0a1c */
[----:B------:R0:W-:Y:S01]  /*156a0*/  STL [R1+0x558], R5 ;  /* 0x0005580501007387 */ /* 0x0001e20000100800 */
[----:B------:R-:W-:-:S02]  /*156b0*/  VIADD R42, R0, 0xca ;  /* 0x000000ca002a7836 */ /* 0x000fc40000000000 */
[----:B------:R-:W-:Y:S01]  /*156c0*/  @!P3 IMAD.IADD R4, R4, 0x1, -R44 ;  /* 0x000000010404b824 */ /* 0x000fe200078e0a2c */
[----:B------:R-:W-:Y:S01]  /*156d0*/  ISETP.GE.AND P3, PT, R55, RZ, PT ;  /* 0x000000ff3700720c */ /* 0x000fe20003f66270 */
[----:B------:R-:W-:Y:S01]  /*156e0*/  IMAD.MOV R26, RZ, RZ, -R26 ;  /* 0x000000ffff1a7224 */ /* 0x000fe200078e0a1a */
[----:B------:R-:W-:Y:S01]  /*156f0*/  IABS R27, R42 ;  /* 0x0000002a001b7213 */ /* 0x000fe20000000000 */
[--C-:B------:R-:W-:Y:S02]  /*15700*/  @!P4 IMAD.IADD R24, R24, 0x1, -R44.reuse ;  /* 0x000000011818c824 */ /* 0x100fe400078e0a2c */
[----:B------:R-:W-:Y:S01]  /*15710*/  @!P0 IMAD.IADD R6, R6, 0x1, -R44 ;  /* 0x0000000106068824 */ /* 0x000fe200078e0a2c */
[----:B------:R-:W-:Y:S01]  /*15720*/  ISETP.GE.AND P0, PT, R54, RZ, PT ;  /* 0x000000ff3600720c */ /* 0x000fe20003f06270 */
[----:B0-----:R-:W-:Y:S01]  /*15730*/  IMAD.HI.U32 R5, R39, R29, RZ ;  /* 0x0000001d27057227 */ /* 0x001fe200078e00ff */
[----:B------:R-:W-:-:S03]  /*15740*/  ISETP.GT.U32.AND P4, PT, R44, R24, PT ;  /* 0x000000182c00720c */ /* 0x000fc60003f84070 */
[C---:B------:R-:W-:Y:S02]  /*15750*/  IMAD R25, R44.reuse, R28, R25 ;  /* 0x0000001c2c197224 */ /* 0x040fe400078e0219 */
[----:B------:R-:W-:Y:S02]  /*15760*/  IMAD.MOV R5, RZ, RZ, -R5 ;  /* 0x000000ffff057224 */ /* 0x000fe400078e0a05 */
[C---:B------:R-:W-:Y:S02]  /*15770*/  IMAD R31, R44.reuse, R26, R31 ;  /* 0x0000001a2c1f7224 */ /* 0x040fe400078e021f */
[----:B------:R-:W-:Y:S02]  /*15780*/  IMAD.MOV.U32 R7, RZ, RZ, R4 ;  /* 0x000000ffff077224 */ /* 0x000fe400078e0004 */
[----:B------:R-:W-:Y:S01]  /*15790*/  @!P1 IMAD.MOV R6, RZ, RZ, -R6 ;  /* 0x000000ffff069224 */ /* 0x000fe200078e0a06 */
[C---:B------:R-:W-:Y:S01]  /*157a0*/  ISETP.GT.U32.AND P1, PT, R44.reuse, R25, PT ;  /* 0x000000192c00720c */ /* 0x040fe20003f24070 */
[----:B------:R-:W-:-:S02]  /*157b0*/  IMAD R29, R44, R5, R29 ;  /* 0x000000052c1d7224 */ /* 0x000fc400078e021d */
[----:B------:R-:W-:Y:S01]  /*157c0*/  IMAD.HI.U32 R5, R39, R27, RZ ;  /* 0x0000001b27057227 */ /* 0x000fe200078e00ff */
[----:B------:R-:W-:Y:S03]  /*157d0*/  STL [R1+0x554], R6 ;  /* 0x0005540601007387 */ /* 0x000fe60000100800 */
[----:B------:R-:W-:Y:S01]  /*157e0*/  @!P2 IMAD.MOV R7, RZ, RZ, -R7 ;  /* 0x000000ffff07a224 */ /* 0x000fe200078e0a07 */
[----:B------:R-:W-:Y:S01]  /*157f0*/  ISETP.GT.U32.AND P2, PT, R44, R31, PT ;  /* 0x0000001f2c00720c */ /* 0x000fe20003f44070 */
[----:B------:R-:W-:Y:S02]  /*15800*/  IMAD.MOV R4, RZ, RZ, -R5 ;  /* 0x000000ffff047224 */ /* 0x000fe400078e0a05 */
[----:B------:R-:W-:Y:S01]  /*15810*/  VIADD R40, R0, 0xc8 ;  /* 0x000000c800287836 */ /* 0x000fe20000000000 */
[----:B------:R0:W-:Y:S01]  /*15820*/  STL [R1+0x548], R7 ;  /* 0x0005480701007387 */ /* 0x0001e20000100800 */
[----:B------:R-:W-:-:S02]  /*15830*/  IMAD R27, R44, R4, R27 ;  /* 0x000000042c1b7224 */ /* 0x000fc400078e021b */
[--C-:B------:R-:W-:Y:S01]  /*15840*/  @!P4 IMAD.IADD R24, R24, 0x1, -R44.reuse ;  /* 0x000000011818c824 */ /* 0x100fe200078e0a2c */
[----:B------:R-:W-:Y:S01]  /*15850*/  IABS R30, R40 ;  /* 0x00000028001e7213 */ /* 0x000fe20000000000 */
[--C-:B------:R-:W-:Y:S01]  /*15860*/  @!P1 IMAD.IADD R25, R25, 0x1, -R44.reuse ;  /* 0x0000000119199824 */ /* 0x100fe200078e0a2c */
[----:B------:R-:W-:Y:S01]  /*15870*/  ISETP.GT.U32.AND P1, PT, R44, R27, PT ;  /* 0x0000001b2c00720c */ /* 0x000fe20003f24070 */
[----:B------:R-:W-:Y:S01]  /*15880*/  VIADD R41, R0, 0xc9 ;  /* 0x000000c900297836 */ /* 0x000fe20000000000 */
[C---:B------:R-:W-:Y:S01]  /*15890*/  ISETP.GT.U32.AND P4, PT, R44.reuse, R29, PT ;  /* 0x0000001d2c00720c */ /* 0x040fe20003f84070 */
[----:B------:R-:W-:Y:S01]  /*158a0*/  @!P2 IMAD.IADD R31, R31, 0x1, -R44 ;  /* 0x000000011f1fa824 */ /* 0x000fe200078e0a2c */
[----:B------:R-:W-:Y:S01]  /*158b0*/  ISETP.GT.U32.AND P2, PT, R44, R25, PT ;  /* 0x000000192c00720c */ /* 0x000fe20003f44070 */
[----:B0-----:R-:W-:Y:S01]  /*158c0*/  IMAD.MOV.U32 R7, RZ, RZ, R24 ;  /* 0x000000ffff077224 */ /* 0x001fe200078e0018 */
[----:B------:R-:W-:Y:S01]  /*158d0*/  IABS R6, R41 ;  /* 0x0000002900067213 */ /* 0x000fe20000000000 */
[----:B------:R-:W-:-:S04]  /*158e0*/  IMAD.HI.U32 R4, R39, R30, RZ ;  /* 0x0000001e27047227 */ /* 0x000fc800078e00ff */
[----:B------:R-:W-:Y:S01]  /*158f0*/  @!P6 IMAD.MOV R7, RZ, RZ, -R7 ;  /* 0x000000ffff07e224 */ /* 0x000fe200078e0a07 */
[----:B------:R-:W-:Y:S01]  /*15900*/  ISETP.GT.U32.AND P6, PT, R44, R31, PT ;  /* 0x0000001f2c00720c */ /* 0x000fe20003fc4070 */
[----:B------:R-:W-:Y:S02]  /*15910*/  VIADD R56, R0, 0xc7 ;  /* 0x000000c700387836 */ /* 0x000fe40000000000 */
[----:B------:R-:W-:Y:S01]  /*15920*/  IMAD.MOV R4, RZ, RZ, -R4 ;  /* 0x000000ffff047224 */ /* 0x000fe200078e0a04 */
[----:B------:R0:W-:Y:S01]  /*15930*/  STL [R1+0x544], R7 ;  /* 0x0005440701007387 */ /* 0x0001e20000100800 */
[----:B------:R-:W-:Y:S01]  /*15940*/  @!P1 IMAD.IADD R27, R27, 0x1, -R44 ;  /* 0x000000011b1b9824 */ /* 0x000fe200078e0a2c */
[----:B------:R-:W-:Y:S01]  /*15950*/  IABS R28, R56 ;  /* 0x00000038001c7213 */ /* 0x000fe20000000000 */
[----:B------:R-:W-:-:S03]  /*15960*/  IMAD.HI.U32 R5, R39, R6, RZ ;  /* 0x0000000627057227 */ /* 0x000fc600078e00ff */
[C---:B------:R-:W-:Y:S01]  /*15970*/  ISETP.GT.U32.AND P1, PT, R44.reuse, R27, PT ;  /* 0x0000001b2c00720c */ /* 0x040fe20003f24070 */
[----:B------:R-:W-:Y:S02]  /*15980*/  @!P4 IMAD.IADD R29, R29, 0x1, -R44 ;  /* 0x000000011d1dc824 */ /* 0x000fe400078e0a2c */
[C---:B------:R-:W-:Y:S02]  /*15990*/  IMAD R30, R44.reuse, R4, R30 ;  /* 0x000000042c1e7224 */ /* 0x040fe400078e021e */
[----:B------:R-:W-:Y:S01]  /*159a0*/  IMAD.MOV R5, RZ, RZ, -R5 ;  /* 0x000000ffff057224 */ /* 0x000fe200078e0a05 */
[----:B------:R-:W-:Y:S01]  /*159b0*/  ISETP.GT.U32.AND P4, PT, R44, R29, PT ;  /* 0x0000001d2c00720c */ /* 0x000fe20003f84070 */
[----:B------:R-:W-:-:S04]  /*159c0*/  IMAD.HI.U32 R4, R39, R28, RZ ;  /* 0x0000001c27047227 */ /* 0x000fc800078e00ff */
[----:B------:R-:W-:Y:S01]  /*159d0*/  @!P6 IMAD.IADD R31, R31, 0x1, -R44 ;  /* 0x000000011f1fe824 */ /* 0x000fe200078e0a2c */
[----:B------:R-:W-:Y:S01]  /*159e0*/  ISETP.GT.U32.AND P6, PT, R44, R30, PT ;  /* 0x0000001e2c00720c */ /* 0x000fe20003fc4070 */
[----:B------:R-:W-:Y:S02]  /*159f0*/  VIADD R55, R0, 0xc6 ;  /* 0x000000c600377836 */ /* 0x000fe40000000000 */
[C---:B------:R-:W-:Y:S02]  /*15a00*/  IMAD R6, R44.reuse, R5, R6 ;  /* 0x000000052c067224 */ /* 0x040fe400078e0206 */
[----:B------:R-:W-:Y:S01]  /*15a10*/  IMAD.MOV R4, RZ, RZ, -R4 ;  /* 0x000000ffff047224 */ /* 0x000fe200078e0a04 */
[----:B------:R-:W-:Y:S01]  /*15a20*/  IABS R5, R55 ;  /* 0x0000003700057213 */ /* 0x000fe20000000000 */
[----:B------:R-:W-:Y:S01]  /*15a30*/  @!P2 IMAD.IADD R25, R25, 0x1, -R44 ;  /* 0x000000011919a824 */ /* 0x000fe200078e0a2c */
[C---:B------:R-:W-:Y:S01]  /*15a40*/  ISETP.GT.U32.AND P2, PT, R44.reuse, R6, PT ;  /* 0x000000062c00720c */ /* 0x040fe20003f44070 */
[----:B------:R-:W-:-:S02]  /*15a50*/  IMAD R28, R44, R4, R28 ;  /* 0x000000042c1c7224 */ /* 0x000fc400078e021c */
[----:B------:R-:W-:Y:S02]  /*15a60*/  VIADD R54, R0, 0xc5 ;  /* 0x000000c500367836 */ /* 0x000fe40000000000 */
[----:B------:R-:W-:-:S03]  /*15a70*/  IMAD.HI.U32 R26, R39, R5, RZ ;  /* 0x00000005271a7227 */ /* 0x000fc600078e00ff */
[----:B------:R-:W-:Y:S01]  /*15a80*/  IABS R4, R54 ;  /* 0x0000003600047213 */ /* 0x000fe20000000000 */
[--C-:B------:R-:W-:Y:S01]  /*15a90*/  @!P1 IMAD.IADD R27, R27, 0x1, -R44.reuse ;  /* 0x000000011b1b9824 */ /* 0x100fe200078e0a2c */
[----:B------:R-:W-:Y:S01]  /*15aa0*/  ISETP.GT.U32.AND P1, PT, R44, R28, PT ;  /* 0x0000001c2c00720c */ /* 0x000fe20003f24070 */
[----:B------:R-:W-:Y:S02]  /*15ab0*/  IMAD.MOV.U32 R8, RZ, RZ, R25 ;  /* 0x000000ffff087224 */ /* 0x000fe400078e0019 */
[--C-:B------:R-:W-:Y:S01]  /*15ac0*/  @!P4 IMAD.IADD R29, R29, 0x1, -R44.reuse ;  /* 0x000000011d1dc824 */ /* 0x100fe200078e0a2c */
[----:B------:R-:W-:Y:S01]  /*15ad0*/  ISETP.GE.AND P4, PT, R42, RZ, PT ;  /* 0x000000ff2a00720c */ /* 0x000fe20003f86270 */
[----:B------:R-:W-:Y:S01]  /*15ae0*/  @!P6 IMAD.IADD R30, R30, 0x1, -R44 ;  /* 0x000000011e1ee824 */ /* 0x000fe200078e0a2c */
[----:B------:R-:W-:Y:S01]  /*15af0*/  ISETP.GE.AND P6, PT, R40, RZ, PT ;  /* 0x000000ff2800720c */ /* 0x000fe20003fc6270 */
[----:B0-----:R-:W-:Y:S02]  /*15b00*/  IMAD.MOV.U32 R7, RZ, RZ, R31 ;  /* 0x000000ffff077224 */ /* 0x001fe400078e001f */
[----:B------:R-:W-:-:S02]  /*15b10*/  IMAD.MOV R26, RZ, RZ, -R26 ;  /* 0x000000ffff1a7224 */ /* 0x000fc400078e0a1a */
[----:B------:R-:W-:Y:S02]  /*15b20*/  @!P5 IMAD.MOV R8, RZ, RZ, -R8 ;  /* 0x000000ffff08d224 */ /* 0x000fe400078e0a08 */
[----:B------:R-:W-:Y:S01]  /*15b30*/  @!P0 IMAD.MOV R7, RZ, RZ, -R7 ;  /* 0x000000ffff078224 */ /* 0x000fe200078e0a07 */
[C---:B------:R-:W-:Y:S01]  /*15b40*/  ISETP.GT.U32.AND P0, PT, R44.reuse, R30, PT ;  /* 0x0000001e2c00720c */ /* 0x040fe20003f04070 */
[----:B------:R-:W-:Y:S01]  /*15b50*/  IMAD R5, R44, R26, R5 ;  /* 0x0000001a2c057224 */ /* 0x000fe200078e0205 */
[----:B------:R-:W-:Y:S01]  /*15b60*/  STL [R1+0x540], R8 ;  /* 0x0005400801007387 */ /* 0x000fe20000100800 */
[----:B------:R-:W-:-:S03]  /*15b70*/  IMAD.HI.U32 R26, R39, R4, RZ ;  /* 0x00000004271a7227 */ /* 0x000fc600078e00ff */
[----:B------:R0:W-:Y:S01]  /*15b80*/  STL [R1+0x53c], R7 ;  /* 0x00053c0701007387 */ /* 0x0001e20000100800 */
[----:B------:R-:W-:Y:S01]  /*15b90*/  @!P2 IMAD.IADD R6, R6, 0x1, -R44 ;  /* 0x000000010606a824 */ /* 0x000fe200078e0a2c */
[----:B------:R-:W-:Y:S01]  /*15ba0*/  ISETP.GE.AND P2, PT, R41, RZ, PT ;  /* 0x000000ff2900720c */ /* 0x000fe20003f46270 */
[----:B------:R-:W-:Y:S02]  /*15bb0*/  IMAD.MOV R26, RZ, RZ, -R26 ;  /* 0x000000ffff1a7224 */ /* 0x000fe400078e0a1a */
[----:B------:R-:W-:Y:S02]  /*15bc0*/  VIADD R38, R0, 0xc4 ;  /* 0x000000c400267836 */ /* 0x000fe40000000000 */
[----:B------:R-:W-:Y:S01]  /*15bd0*/  @!P1 IMAD.IADD R28, R28, 0x1, -R44 ;  /* 0x000000011c1c9824 */ /* 0x000fe200078e0a2c */
[C---:B------:R-:W-:Y:S01]  /*15be0*/  ISETP.GT.U32.AND P1, PT, R44.reuse, R6, PT ;  /* 0x000000062c00720c */ /* 0x040fe20003f24070 */
[C---:B------:R-:W-:Y:S01]  /*15bf0*/  IMAD R4, R44.reuse, R26, R4 ;  /* 0x0000001a2c047224 */ /* 0x040fe200078e0204 */
[----:B------:R-:W-:Y:S01]  /*15c00*/  IABS R24, R38 ;  /* 0x0000002600187213 */ /* 0x000fe20000000000 */
[----:B0-----:R-:W-:Y:S01]  /*15c10*/  IMAD.MOV.U32 R7, RZ, RZ, R27 ;  /* 0x000000ffff077224 */ /* 0x001fe200078e001b */
[----:B------:R-:W-:Y:S01]  /*15c20*/  ISETP.GT.U32.AND P5, PT, R44, R28, PT ;  /* 0x0000001c2c00720c */ /* 0x000fe20003fa4070 */
[----:B------:R-:W-:Y:S01]  /*15c30*/  @!P0 IMAD.IADD R30, R30, 0x1, -R44 ;  /* 0x000000011e1e8824 */ /* 0x000fe200078e0a2c */
[C---:B------:R-:W-:Y:S01]  /*15c40*/  ISETP.GT.U32.AND P0, PT, R44.reuse, R4, PT ;  /* 0x000000042c00720c */ /* 0x040fe20003f04070 */
[----:B------:R-:W-:Y:S01]  /*15c50*/  @!P4 IMAD.MOV R7, RZ, RZ, -R7 ;  /* 0x000000ffff07c224 */ /* 0x000fe200078e0a07 */
[----:B------:R-:W-:Y:S01]  /*15c60*/  ISETP.GT.U32.AND P4, PT, R44, R5, PT ;  /* 0x000000052c00720c */ /* 0x000fe20003f84070 */
[----:B------:R-:W-:-:S02]  /*15c70*/  IMAD.MOV.U32 R8, RZ, RZ, R29 ;  /* 0x000000ffff087224 */ /* 0x000fc400078e001d */
[----:B------:R-:W-:-:S04]  /*15c80*/  IMAD.HI.U32 R25, R39, R24, RZ ;  /* 0x0000001827197227 */ /* 0x000fc800078e00ff */
[----:B------:R-:W-:Y:S01]  /*15c90*/  @!P3 IMAD.MOV R8, RZ, RZ, -R8 ;  /* 0x000000ffff08b224 */ /* 0x000fe200078e0a08 */
[----:B------:R-:W-:Y:S01]  /*15ca0*/  ISETP.GE.AND P3, PT, R56, RZ, PT ;  /* 0x000000ff3800720c */ /* 0x000fe20003f66270 */
[----:B------:R-:W-:Y:S02]  /*15cb0*/  IMAD.MOV R25, RZ, RZ, -R25 ;  /* 0x000000ffff197224 */ /* 0x000fe400078e0a19 */
[--C-:B------:R-:W-:Y:S01]  /*15cc0*/  @!P1 IMAD.IADD R6, R6, 0x1, -R44.reuse ;  /* 0x0000000106069824 */ /* 0x100fe200078e0a2c */
[----:B------:R-:W-:Y:S01]  /*15cd0*/  STL [R1+0x538], R8 ;  /* 0x0005380801007387 */ /* 0x000fe20000100800 */
[----:B------:R-:W-:Y:S01]  /*15ce0*/  @!P4 IMAD.IADD R5, R5, 0x1, -R44 ;  /* 0x000000010505c824 */ /* 0x000fe200078e0a2c */
[----:B------:R-:W-:Y:S01]  /*15cf0*/  ISETP.GE.AND P1, PT, R55, RZ, PT ;  /* 0x000000ff3700720c */ /* 0x000fe20003f26270 */
[----:B------:R-:W-:Y:S01]  /*15d00*/  IMAD R24, R44, R25, R24 ;  /* 0x000000192c187224 */ /* 0x000fe200078e0218 */
[----:B------:R0:W-:Y:S01]  /*15d10*/  STL [R1+0x300], R7 ;  /* 0x0003000701007387 */ /* 0x0001e20000100800 */
[----:B------:R-:W-:-:S02]  /*15d20*/  VIADD R56, R0, 0xc2 ;  /* 0x000000c200387836 */ /* 0x000fc40000000000 */
[--C-:B------:R-:W-:Y:S01]  /*15d30*/  @!P0 IMAD.IADD R4, R4, 0x1, -R44.reuse ;  /* 0x0000000104048824 */ /* 0x100fe200078e0a2c */
[----:B------:R-:W-:Y:S01]  /*15d40*/  ISETP.GT.U32.AND P0, PT, R44, R5, PT ;  /* 0x000000052c00720c */ /* 0x000fe20003f04070 */
[----:B------:R-:W-:Y:S01]  /*15d50*/  VIADD R55, R0, 0xc3 ;  /* 0x000000c300377836 */ /* 0x000fe20000000000 */
[----:B------:R-:W-:Y:S01]  /*15d60*/  ISETP.GT.U32.AND P4, PT, R44, R24, PT ;  /* 0x000000182c00720c */ /* 0x000fe20003f84070 */
[----:B------:R-:W-:Y:S01]  /*15d70*/  @!P5 IMAD.IADD R28, R28, 0x1, -R44 ;  /* 0x000000011c1cd824 */ /* 0x000fe200078e0a2c */
[----:B------:R-:W-:Y:S01]  /*15d80*/  IABS R26, R56 ;  /* 0x00000038001a7213 */ /* 0x000fe20000000000 */
[----:B------:R-:W-:Y:S01]  /*15d90*/  VIADD R45, R0, 0xbe ;  /* 0x000000be002d7836 */ /* 0x000fe20000000000 */
[----:B------:R-:W-:Y:S01]  /*15da0*/  IABS R25, R55 ;  /* 0x0000003700197213 */ /* 0x000fe20000000000 */
[----:B0-----:R-:W-:Y:S01]  /*15db0*/  IMAD.MOV.U32 R7, RZ, RZ, R6 ;  /* 0x000000ffff077224 */ /* 0x001fe200078e0006 */
[----:B------:R-:W-:Y:S01]  /*15dc0*/  ISETP.GE.AND P5, PT, R54, RZ, PT ;  /* 0x000000ff3600720c */ /* 0x000fe20003fa6270 */
[----:B------:R-:W-:Y:S01]  /*15dd0*/  IMAD.HI.U32 R29, R39, R26, RZ ;  /* 0x0000001a271d7227 */ /* 0x000fe200078e00ff */
[----:B------:R-:W-:-:S03]  /*15de0*/  IABS R36, R45 ;  /* 0x0000002d00247213 */ /* 0x000fc60000000000 */
[----:B------:R-:W-:Y:S01]  /*15df0*/  @!P2 IMAD.MOV R7, RZ, RZ, -R7 ;  /* 0x000000ffff07a224 */ /* 0x000fe200078e0a07 */
[----:B------:R-:W-:Y:S01]  /*15e00*/  ISETP.GE.AND P2, PT, R38, RZ, PT ;  /* 0x000000ff2600720c */ /* 0x000fe20003f46270 */
[----:B------:R-:W-:Y:S02]  /*15e10*/  VIADD R54, R0, 0xc1 ;  /* 0x000000c100367836 */ /* 0x000fe40000000000 */
[----:B------:R-:W-:Y:S01]  /*15e20*/  IMAD.HI.U32 R6, R39, R25, RZ ;  /* 0x0000001927067227 */ /* 0x000fe200078e00ff */
[----:B------:R0:W-:Y:S02]  /*15e30*/  STL [R1+0x2fc], R7 ;  /* 0x0002fc0701007387 */ /* 0x0001e40000100800 */
[----:B------:R-:W-:Y:S01]  /*15e40*/  IABS R27, R54 ;  /* 0x00000036001b7213 */ /* 0x000fe20000000000 */
[----:B------:R-:W-:Y:S02]  /*15e50*/  IMAD.MOV R29, RZ, RZ, -R29 ;  /* 0x000000ffff1d7224 */ /* 0x000fe400078e0a1d */
[----:B------:R-:W-:-:S02]  /*15e60*/  @!P0 IMAD.IADD R5, R5, 0x1, -R44 ;  /* 0x0000000105058824 */ /* 0x000fc400078e0a2c */
[----:B------:R-:W-:Y:S01]  /*15e70*/  @!P4 IMAD.IADD R24, R24, 0x1, -R44 ;  /* 0x000000011818c824 */ /* 0x000fe200078e0a2c */
[C---:B------:R-:W-:Y:S01]  /*15e80*/  ISETP.GT.U32.AND P4, PT, R44.reuse, R4, PT ;  /* 0x000000042c00720c */ /* 0x040fe20003f84070 */
[----:B------:R-:W-:Y:S02]  /*15e90*/  IMAD.MOV R6, RZ, RZ, -R6 ;  /* 0x000000ffff067224 */ /* 0x000fe400078e0a06 */
[----:B0-----:R-:W-:Y:S02]  /*15ea0*/  IMAD.MOV.U32 R7, RZ, RZ, R30 ;  /* 0x000000ffff077224 */ /* 0x001fe400078e001e */
[C---:B------:R-:W-:Y:S02]  /*15eb0*/  IMAD R26, R44.reuse, R29, R26 ;  /* 0x0000001d2c1a7224 */ /* 0x040fe400078e021a */
[----:B------:R-:W-:Y:S01]  /*15ec0*/  @!P6 IMAD.MOV R7, RZ, RZ, -R7 ;  /* 0x000000ffff07e224 */ /* 0x000fe200078e0a07 */
[C---:B------:R-:W-:Y:S01]  /*15ed0*/  ISETP.GT.U32.AND P6, PT, R44.reuse, R24, PT ;  /* 0x000000182c00720c */ /* 0x040fe20003fc4070 */
[----:B------:R-:W-:-:S02]  /*15ee0*/  IMAD R25, R44, R6, R25 ;  /* 0x000000062c197224 */ /* 0x000fc400078e0219 */
[----:B------:R-:W-:Y:S01]  /*15ef0*/  IMAD.HI.U32 R6, R39, R27, RZ ;  /* 0x0000001b27067227 */ /* 0x000fe200078e00ff */
[----:B------:R0:W-:Y:S02]  /*15f00*/  STL [R1+0x2f8], R7 ;  /* 0x0002f80701007387 */ /* 0x0001e40000100800 */
[C---:B------:R-:W-:Y:S01]  /*15f10*/  ISETP.GT.U32.AND P0, PT, R44.reuse, R25, PT ;  /* 0x000000192c00720c */ /* 0x040fe20003f04070 */
[----:B------:R-:W-:Y:S02]  /*15f20*/  IMAD.MOV.U32 R8, RZ, RZ, R28 ;  /* 0x000000ffff087224 */ /* 0x000fe400078e001c */
[----:B------:R-:W-:Y:S02]  /*15f30*/  IMAD.MOV R6, RZ, RZ, -R6 ;  /* 0x000000ffff067224 */ /* 0x000fe400078e0a06 */
[----:B------:R-:W-:Y:S01]  /*15f40*/  @!P3 IMAD.MOV R8, RZ, RZ, -R8 ;  /* 0x000000ffff08b224 */ /* 0x000fe200078e0a08 */
[----:B------:R-:W-:Y:S01]  /*15f50*/  ISETP.GE.AND P3, PT, R55, RZ, PT ;  /* 0x000000ff3700720c */ /* 0x000fe20003f66270 */
[----:B------:R-:W-:-:S02]  /*15f60*/  IMAD R27, R44, R6, R27 ;  /* 0x000000062c1b7224 */ /* 0x000fc400078e021b */
[----:B0-----:R-:W-:Y:S01]  /*15f70*/  IMAD.MOV.U32 R7, RZ, RZ, R5 ;  /* 0x000000ffff077224 */ /* 0x001fe200078e0005 */
[----:B------:R-:W-:Y:S01]  /*15f80*/  STL [R1+0x2f4], R8 ;  /* 0x0002f40801007387 */ /* 0x000fe20000100800 */
[----:B------:R-:W-:Y:S02]  /*15f90*/  VIADD R55, R0, 0xc0 ;  /* 0x000000c000377836 */ /* 0x000fe40000000000 */
[----:B------:R-:W-:Y:S01]  /*15fa0*/  @!P1 IMAD.MOV R7, RZ, RZ, -R7 ;  /* 0x000000ffff079224 */ /* 0x000fe200078e0a07 */
[----:B------:R-:W-:Y:S01]  /*15fb0*/  ISETP.GT.U32.AND P1, PT, R44, R26, PT ;  /* 0x0000001a2c00720c */ /* 0x000fe20003f24070 */
[--C-:B------:R-:W-:Y:S01]  /*15fc0*/  @!P6 IMAD.IADD R24, R24, 0x1, -R44.reuse ;  /* 0x000000011818e824 */ /* 0x100fe200078e0a2c */
[----:B------:R-:W-:Y:S01]  /*15fd0*/  ISETP.GT.U32.AND P6, PT, R44, R27, PT ;  /* 0x0000001b2c00720c */ /* 0x000fe20003fc4070 */
[--C-:B------:R-:W-:Y:S01]  /*15fe0*/  @!P0 IMAD.IADD R25, R25, 0x1, -R44.reuse ;  /* 0x0000000119198824 */ /* 0x100fe200078e0a2c */
[----:B------:R-:W-:Y:S01]  /*15ff0*/  IABS R30, R55 ;  /* 0x00000037001e7213 */ /* 0x000fe20000000000 */
[--C-:B------:R-:W-:Y:S01]  /*16000*/  @!P4 IMAD.IADD R4, R4, 0x1, -R44.reuse ;  /* 0x000000010404c824 */ /* 0x100fe200078e0a2c */
[----:B------:R-:W-:Y:S01]  /*16010*/  ISETP.GE.AND P4, PT, R56, RZ, PT ;  /* 0x000000ff3800720c */ /* 0x000fe20003f86270 */
[----:B------:R-:W-:Y:S01]  /*16020*/  VIADD R56, R0, 0xbf ;  /* 0x000000bf00387836 */ /* 0x000fe20000000000 */
[----:B------:R-:W-:Y:S01]  /*16030*/  ISETP.GT.U32.AND P0, PT, R44, R25, PT ;  /* 0x000000192c00720c */ /* 0x000fe20003f04070 */
[----:B------:R-:W-:Y:S01]  /*16040*/  IMAD.HI.U32 R5, R39, R30, RZ ;  /* 0x0000001e27057227 */ /* 0x000fe200078e00ff */
[----:B------:R-:W-:Y:S02]  /*16050*/  STL [R1+0x2f0], R7 ;  /* 0x0002f00701007387 */ /* 0x000fe40000100800 */
[----:B------:R-:W-:Y:S01]  /*16060*/  IABS R31, R56 ;  /* 0x00000038001f7213 */ /* 0x000fe20000000000 */
[----:B------:R-:W-:-:S02]  /*16070*/  @!P1 IMAD.IADD R26, R26, 0x1, -R44 ;  /* 0x000000011a1a9824 */ /* 0x000fc400078e0a2c */
[----:B------:R-:W-:Y:S02]  /*16080*/  IMAD.MOV R5, RZ, RZ, -R5 ;  /* 0x000000ffff057224 */ /* 0x000fe400078e0a05 */
[----:B------:R-:W-:Y:S01]  /*16090*/  @!P5 IMAD.MOV R4, RZ, RZ, -R4 ;  /* 0x000000ffff04d224 */ /* 0x000fe200078e0a04 */
[----:B------:R-:W-:Y:S01]  /*160a0*/  ISETP.GT.U32.AND P1, PT, R44, R26, PT ;  /* 0x0000001a2c00720c */ /* 0x000fe20003f24070 */
[----:B------:R-:W-:Y:S01]  /*160b0*/  @!P6 IMAD.IADD R27, R27, 0x1, -R44 ;  /* 0x000000011b1be824 */ /* 0x000fe200078e0a2c */
[----:B------:R-:W-:Y:S01]  /*160c0*/  ISETP.GE.AND P5, PT, R54, RZ, PT ;  /* 0x000000ff3600720c */ /* 0x000fe20003fa6270 */
[----:B------:R-:W-:Y:S01]  /*160d0*/  IMAD R30, R44, R5, R30 ;  /* 0x000000052c1e7224 */ /* 0x000fe200078e021e */
[----:B------:R0:W-:Y:S01]  /*160e0*/  STL [R1+0x2ec], R4 ;  /* 0x0002ec0401007387 */ /* 0x0001e20000100800 */
[----:B------:R-:W-:Y:S01]  /*160f0*/  VIADD R43, R0, 0xbd ;  /* 0x000000bd002b7836 */ /* 0x000fe20000000000 */
[----:B------:R-:W-:Y:S01]  /*16100*/  ISETP.GT.U32.AND P6, PT, R44, R27, PT ;  /* 0x0000001b2c00720c */ /* 0x000fe20003fc4070 */
[----:B------:R-:W-:-:S03]  /*16110*/  IMAD.HI.U32 R6, R39, R36, RZ ;  /* 0x0000002427067227 */ /* 0x000fc600078e00ff */
[----:B------:R-:W-:Y:S01]  /*16120*/  IABS R35, R43 ;  /* 0x0000002b00237213 */ /* 0x000fe20000000000 */
[--C-:B------:R-:W-:Y:S01]  /*16130*/  @!P0 IMAD.IADD R25, R25, 0x1, -R44.reuse ;  /* 0x0000000119198824 */ /* 0x100fe200078e0a2c */
[----:B------:R-:W-:Y:S01]  /*16140*/  ISETP.GE.AND P0, PT, R55, RZ, PT ;  /* 0x000000ff3700720c */ /* 0x000fe20003f06270 */
[----:B------:R-:W-:Y:S01]  /*16150*/  @!P1 IMAD.IADD R26, R26, 0x1, -R44 ;  /* 0x000000011a1a9824 */ /* 0x000fe200078e0a2c */
[----:B------:R-:W-:Y:S01]  /*16160*/  ISETP.GT.U32.AND P1, PT, R44, R30, PT ;  /* 0x0000001e2c00720c */ /* 0x000fe20003f24070 */
[----:B0-----:R-:W-:-:S04]  /*16170*/  IMAD.HI.U32 R4, R39, R31, RZ ;  /* 0x0000001f27047227 */ /* 0x001fc800078e00ff */
[----:B------:R-:W-:Y:S02]  /*16180*/  IMAD.MOV R4, RZ, RZ, -R4 ;  /* 0x000000ffff047224 */ /* 0x000fe400078e0a04 */
[----:B------:R-:W-:Y:S02]  /*16190*/  VIADD R55, R0, 0xbc ;  /* 0x000000bc00377836 */ /* 0x000fe40000000000 */
[----:B------:R-:W-:Y:S02]  /*161a0*/  IMAD.MOV R6, RZ, RZ, -R6 ;  /* 0x000000ffff067224 */ /* 0x000fe400078e0a06 */
[----:B------:R-:W-:-:S04]  /*161b0*/  IMAD.HI.U32 R5, R39, R35, RZ ;  /* 0x0000002327057227 */ /* 0x000fc800078e00ff */
[C---:B------:R-:W-:Y:S01]  /*161c0*/  IMAD R31, R44.reuse, R4, R31 ;  /* 0x000000042c1f7224 */ /* 0x040fe200078e021f */
[----:B------:R-:W-:Y:S01]  /*161d0*/  IABS R4, R55 ;  /* 0x0000003700047213 */ /* 0x000fe20000000000 */
[C---:B------:R-:W-:Y:S02]  /*161e0*/  IMAD R36, R44.reuse, R6, R36 ;  /* 0x000000062c247224 */ /* 0x040fe400078e0224 */
[----:B------:R-:W-:Y:S02]  /*161f0*/  IMAD.MOV R5, RZ, RZ, -R5 ;  /* 0x000000ffff057224 */ /* 0x000fe400078e0a05 */
[--C-:B------:R-:W-:Y:S01]  /*16200*/  @!P6 IMAD.IADD R27, R27, 0x1, -R44.reuse ;  /* 0x000000011b1be824 */ /* 0x100fe200078e0a2c */
[----:B------:R-:W-:Y:S01]  /*16210*/  ISETP.GT.U32.AND P6, PT, R44, R31, PT ;  /* 0x0000001f2c00720c */ /* 0x000fe20003fc4070 */
[----:B------:R-:W-:Y:S01]  /*16220*/  @!P1 IMAD.IADD R30, R30, 0x1, -R44 ;  /* 0x000000011e1e9824 */ /* 0x000fe200078e0a2c */
[C---:B------:R-:W-:Y:S01]  /*16230*/  ISETP.GT.U32.AND P1, PT, R44.reuse, R36, PT ;  /* 0x000000242c00720c */ /* 0x040fe20003f24070 */
[----:B------:R-:W-:-:S02]  /*16240*/  IMAD R35, R44, R5, R35 ;  /* 0x000000052c237224 */ /* 0x000fc400078e0223 */
[----:B------:R-:W-:-:S04]  /*16250*/  IMAD.HI.U32 R5, R39, R4, RZ ;  /* 0x0000000427057227 */ /* 0x000fc800078e00ff */
[----:B------:R-:W-:Y:S02]  /*16260*/  IMAD.MOV R5, RZ, RZ, -R5 ;  /* 0x000000ffff057224 */ /* 0x000fe400078e0a05 */
[----:B------:R-:W-:Y:S02]  /*16270*/  VIADD R41, R0, 0xba ;  /* 0x000000ba00297836 */ /* 0x000fe40000000000 */
[C---:B------:R-:W-:Y:S02]  /*16280*/  IMAD R4, R44.reuse, R5, R4 ;  /* 0x000000052c047224 */ /* 0x040fe400078e0204 */
[--C-:B------:R-:W-:Y:S01]  /*16290*/  @!P6 IMAD.IADD R31, R31, 0x1, -R44.reuse ;  /* 0x000000011f1fe824 */ /* 0x100fe200078e0a2c */
[----:B------:R-:W-:Y:S01]  /*162a0*/  ISETP.GT.U32.AND P6, PT, R44, R35, PT ;  /* 0x000000232c00720c */ /* 0x000fe20003fc4070 */
[----:B------:R-:W-:Y:S01]  /*162b0*/  @!P1 IMAD.IADD R36, R36, 0x1, -R44 ;  /* 0x0000000124249824 */ /* 0x000fe200078e0a2c */
[----:B------:R-:W-:Y:S01]  /*162c0*/  ISETP.GT.U32.AND P1, PT, R44, R4, PT ;  /* 0x000000042c00720c */ /* 0x000fe20003f24070 */
[C---:B------:R-:W-:Y:S01]  /*162d0*/  VIADD R40, R0.reuse, 0xb9 ;  /* 0x000000b900287836 */ /* 0x040fe20000000000 */
[----:B------:R-:W-:Y:S01]  /*162e0*/  IABS R29, R41 ;  /* 0x00000029001d7213 */ /* 0x000fe20000000000 */
[----:B------:R-:W-:-:S02]  /*162f0*/  VIADD R42, R0, 0xbb ;  /* 0x000000bb002a7836 */ /* 0x000fc40000000000 */
[----:B------:R-:W-:Y:S01]  /*16300*/  VIADD R54, R0, 0xb8 ;  /* 0x000000b800367836 */ /* 0x000fe20000000000 */
[----:B------:R-:W-:Y:S01]  /*16310*/  IABS R33, R40 ;  /* 0x0000002800217213 */ /* 0x000fe20000000000 */
[----:B------:R-:W-:Y:S01]  /*16320*/  @!P2 IMAD.MOV R24, RZ, RZ, -R24 ;  /* 0x000000ffff18a224 */ /* 0x000fe200078e0a18 */
[----:B------:R-:W-:Y:S01]  /*16330*/  IABS R34, R42 ;  /* 0x0000002a00227213 */ /* 0x000fe20000000000 */
[----:B------:R-:W-:Y:S01]  /*16340*/  @!P3 IMAD.MOV R25, RZ, RZ, -R25 ;  /* 0x000000ffff19b224 */ /* 0x000fe200078e0a19 */
[C---:B------:R-:W-:Y:S01]  /*16350*/  ISETP.GT.U32.AND P2, PT, R44.reuse, R31, PT ;  /* 0x0000001f2c00720c */ /* 0x040fe20003f44070 */
[----:B------:R-:W-:Y:S01]  /*16360*/  @!P6 IMAD.IADD R35, R35, 0x1, -R44 ;  /* 0x000000012323e824 */ /* 0x000fe200078e0a2c */
[----:B------:R-:W-:Y:S01]  /*16370*/  ISETP.GT.U32.AND P3, PT, R44, R36, PT ;  /* 0x000000242c00720c */ /* 0x000fe20003f64070 */
[C---:B------:R-:W-:Y:S01]  /*16380*/  IMAD.HI.U32 R32, R39.reuse, R29, RZ ;  /* 0x0000001d27207227 */ /* 0x040fe200078e00ff */
[----:B------:R-:W-:Y:S01]  /*16390*/  IABS R6, R54 ;  /* 0x0000003600067213 */ /* 0x000fe20000000000 */
[----:B------:R-:W-:Y:S01]  /*163a0*/  STL [R1+0x30a8], R24 ;  /* 0x0030a81801007387 */ /* 0x000fe20000100800 */
[----:B------:R-:W-:Y:S01]  /*163b0*/  ISETP.GE.AND P6, PT, R56, RZ, PT ;  /* 0x000000ff3800720c */ /* 0x000fe20003fc6270 */
[----:B------:R-:W-:-:S02]  /*163c0*/  IMAD.HI.U32 R28, R39, R33, RZ ;  /* 0x00000021271c7227 */ /* 0x000fc400078e00ff */
[----:B------:R-:W-:Y:S02]  /*163d0*/  STL [R1+0x30ac], R25 ;  /* 0x0030ac1901007387 */ /* 0x000fe40000100800 */
[----:B------:R-:W-:Y:S01]  /*163e0*/  @!P1 IMAD.IADD R4, R4, 0x1, -R44 ;  /* 0x0000000104049824 */ /* 0x000fe200078e0a2c */
[----:B------:R-:W-:Y:S01]  /*163f0*/  ISETP.GT.U32.AND P1, PT, R44, R30, PT ;  /* 0x0000001e2c00720c */ /* 0x000fe20003f24070 */
[----:B------:R-:W-:-:S04]  /*16400*/  IMAD.HI.U32 R37, R39, R34, RZ ;  /* 0x0000002227257227 */ /* 0x000fc800078e00ff */
[----:B------:R-:W-:Y:S01]  /*16410*/  @!P5 IMAD.MOV R27, RZ, RZ, -R27 ;  /* 0x000000ffff1bd224 */ /* 0x000fe200078e0a1b */
[C---:B------:R-:W-:Y:S01]  /*16420*/  ISETP.GT.U32.AND P5, PT, R44.reuse, R35, PT ;  /* 0x000000232c00720c */ /* 0x040fe20003fa4070 */
[----:B------:R-:W-:Y:S02]  /*16430*/  IMAD.MOV R32, RZ, RZ, -R32 ;  /* 0x000000ffff207224 */ /* 0x000fe400078e0a20 */
[----:B------:R-:W-:Y:S02]  /*16440*/  IMAD.MOV R28, RZ, RZ, -R28 ;  /* 0x000000ffff1c7224 */ /* 0x000fe400078e0a1c */
[----:B------:R-:W-:Y:S01]  /*16450*/  @!P4 IMAD.MOV R26, RZ, RZ, -R26 ;  /* 0x000000ffff1ac224 */ /* 0x000fe200078e0a1a */
[C---:B------:R-:W-:Y:S01]  /*16460*/  ISETP.GT.U32.AND P4, PT, R44.reuse, R4, PT ;  /* 0x000000042c00720c */ /* 0x040fe20003f84070 */
[----:B------:R-:W-:Y:S02]  /*16470*/  IMAD.MOV R37, RZ, RZ, -R37 ;  /* 0x000000ffff257224 */ /* 0x000fe400078e0a25 */
[----:B------:R-:W-:Y:S01]  /*16480*/  IMAD.HI.U32 R5, R39, R6, RZ ;  /* 0x0000000627057227 */ /* 0x000fe200078e00ff */
[----:B------:R-:W-:Y:S03]  /*16490*/  STL [R1+0x30b0], R26 ;  /* 0x0030b01a01007387 */ /* 0x000fe60000100800 */
[C---:B------:R-:W-:Y:S01]  /*164a0*/  IMAD R29, R44.reuse, R32, R29 ;  /* 0x000000202c1d7224 */ /* 0x040fe200078e021d */
[----:B------:R-:W-:Y:S01]  /*164b0*/  STL [R1+0x30b4], R27 ;  /* 0x0030b41b01007387 */ /* 0x000fe20000100800 */
[----:B------:R-:W-:-:S02]  /*164c0*/  IMAD R33, R44, R28, R33 ;  /* 0x0000001c2c217224 */ /* 0x000fc400078e0221 */
[C---:B------:R-:W-:Y:S02]  /*164d0*/  IMAD R34, R44.reuse, R37, R34 ;  /* 0x000000252c227224 */ /* 0x040fe400078e0222 */
[----:B------:R-:W-:Y:S02]  /*164e0*/  IMAD.MOV R5, RZ, RZ, -R5 ;  /* 0x000000ffff057224 */ /* 0x000fe400078e0a05 */
[--C-:B------:R-:W-:Y:S01]  /*164f0*/  @!P2 IMAD.IADD R31, R31, 0x1, -R44.reuse ;  /* 0x000000011f1fa824 */ /* 0x100fe200078e0a2c */
[----:B------:R-:W-:Y:S01]  /*16500*/  ISETP.GT.U32.AND P2, PT, R44, R29, PT ;  /* 0x0000001d2c00720c */ /* 0x000fe20003f44070 */
[----:B------:R-:W-:Y:S01]  /*16510*/  @!P3 IMAD.IADD R36, R36, 0x1, -R44 ;  /* 0x000000012424b824 */ /* 0x000fe200078e0a2c */
[C---:B------:R-:W-:Y:S01]  /*16520*/  ISETP.GT.U32.AND P3, PT, R44.reuse, R33, PT ;  /* 0x000000212c00720c */ /* 0x040fe20003f64070 */
[----:B------:R-:W-:Y:S02]  /*16530*/  IMAD R6, R44, R5, R6 ;  /* 0x000000052c067224 */ /* 0x000fe400078e0206 */
[--C-:B------:R-:W-:Y:S01]  /*16540*/  @!P1 IMAD.IADD R30, R30, 0x1, -R44.reuse ;  /* 0x000000011e1e9824 */ /* 0x100fe200078e0a2c */
[----:B------:R-:W-:Y:S01]  /*16550*/  ISETP.GT.U32.AND P1, PT, R44, R34, PT ;  /* 0x000000222c00720c */ /* 0x000fe20003f24070 */
[----:B------:R-:W-:Y:S01]  /*16560*/  @!P5 IMAD.IADD R35, R35, 0x1, -R44 ;  /* 0x000000012323d824 */ /* 0x000fe200078e0a2c */
[----:B------:R-:W-:Y:S01]  /*16570*/  ISETP.GE.AND P5, PT, R45, RZ, PT ;  /* 0x000000ff2d00720c */ /* 0x000fe20003fa6270 */
[----:B------:R-:W-:-:S02]  /*16580*/  VIADD R56, R0, 0xb6 ;  /* 0x000000b600387836 */ /* 0x000fc40000000000 */
[--C-:B------:R-:W-:Y:S01]  /*16590*/  @!P4 IMAD.IADD R4, R4, 0x1, -R44.reuse ;  /* 0x000000010404c824 */ /* 0x100fe200078e0a2c */
[----:B------:R-:W-:Y:S01]  /*165a0*/  ISETP.GT.U32.AND P4, PT, R44, R6, PT ;  /* 0x000000062c00720c */ /* 0x000fe20003f84070 */
[----:B------:R-:W-:Y:S01]  /*165b0*/  VIADD R38, R0, 0xb7 ;  /* 0x000000b700267836 */ /* 0x000fe20000000000 */
[----:B------:R-:W-:Y:S01]  /*165c0*/  IABS R32, R56 ;  /* 0x0000003800207213 */ /* 0x000fe20000000000 */
[--C-:B------:R-:W-:Y:S01]  /*165d0*/  @!P2 IMAD.IADD R29, R29, 0x1, -R44.reuse ;  /* 0x000000011d1da824 */ /* 0x100fe200078e0a2c */
[----:B------:R-:W-:Y:S01]  /*165e0*/  ISETP.GE.AND P2, PT, R55, RZ, PT ;  /* 0x000000ff3700720c */ /* 0x000fe20003f46270 */
[----:B------:R-:W-:Y:S01]  /*165f0*/  @!P3 IMAD.IADD R33, R33, 0x1, -R44 ;  /* 0x000000012121b824 */ /* 0x000fe200078e0a2c */
[----:B------:R-:W-:Y:S01]  /*16600*/  IABS R5, R38 ;  /* 0x0000002600057213 */ /* 0x000fe20000000000 */
[----:B------:R-:W-:Y:S01]  /*16610*/  IMAD.MOV.U32 R7, RZ, RZ, R36 ;  /* 0x000000ffff077224 */ /* 0x000fe200078e0024 */
[----:B------:R-:W-:Y:S01]  /*16620*/  ISETP.GE.AND P3, PT, R42, RZ, PT ;  /* 0x000000ff2a00720c */ /* 0x000fe20003f66270 */
[----:B------:R-:W-:-:S04]  /*16630*/  IMAD.HI.U32 R28, R39, R32, RZ ;  /* 0x00000020271c7227 */ /* 0x000fc800078e00ff */
[----:B------:R-:W-:Y:S01]  /*16640*/  @!P1 IMAD.IADD R34, R34, 0x1, -R44 ;  /* 0x0000000122229824 */ /* 0x000fe200078e0a2c */
[----:B------:R-:W-:Y:S01]  /*16650*/  ISETP.GE.AND P1, PT, R43, RZ, PT ;  /* 0x000000ff2b00720c */ /* 0x000fe20003f26270 */
[----:B------:R-:W-:Y:S01]  /*16660*/  @!P5 IMAD.MOV R7, RZ, RZ, -R7 ;  /* 0x000000ffff07d224 */ /* 0x000fe200078e0a07 */
[----:B------:R-:W-:Y:S01]  /*16670*/  ISETP.GT.U32.AND P5, PT, R44, R33, PT ;  /* 0x000000212c00720c */ /* 0x000fe20003fa4070 */
[----:B------:R-:W-:-:S04]  /*16680*/  IMAD.HI.U32 R37, R39, R5, RZ ;  /* 0x0000000527257227 */ /* 0x000fc800078e00ff */
[----:B------:R-:W-:Y:S02]  /*16690*/  IMAD.MOV R28, RZ, RZ, -R28 ;  /* 0x000000ffff1c7224 */ /* 0x000fe400078e0a1c */
[----:B------:R-:W-:Y:S02]  /*166a0*/  VIADD R55, R0, 0xb5 ;  /* 0x000000b500377836 */ /* 0x000fe40000000000 */
[----:B------:R-:W-:Y:S01]  /*166b0*/  @!P4 IMAD.IADD R6, R6, 0x1, -R44 ;  /* 0x000000010606c824 */ /* 0x000fe200078e0a2c */
[C---:B------:R-:W-:Y:S01]  /*166c0*/  ISETP.GT.U32.AND P4, PT, R44.reuse, R29, PT ;  /* 0x0000001d2c00720c */ /* 0x040fe20003f84070 */
[----:B------:R-:W-:Y:S01]  /*166d0*/  @!P0 IMAD.MOV R30, RZ, RZ, -R30 ;  /* 0x000000ffff1e8224 */ /* 0x000fe200078e0a1e */
[C---:B------:R-:W-:Y:S01]  /*166e0*/  ISETP.GT.U32.AND P0, PT, R44.reuse, R34, PT ;  /* 0x000000222c00720c */ /* 0x040fe20003f04070 */
[----:B------:R-:W-:Y:S01]  /*166f0*/  @!P6 IMAD.MOV R31, RZ, RZ, -R31 ;  /* 0x000000ffff1fe224 */ /* 0x000fe200078e0a1f */
[C---:B------:R-:W-:Y:S01]  /*16700*/  ISETP.GT.U32.AND P6, PT, R44.reuse, R6, PT ;  /* 0x000000062c00720c */ /* 0x040fe20003fc4070 */
[----:B------:R-:W-:Y:S01]  /*16710*/  IMAD.MOV R37, RZ, RZ, -R37 ;  /* 0x000000ffff257224 */ /* 0x000fe200078e0a25 */
[----:B------:R-:W-:Y:S01]  /*16720*/  STL [R1+0x310c], R30 ;  /* 0x00310c1e01007387 */ /* 0x000fe20000100800 */
[C---:B------:R-:W-:Y:S01]  /*16730*/  IMAD R32, R44.reuse, R28, R32 ;  /* 0x0000001c2c207224 */ /* 0x040fe200078e0220 */
[----:B------:R-:W-:Y:S01]  /*16740*/  IABS R28, R55 ;  /* 0x00000037001c7213 */ /* 0x000fe20000000000 */
[----:B------:R-:W-:Y:S01]  /*16750*/  IMAD R5, R44, R37, R5 ;  /* 0x000000252c057224 */ /* 0x000fe200078e0205 */
[----:B------:R-:W-:Y:S01]  /*16760*/  STL [R1+0x3110], R31 ;  /* 0x0031101f01007387 */ /* 0x000fe20000100800 */
[----:B------:R-:W-:Y:S01]  /*16770*/  @!P2 IMAD.MOV R4, RZ, RZ, -R4 ;  /* 0x000000ffff04a224 */ /* 0x000fe200078e0a04 */
[----:B------:R-:W-:Y:S01]  /*16780*/  ISETP.GE.AND P2, PT, R41, RZ, PT ;  /* 0x000000ff2900720c */ /* 0x000fe20003f46270 */
[--C-:B------:R-:W-:Y:S01]  /*16790*/  @!P5 IMAD.IADD R33, R33, 0x1, -R44.reuse ;  /* 0x000000012121d824 */ /* 0x100fe200078e0a2c */
[----:B------:R0:W-:Y:S01]  /*167a0*/  STL [R1+0x2b0], R7 ;  /* 0x0002b00701007387 */ /* 0x0001e20000100800 */
[----:B------:R-:W-:Y:S01]  /*167b0*/  ISETP.GE.AND P5, PT, R54, RZ, PT ;  /* 0x000000ff3600720c */ /* 0x000fe20003fa6270 */
[--C-:B------:R-:W-:Y:S01]  /*167c0*/  @!P0 IMAD.IADD R34, R34, 0x1, -R44.reuse ;  /* 0x0000000122228824 */ /* 0x100fe200078e0a2c */
[----:B------:R-:W-:Y:S01]  /*167d0*/  ISETP.GT.U32.AND P0, PT, R44, R32, PT ;  /* 0x000000202c00720c */ /* 0x000fe20003f04070 */
[----:B------:R-:W-:Y:S01]  /*167e0*/  @!P4 IMAD.IADD R29, R29, 0x1, -R44 ;  /* 0x000000011d1dc824 */ /* 0x000fe200078e0a2c */
[----:B------:R-:W-:Y:S01]  /*167f0*/  ISETP.GE.AND P4, PT, R40, RZ, PT ;  /* 0x000000ff2800720c */ /* 0x000fe20003f86270 */
[----:B------:R-:W-:-:S02]  /*16800*/  VIADD R54, R0, 0xb4 ;  /* 0x000000b400367836 */ /* 0x000fc40000000000 */
[----:B------:R-:W-:Y:S02]  /*16810*/  IMAD.MOV.U32 R8, RZ, RZ, R29 ;  /* 0x000000ffff087224 */ /* 0x000fe400078e001d */
[----:B0-----:R-:W-:Y:S02]  /*16820*/  IMAD.MOV.U32 R7, RZ, RZ, R35 ;  /* 0x000000ffff077224 */ /* 0x001fe400078e0023 */
[----:B------:R-:W-:-:S04]  /*16830*/  IMAD.HI.U32 R35, R39, R28, RZ ;  /* 0x0000001c27237227 */ /* 0x000fc800078e00ff */
[----:B------:R-:W-:Y:S01]  /*16840*/  @!P1 IMAD.MOV R7, RZ, RZ, -R7 ;  /* 0x000000ffff079224 */ /* 0x000fe200078e0a07 */
[C---:B------:R-:W-:Y:S01]  /*16850*/  ISETP.GT.U32.AND P1, PT, R44.reuse, R5, PT ;  /* 0x000000052c00720c */ /* 0x040fe20003f24070 */
[----:B------:R-:W-:Y:S02]  /*16860*/  IMAD.MOV R35, RZ, RZ, -R35 ;  /* 0x000000ffff237224 */ /* 0x000fe400078e0a23 */
[----:B------:R-:W-:Y:S01]  /*16870*/  @!P2 IMAD.MOV R8, RZ, RZ, -R8 ;  /* 0x000000ffff08a224 */ /* 0x000fe200078e0a08 */
[----:B------:R0:W-:Y:S01]  /*16880*/  STL [R1+0x2c0], R7 ;  /* 0x0002c00701007387 */ /* 0x0001e20000100800 */
[----:B------:R-:W-:Y:S02]  /*16890*/  IMAD R28, R44, R35, R28 ;  /* 0x000000232c1c7224 */ /* 0x000fe400078e021c */
[--C-:B------:R-:W-:Y:S01]  /*168a0*/  @!P0 IMAD.IADD R32, R32, 0x1, -R44.reuse ;  /* 0x0000000120208824 */ /* 0x100fe200078e0a2c */
[----:B------:R1:W-:Y:S01]  /*168b0*/  STL [R1+0x2e8], R4 ;  /* 0x0002e80401007387 */ /* 0x0003e20000100800 */
[--C-:B------:R-:W-:Y:S01]  /*168c0*/  @!P6 IMAD.IADD R6, R6, 0x1, -R44.reuse ;  /* 0x000000010606e824 */ /* 0x100fe200078e0a2c */
[----:B------:R-:W-:Y:S01]  /*168d0*/  ISETP.GT.U32.AND P2, PT, R44, R28, PT ;  /* 0x0000001c2c00720c */ /* 0x000fe20003f44070 */
[----:B------:R-:W-:Y:S01]  /*168e0*/  VIADD R40, R0, 0xae ;  /* 0x000000ae00287836 */ /* 0x000fe20000000000 */
[----:B------:R-:W-:Y:S01]  /*168f0*/  ISETP.GE.AND P6, PT, R38, RZ, PT ;  /* 0x000000ff2600720c */ /* 0x000fe20003fc6270 */
[----:B------:R-:W-:Y:S01]  /*16900*/  @!P1 IMAD.IADD R5, R5, 0x1, -R44 ;  /* 0x0000000105059824 */ /* 0x000fe200078e0a2c */
[----:B------:R-:W-:Y:S01]  /*16910*/  ISETP.GE.AND P1, PT, R56, RZ, PT ;  /* 0x000000ff3800720c */ /* 0x000fe20003f26270 */
[----:B0-----:R-:W-:-:S02]  /*16920*/  IMAD.MOV.U32 R7, RZ, RZ, R34 ;  /* 0x000000ffff077224 */ /* 0x001fc400078e0022 */
[----:B------:R-:W-:Y:S01]  /*16930*/  @!P5 IMAD.MOV R6, RZ, RZ, -R6 ;  /* 0x000000ffff06d224 */ /* 0x000fe200078e0a06 */
[----:B-1----:R-:W-:Y:S01]  /*16940*/  IABS R4, R54 ;  /* 0x0000003600047213 */ /* 0x002fe20000000000 */
[----:B------:R-:W-:Y:S01]  /*16950*/  @!P3 IMAD.MOV R7, RZ, RZ, -R7 ;  /* 0x000000ffff07b224 */ /* 0x000fe200078e0a07 */
[----:B------:R-:W-:Y:S01]  /*16960*/  ISETP.GT.U32.AND P0, PT, R44, R5, PT ;  /* 0x000000052c00720c */ /* 0x000fe20003f04070 */
[----:B------:R-:W-:Y:S01]  /*16970*/  VIADD R38, R0, 0xaf ;  /* 0x000000af00267836 */ /* 0x000fe20000000000 */
[----:B------:R-:W-:Y:S01]  /*16980*/  ISETP.GT.U32.AND P3, PT, R44, R32, PT ;  /* 0x000000202c00720c */ /* 0x000fe20003f64070 */
[----:B------:R-:W-:Y:S01]  /*16990*/  IMAD.HI.U32 R29, R39, R4, RZ ;  /* 0x00000004271d7227 */ /* 0x000fe200078e00ff */
[----:B------:R0:W-:Y:S01]  /*169a0*/  STL [R1+0x2c4], R7 ;  /* 0x0002c40701007387 */ /* 0x0001e20000100800 */
[----:B------:R-:W-:Y:S02]  /*169b0*/  ISETP.GE.AND P5, PT, R54, RZ, PT ;  /* 0x000000ff3600720c */ /* 0x000fe40003fa6270 */
[----:B------:R-:W-:Y:S01]  /*169c0*/  IMAD.MOV R29, RZ, RZ, -R29 ;  /* 0x000000ffff1d7224 */ /* 0x000fe200078e0a1d */
[----:B------:R-:W-:Y:S01]  /*169d0*/  STL [R1+0x2cc], R8 ;  /* 0x0002cc0801007387 */ /* 0x000fe20000100800 */
[----:B------:R-:W-:-:S02]  /*169e0*/  @!P2 IMAD.IADD R28, R28, 0x1, -R44 ;  /* 0x000000011c1ca824 */ /* 0x000fc400078e0a2c */
[C---:B------:R-:W-:Y:S02]  /*169f0*/  IMAD R4, R44.reuse, R29, R4 ;  /* 0x0000001d2c047224 */ /* 0x040fe400078e0204 */
[--C-:B------:R-:W-:Y:S02]  /*16a00*/  @!P0 IMAD.IADD R5, R5, 0x1, -R44.reuse ;  /* 0x0000000105058824 */ /* 0x100fe400078e0a2c */
[----:B0-----:R-:W-:Y:S01]  /*16a10*/  IMAD.MOV.U32 R7, RZ, RZ, R33 ;  /* 0x000000ffff077224 */ /* 0x001fe200078e0021 */
[----:B------:R-:W-:Y:S01]  /*16a20*/  ISETP.GT.U32.AND P2, PT, R44, R4, PT ;  /* 0x000000042c00720c */ /* 0x000fe20003f44070 */
[----:B------:R-:W-:Y:S02]  /*16a30*/  @!P3 IMAD.IADD R32, R32, 0x1, -R44 ;  /* 0x000000012020b824 */ /* 0x000fe400078e0a2c */
[----:B------:R-:W-:Y:S01]  /*16a40*/  @!P4 IMAD.MOV R7, RZ, RZ, -R7 ;  /* 0x000000ffff07c224 */ /* 0x000fe200078e0a07 */
[----:B------:R-:W-:Y:S01]  /*16a50*/  ISETP.GE.AND P4, PT, R55, RZ, PT ;  /* 0x000000ff3700720c */ /* 0x000fe20003f86270 */
[----:B------:R-:W-:-:S02]  /*16a60*/  VIADD R55, R0, 0xb3 ;  /* 0x000000b300377836 */ /* 0x000fc40000000000 */
[----:B------:R-:W-:Y:S01]  /*16a70*/  @!P6 IMAD.MOV R5, RZ, RZ, -R5 ;  /* 0x000000ffff05e224 */ /* 0x000fe200078e0a05 */
[----:B------:R0:W-:Y:S01]  /*16a80*/  STL [R1+0x2d4], R7 ;  /* 0x0002d40701007387 */ /* 0x0001e20000100800 */
[C---:B------:R-:W-:Y:S01]  /*16a90*/  VIADD R54, R0.reuse, 0xb1 ;  /* 0x000000b100367836 */ /* 0x040fe20000000000 */
[----:B------:R-:W-:Y:S01]  /*16aa0*/  ISETP.GE.AND P0, PT, R55, RZ, PT ;  /* 0x000000ff3700720c */ /* 0x000fe20003f06270 */
[----:B------:R-:W-:Y:S01]  /*16ab0*/  VIADD R56, R0, 0xad ;  /* 0x000000ad00387836 */ /* 0x000fe20000000000 */
[----:B------:R1:W-:Y:S01]  /*16ac0*/  STL [R1+0x2e4], R6 ;  /* 0x0002e40601007387 */ /* 0x0003e20000100800 */
[----:B------:R-:W-:Y:S01]  /*16ad0*/  @!P2 IMAD.IADD R4, R4, 0x1, -R44 ;  /* 0x000000010404a824 */ /* 0x000fe200078e0a2c */
[----:B------:R-:W-:Y:S01]  /*16ae0*/  ISETP.GT.U32.AND P6, PT, R44, R28, PT ;  /* 0x0000001c2c00720c */ /* 0x000fe20003fc4070 */
[C---:B------:R-:W-:Y:S01]  /*16af0*/  VIADD R41, R0.reuse, 0xac ;  /* 0x000000ac00297836 */ /* 0x040fe20000000000 */
[----:B------:R2:W-:Y:S01]  /*16b00*/  STL [R1+0x2e0], R5 ;  /* 0x0002e00501007387 */ /* 0x0005e20000100800 */
[----:B------:R-:W-:Y:S01]  /*16b10*/  VIADD R43, R0, 0xa7 ;  /* 0x000000a7002b7836 */ /* 0x000fe20000000000 */
[----:B------:R-:W-:Y:S01]  /*16b20*/  ISETP.GT.U32.AND P2, PT, R44, R4, PT ;  /* 0x000000042c00720c */ /* 0x000fe20003f44070 */
[----:B0-----:R-:W-:-:S02]  /*16b30*/  IMAD.MOV.U32 R7, RZ, RZ, R32 ;  /* 0x000000ffff077224 */ /* 0x001fc400078e0020 */
[C---:B------:R-:W-:Y:S01]  /*16b40*/  VIADD R42, R0.reuse, 0xa6 ;  /* 0x000000a6002a7836 */ /* 0x040fe20000000000 */
[----:B-1----:R-:W-:Y:S01]  /*16b50*/  IABS R6, R55 ;  /* 0x0000003700067213 */ /* 0x002fe20000000000 */
[C---:B------:R-:W-:Y:S02]  /*16b60*/  VIADD R55, R0.reuse, 0xb2 ;  /* 0x000000b200377836 */ /* 0x040fe40000000000 */
[----:B------:R-:W-:Y:S01]  /*16b70*/  @!P1 IMAD.MOV R7, RZ, RZ, -R7 ;  /* 0x000000ffff079224 */ /* 0x000fe200078e0a07 */
[----:B--2---:R-:W-:Y:S01]  /*16b80*/  IABS R5, R54 ;  /* 0x0000003600057213 */ /* 0x004fe20000000000 */
[----:B------:R-:W-:Y:S01]  /*16b90*/  IMAD.HI.U32 R33, R39, R6, RZ ;  /* 0x0000000627217227 */ /* 0x000fe200078e00ff */
[----:B------:R-:W-:Y:S02]  /*16ba0*/  IABS R29, R55 ;  /* 0x00000037001d7213 */ /* 0x000fe40000000000 */
[----:B------:R-:W-:Y:S01]  /*16bb0*/  ISETP.GE.AND P3, PT, R55, RZ, PT ;  /* 0x000000ff3700720c */ /* 0x000fe20003f66270 */
[----:B------:R-:W-:Y:S01]  /*16bc0*/  IMAD.MOV R32, RZ, RZ, -R33 ;  /* 0x000000ffff207224 */ /* 0x000fe200078e0a21 */
[----:B------:R-:W-:Y:S01]  /*16bd0*/  IABS R33, R38 ;  /* 0x0000002600217213 */ /* 0x000fe20000000000 */
[----:B------:R-:W-:Y:S01]  /*16be0*/  VIADD R55, R0, 0xb0 ;  /* 0x000000b000377836 */ /* 0x000fe20000000000 */
[----:B------:R0:W-:Y:S01]  /*16bf0*/  STL [R1+0x2dc], R7 ;  /* 0x0002dc0701007387 */ /* 0x0001e20000100800 */
[----:B------:R-:W-:Y:S01]  /*16c00*/  IMAD R6, R44, R32, R6 ;  /* 0x000000202c067224 */ /* 0x000fe200078e0206 */
[----:B------:R-:W-:Y:S01]  /*16c10*/  ISETP.GE.AND P1, PT, R54, RZ, PT ;  /* 0x000000ff3600720c */ /* 0x000fe20003f26270 */
[----:B------:R-:W-:Y:S01]  /*16c20*/  IMAD.HI.U32 R32, R39, R29, RZ ;  /* 0x0000001d27207227 */ /* 0x000fe200078e00ff */
[----:B------:R-:W-:-:S03]  /*16c30*/  IABS R35, R55 ;  /* 0x0000003700237213 */ /* 0x000fc60000000000 */
[----:B------:R-:W-:Y:S02]  /*16c40*/  IMAD.MOV R32, RZ, RZ, -R32 ;  /* 0x000000ffff207224 */ /* 0x000fe400078e0a20 */
[----:B------:R-:W-:-:S04]  /*16c50*/  IMAD.HI.U32 R37, R39, R5, RZ ;  /* 0x0000000527257227 */ /* 0x000fc800078e00ff */
[----:B------:R-:W-:Y:S01]  /*16c60*/  IMAD R29, R44, R32, R29 ;  /* 0x000000202c1d7224 */ /* 0x000fe200078e021d */
[----:B------:R-:W-:Y:S01]  /*16c70*/  IABS R32, R40 ;  /* 0x0000002800207213 */ /* 0x000fe20000000000 */
[----:B------:R-:W-:-:S04]  /*16c80*/  IMAD.HI.U32 R36, R39, R35, RZ ;  /* 0x0000002327247227 */ /* 0x000fc800078e00ff */
[--C-:B------:R-:W-:Y:S01]  /*16c90*/  @!P2 IMAD.IADD R4, R4, 0x1, -R44.reuse ;  /* 0x000000010404a824 */ /* 0x100fe200078e0a2c */
[----:B------:R-:W-:Y:S01]  /*16ca0*/  ISETP.GT.U32.AND P2, PT, R44, R29, PT ;  /* 0x0000001d2c00720c */ /* 0x000fe20003f44070 */
[----:B------:R-:W-:Y:S01]  /*16cb0*/  @!P6 IMAD.IADD R28, R28, 0x1, -R44 ;  /* 0x000000011c1ce824 */ /* 0x000fe200078e0a2c */
[----:B------:R-:W-:Y:S01]  /*16cc0*/  ISETP.GT.U32.AND P6, PT, R44, R6, PT ;  /* 0x000000062c00720c */ /* 0x000fe20003fc4070 */
[----:B------:R-:W-:Y:S02]  /*16cd0*/  IMAD.MOV R37, RZ, RZ, -R37 ;  /* 0x000000ffff257224 */ /* 0x000fe400078e0a25 */
[----:B------:R-:W-:Y:S02]  /*16ce0*/  IMAD.MOV R36, RZ, RZ, -R36 ;  /* 0x000000ffff247224 */ /* 0x000fe400078e0a24 */
[----:B------:R-:W-:-:S04]  /*16cf0*/  IMAD.HI.U32 R34, R39, R33, RZ ;  /* 0x0000002127227227 */ /* 0x000fc800078e00ff */
[C---:B------:R-:W-:Y:S02]  /*16d00*/  IMAD R5, R44.reuse, R37, R5 ;  /* 0x000000252c057224 */ /* 0x040fe400078e0205 */
[C---:B------:R-:W-:Y:S02]  /*16d10*/  IMAD R35, R44.reuse, R36, R35 ;  /* 0x000000242c237224 */ /* 0x040fe400078e0223 */
[----:B------:R-:W-:Y:S02]  /*16d20*/  IMAD.MOV R34, RZ, RZ, -R34 ;  /* 0x000000ffff227224 */ /* 0x000fe400078e0a22 */
[----:B------:R-:W-:Y:S02]  /*16d30*/  IMAD.MOV.U32 R8, RZ, RZ, R28 ;  /* 0x000000ffff087224 */ /* 0x000fe400078e001c */
[----:B0-----:R-:W-:Y:S02]  /*16d40*/  IMAD.MOV.U32 R7, RZ, RZ, R4 ;  /* 0x000000ffff077224 */ /* 0x001fe400078e0004 */
[C---:B------:R-:W-:Y:S01]  /*16d50*/  IMAD R33, R44.reuse, R34, R33 ;  /* 0x000000222c217224 */ /* 0x040fe200078e0221 */
[----:B------:R-:W-:Y:S01]  /*16d60*/  IABS R34, R41 ;  /* 0x0000002900227213 */ /* 0x000fe20000000000 */
[----:B------:R-:W-:Y:S01]  /*16d70*/  @!P4 IMAD.MOV R8, RZ, RZ, -R8 ;  /* 0x000000ffff08c224 */ /* 0x000fe200078e0a08 */
[C---:B------:R-:W-:Y:S01]  /*16d80*/  ISETP.GT.U32.AND P4, PT, R44.reuse, R5, PT ;  /* 0x000000052c00720c */ /* 0x040fe20003f84070 */
[----:B------:R-:W-:Y:S01]  /*16d90*/  @!P5 IMAD.MOV R7, RZ, RZ, -R7 ;  /* 0x000000ffff07d224 */ /* 0x000fe200078e0a07 */
[C---:B------:R-:W-:Y:S01]  /*16da0*/  ISETP.GT.U32.AND P5, PT, R44.reuse, R35, PT ;  /* 0x000000232c00720c */ /* 0x040fe20003fa4070 */
[----:B------:R-:W-:Y:S01]  /*16db0*/  @!P2 IMAD.IADD R29, R29, 0x1, -R44 ;  /* 0x000000011d1da824 */ /* 0x000fe200078e0a2c */
[----:B------:R-:W-:Y:S01]  /*16dc0*/  ISETP.GT.U32.AND P2, PT, R44, R33, PT ;  /* 0x000000212c00720c */ /* 0x000fe20003f44070 */
[----:B------:R-:W-:Y:S01]  /*16dd0*/  IMAD.HI.U32 R28, R39, R32, RZ ;  /* 0x00000020271c7227 */ /* 0x000fe200078e00ff */
[----:B------:R0:W-:Y:S03]  /*16de0*/  STL [R1+0x2bc], R8 ;  /* 0x0002bc0801007387 */ /* 0x0001e60000100800 */
[----:B------:R-:W-:Y:S01]  /*16df0*/  IMAD.MOV R28, RZ, RZ, -R28 ;  /* 0x000000ffff1c7224 */ /* 0x000fe200078e0a1c */
[----:B------:R-:W-:Y:S01]  /*16e00*/  STL [R1+0x2b8], R7 ;  /* 0x0002b80701007387 */ /* 0x000fe20000100800 */
[----:B------:R-:W-:-:S02]  /*16e10*/  @!P6 IMAD.IADD R6, R6, 0x1, -R44 ;  /* 0x000000010606e824 */ /* 0x000fc400078e0a2c */
[C---:B------:R-:W-:Y:S01]  /*16e20*/  IMAD R4, R44.reuse, R28, R32 ;  /* 0x0000001c2c047224 */ /* 0x040fe200078e0220 */
[----:B------:R-:W-:Y:S01]  /*16e30*/  IABS R28, R56 ;  /* 0x00000038001c7213 */ /* 0x000fe20000000000 */
[--C-:B------:R-:W-:Y:S01]  /*16e40*/  @!P4 IMAD.IADD R5, R5, 0x1, -R44.reuse ;  /* 0x000000010505c824 */ /* 0x100fe200078e0a2c */
[C---:B------:R-:W-:Y:S01]  /*16e50*/  ISETP.GT.U32.AND P4, PT, R44.reuse, R29, PT ;  /* 0x0000001d2c00720c */ /* 0x040fe20003f84070 */
[--C-:B------:R-:W-:Y:S01]  /*16e60*/  @!P5 IMAD.IADD R35, R35, 0x1, -R44.reuse ;  /* 0x000000012323d824 */ /* 0x100fe200078e0a2c */
[C---:B------:R-:W-:Y:S01]  /*16e70*/  ISETP.GT.U32.AND P6, PT, R44.reuse, R6, PT ;  /* 0x000000062c00720c */ /* 0x040fe20003fc4070 */
[----:B------:R-:W-:Y:S01]  /*16e80*/  @!P2 IMAD.IADD R33, R33, 0x1, -R44 ;  /* 0x000000012121a824 */ /* 0x000fe200078e0a2c */
[C---:B------:R-:W-:Y:S01]  /*16e90*/  ISETP.GT.U32.AND P5, PT, R44.reuse, R5, PT ;  /* 0x000000052c00720c */ /* 0x040fe20003fa4070 */
[----:B------:R-:W-:Y:S01]  /*16ea0*/  IMAD.HI.U32 R36, R39, R28, RZ ;  /* 0x0000001c27247227 */ /* 0x000fe200078e00ff */
[----:B------:R-:W-:-:S03]  /*16eb0*/  ISETP.GT.U32.AND P2, PT, R44, R35, PT ;  /* 0x000000232c00720c */ /* 0x000fc60003f44070 */
[----:B------:R-:W-:Y:S02]  /*16ec0*/  IMAD.MOV R36, RZ, RZ, -R36 ;  /* 0x000000ffff247224 */ /* 0x000fe400078e0a24 */
[----:B------:R-:W-:Y:S02]  /*16ed0*/  VIADD R54, R0, 0xab ;  /* 0x000000ab00367836 */ /* 0x000fe40000000000 */
[----:B------:R-:W-:Y:S01]  /*16ee0*/  @!P4 IMAD.IADD R29, R29, 0x1, -R44 ;  /* 0x000000011d1dc824 */ /* 0x000fe200078e0a2c */
[C---:B------:R-:W-:Y:S01]  /*16ef0*/  ISETP.GT.U32.AND P4, PT, R44.reuse, R4, PT ;  /* 0x000000042c00720c */ /* 0x040fe20003f84070 */
[----:B------:R-:W-:Y:S01]  /*16f00*/  IMAD R28, R44, R36, R28 ;  /* 0x000000242c1c7224 */ /* 0x000fe200078e021c */
[----:B------:R-:W-:Y:S01]  /*16f10*/  IABS R37, R54 ;  /* 0x0000003600257213 */ /* 0x000fe20000000000 */
[--C-:B------:R-:W-:Y:S01]  /*16f20*/  @!P6 IMAD.IADD R6, R6, 0x1, -R44.reuse ;  /* 0x000000010606e824 */ /* 0x100fe200078e0a2c */
[----:B------:R-:W-:Y:S01]  /*16f30*/  ISETP.GE.AND P6, PT, R55, RZ, PT ;  /* 0x000000ff3700720c */ /* 0x000fe20003fc6270 */
[----:B------:R-:W-:Y:S01]  /*16f40*/  @!P2 IMAD.IADD R35, R35, 0x1, -R44 ;  /* 0x000000012323a824 */ /* 0x000fe200078e0a2c */
[C---:B------:R-:W-:Y:S01]  /*16f50*/  ISETP.GT.U32.AND P2, PT, R44.reuse, R28, PT ;  /* 0x0000001c2c00720c */ /* 0x040fe20003f44070 */
[----:B------:R-:W-:Y:S01]  /*16f60*/  @!P0 IMAD.MOV R6, RZ, RZ, -R6 ;  /* 0x000000ffff068224 */ /* 0x000fe200078e0a06 */
[----:B------:R-:W-:Y:S01]  /*16f70*/  ISETP.GT.U32.AND P0, PT, R44, R33, PT ;  /* 0x000000212c00720c */ /* 0x000fe20003f04070 */
[----:B------:R-:W-:-:S02]  /*16f80*/  VIADD R55, R0, 0xaa ;  /* 0x000000aa00377836 */ /* 0x000fc40000000000 */
[--C-:B------:R-:W-:Y:S01]  /*16f90*/  @!P5 IMAD.IADD R5, R5, 0x1, -R44.reuse ;  /* 0x000000010505d824 */ /* 0x100fe200078e0a2c */
[----:B------:R1:W-:Y:S01]  /*16fa0*/  STL [R1+0x2b4], R6 ;  /* 0x0002b40601007387 */ /* 0x0003e20000100800 */
[----:B------:R-:W-:Y:S01]  /*16fb0*/  @!P4 IMAD.IADD R4, R4, 0x1, -R44 ;  /* 0x000000010404c824 */ /* 0x000fe200078e0a2c */
[----:B------:R-:W-:Y:S01]  /*16fc0*/  IABS R32, R55 ;  /* 0x0000003700207213 */ /* 0x000fe20000000000 */
[----:B0-----:R-:W-:Y:S01]  /*16fd0*/  IMAD.MOV.U32 R8, RZ, RZ, R29 ;  /* 0x000000ffff087224 */ /* 0x001fe200078e001d */
[----:B------:R-:W-:Y:S01]  /*16fe0*/  ISETP.GE.AND P5, PT, R38, RZ, PT ;  /* 0x000000ff2600720c */ /* 0x000fe20003fa6270 */
[----:B------:R-:W-:Y:S01]  /*16ff0*/  IMAD.HI.U32 R38, R39, R34, RZ ;  /* 0x0000002227267227 */ /* 0x000fe200078e00ff */
[----:B------:R-:W-:-:S03]  /*17000*/  ISETP.GE.AND P4, PT, R56, RZ, PT ;  /* 0x000000ff3800720c */ /* 0x000fc60003f86270 */
[----:B------:R-:W-:Y:S01]  /*17010*/  @!P2 IMAD.IADD R28, R28, 0x1, -R44 ;  /* 0x000000011c1ca824 */ /* 0x000fe200078e0a2c */
[----:B------:R-:W-:Y:S01]  /*17020*/  ISETP.GT.U32.AND P2, PT, R44, R4, PT ;  /* 0x000000042c00720c */ /* 0x000fe20003f44070 */
[----:B-1----:R-:W-:Y:S02]  /*17030*/  IMAD.MOV.U32 R6, RZ, RZ, R37 ;  /* 0x000000ffff067224 */ /* 0x002fe400078e0025 */
[----:B------:R-:W-:-:S04]  /*17040*/  IMAD.HI.U32 R36, R39, R32, RZ ;  /* 0x0000002027247227 */ /* 0x000fc800078e00ff */
[----:B------:R-:W-:-:S04]  /*17050*/  IMAD.HI.U32 R37, R39, R6, RZ ;  /* 0x0000000627257227 */ /* 0x000fc800078e00ff */
[----:B------:R-:W-:Y:S02]  /*17060*/  IMAD.MOV R38, RZ, RZ, -R38 ;  /* 0x000000ffff267224 */ /* 0x000fe400078e0a26 */
[----:B------:R-:W-:Y:S02]  /*17070*/  @!P3 IMAD.MOV R8, RZ, RZ, -R8 ;  /* 0x000000ffff08b224 */ /* 0x000fe400078e0a08 */
[----:B------:R-:W-:Y:S02]  /*17080*/  IMAD.MOV R37, RZ, RZ, -R37 ;  /* 0x000000ffff257224 */ /* 0x000fe400078e0a25 */
[----:B------:R-:W-:Y:S01]  /*17090*/  IMAD.MOV R36, RZ, RZ, -R36 ;  /* 0x000000ffff247224 */ /* 0x000fe200078e0a24 */
[----:B------:R0:W-:Y:S01]  /*170a0*/  STL [R1+0x2ac], R8 ;  /* 0x0002ac0801007387 */ /* 0x0001e20000100800 */
[C---:B------:R-:W-:Y:S02]  /*170b0*/  IMAD R34, R44.reuse, R38, R34 ;  /* 0x000000262c227224 */ /* 0x040fe400078e0222 */
[----:B------:R-:W-:-:S02]  /*170c0*/  IMAD R6, R44, R37, R6 ;  /* 0x000000252c067224 */ /* 0x000fc400078e0206 */
[C---:B------:R-:W-:Y:S01]  /*170d0*/  IMAD R32, R44.reuse, R36, R32 ;  /* 0x000000242c207224 */ /* 0x040fe200078e0220 */
[----:B------:R-:W-:Y:S01]  /*170e0*/  ISETP.GT.U32.AND P3, PT, R44, R34, PT ;  /* 0x000000222c00720c */ /* 0x000fe20003f64070 */
[--C-:B------:R-:W-:Y:S01]  /*170f0*/  @!P0 IMAD.IADD R33, R33, 0x1, -R44.reuse ;  /* 0x0000000121218824 */ /* 0x100fe200078e0a2c */
[----:B------:R-:W-:Y:S01]  /*17100*/  ISETP.GE.AND P0, PT, R40, RZ, PT ;  /* 0x000000ff2800720c */ /* 0x000fe20003f06270 */
[----:B------:R-:W-:Y:S02]  /*17110*/  VIADD R40, R0, 0xa9 ;  /* 0x000000a900287836 */ /* 0x000fe40000000000 */
[----:B0-----:R-:W-:Y:S02]  /*17120*/  IMAD.MOV.U32 R8, RZ, RZ, R35 ;  /* 0x000000ffff087224 */ /* 0x001fe400078e0023 */
[----:B------:R-:W-:Y:S01]  /*17130*/  @!P2 IMAD.IADD R4, R4, 0x1, -R44 ;  /* 0x000000010404a824 */ /* 0x000fe200078e0a2c */
[C---:B------:R-:W-:Y:S01]  /*17140*/  ISETP.GT.U32.AND P2, PT, R44.reuse, R32, PT ;  /* 0x000000202c00720c */ /* 0x040fe20003f44070 */
[----:B------:R-:W-:Y:S01]  /*17150*/  @!P6 IMAD.MOV R8, RZ, RZ, -R8 ;  /* 0x000000ffff08e224 */ /* 0x000fe200078e0a08 */
[----:B------:R-:W-:Y:S01]  /*17160*/  ISETP.GT.U32.AND P6, PT, R44, R6, PT ;  /* 0x000000062c00720c */ /* 0x000fe20003fc4070 */
[----:B------:R-:W-:Y:S01]  /*17170*/  IMAD.MOV.U32 R7, RZ, RZ, R5 ;  /* 0x000000ffff077224 */ /* 0x000fe200078e0005 */
[----:B------:R-:W-:Y:S01]  /*17180*/  IABS R37, R40 ;  /* 0x0000002800257213 */ /* 0x000fe20000000000 */
[----:B------:R-:W-:-:S02]  /*17190*/  VIADD R56, R0, 0xa8 ;  /* 0x000000a800387836 */ /* 0x000fc40000000000 */
[----:B------:R-:W-:Y:S01]  /*171a0*/  @!P1 IMAD.MOV R7, RZ, RZ, -R7 ;  /* 0x000000ffff079224 */ /* 0x000fe200078e0a07 */
[----:B------:R-:W-:Y:S01]  /*171b0*/  ISETP.GT.U32.AND P1, PT, R44, R28, PT ;  /* 0x0000001c2c00720c */ /* 0x000fe20003f24070 */
[----:B------:R-:W-:Y:S01]  /*171c0*/  IMAD.MOV.U32 R29, RZ, RZ, R37 ;  /* 0x000000ffff1d7224 */ /* 0x000fe200078e0025 */
[----:B------:R-:W-:Y:S01]  /*171d0*/  IABS R36, R56 ;  /* 0x0000003800247213 */ /* 0x000fe20000000000 */
[--C-:B------:R-:W-:Y:S01]  /*171e0*/  @!P3 IMAD.IADD R34, R34, 0x1, -R44.reuse ;  /* 0x000000012222b824 */ /* 0x100fe200078e0a2c */
[----:B------:R0:W-:Y:S01]  /*171f0*/  STL [R1+0x2a8], R7 ;  /* 0x0002a80701007387 */ /* 0x0001e20000100800 */
[--C-:B------:R-:W-:Y:S01]  /*17200*/  @!P2 IMAD.IADD R32, R32, 0x1, -R44.reuse ;  /* 0x000000012020a824 */ /* 0x100fe200078e0a2c */
[----:B------:R-:W-:Y:S01]  /*17210*/  ISETP.GE.AND P3, PT, R55, RZ, PT ;  /* 0x000000ff3700720c */ /* 0x000fe20003f66270 */
[----:B------:R-:W-:Y:S01]  /*17220*/  @!P6 IMAD.IADD R6, R6, 0x1, -R44 ;  /* 0x000000010606e824 */ /* 0x000fe200078e0a2c */
[C---:B------:R-:W-:Y:S01]  /*17230*/  ISETP.GT.U32.AND P6, PT, R44.reuse, R34, PT ;  /* 0x000000222c00720c */ /* 0x040fe20003fc4070 */
[----:B------:R-:W-:Y:S01]  /*17240*/  IMAD.MOV.U32 R5, RZ, RZ, R36 ;  /* 0x000000ffff057224 */ /* 0x000fe200078e0024 */
[----:B------:R1:W-:Y:S01]  /*17250*/  STL [R1+0x2a4], R8 ;  /* 0x0002a40801007387 */ /* 0x0003e20000100800 */
[----:B------:R-:W-:Y:S01]  /*17260*/  @!P0 IMAD.MOV R4, RZ, RZ, -R4 ;  /* 0x000000ffff048224 */ /* 0x000fe200078e0a04 */
[C---:B------:R-:W-:Y:S01]  /*17270*/  ISETP.GT.U32.AND P2, PT, R44.reuse, R6, PT ;  /* 0x000000062c00720c */ /* 0x040fe20003f44070 */
[----:B------:R-:W-:Y:S01]  /*17280*/  IMAD.HI.U32 R35, R39, R5, RZ ;  /* 0x0000000527237227 */ /* 0x000fe200078e00ff */
[----:B------:R-:W-:-:S02]  /*17290*/  ISETP.GT.U32.AND P0, PT, R44, R32, PT ;  /* 0x000000202c00720c */ /* 0x000fc40003f04070 */
[----:B------:R-:W-:Y:S01]  /*172a0*/  IABS R37, R42 ;  /* 0x0000002a00257213 */ /* 0x000fe20000000000 */
[----:B0-----:R-:W-:Y:S02]  /*172b0*/  IMAD.MOV.U32 R7, RZ, RZ, R33 ;  /* 0x000000ffff077224 */ /* 0x001fe400078e0021 */
[----:B------:R-:W-:-:S04]  /*172c0*/  IMAD.HI.U32 R33, R39, R29, RZ ;  /* 0x0000001d27217227 */ /* 0x000fc800078e00ff */
[----:B------:R-:W-:Y:S02]  /*172d0*/  IMAD.MOV R33, RZ, RZ, -R33 ;  /* 0x000000ffff217224 */ /* 0x000fe400078e0a21 */
[----:B------:R-:W-:Y:S01]  /*172e0*/  @!P5 IMAD.MOV R7, RZ, RZ, -R7 ;  /* 0x000000ffff07d224 */ /* 0x000fe200078e0a07 */
[----:B------:R-:W-:Y:S01]  /*172f0*/  ISETP.GE.AND P5, PT, R41, RZ, PT ;  /* 0x000000ff2900720c */ /* 0x000fe20003fa6270 */
[----:B------:R-:W-:Y:S02]  /*17300*/  IMAD R33, R44, R33, R29 ;  /* 0x000000212c217224 */ /* 0x000fe400078e021d */
[----:B------:R-:W-:Y:S01]  /*17310*/  IMAD.MOV R29, RZ, RZ, -R35 ;  /* 0x000000ffff1d7224 */ /* 0x000fe200078e0a23 */
[----:B------:R-:W-:Y:S01]  /*17320*/  IABS R35, R43 ;  /* 0x0000002b00237213 */ /* 0x000fe20000000000 */
[----:B------:R-:W-:Y:S01]  /*17330*/  STL [R1+0x2a0], R7 ;  /* 0x0002a00701007387 */ /* 0x000fe20000100800 */
[----:B------:R-:W-:Y:S02]  /*17340*/  VIADD R55, R0, 0xa5 ;  /* 0x000000a500377836 */ /* 0x000fe40000000000 */
[--C-:B------:R-:W-:Y:S01]  /*17350*/  @!P1 IMAD.IADD R28, R28, 0x1, -R44.reuse ;  /* 0x000000011c1c9824 */ /* 0x100fe200078e0a2c */
[----:B------:R0:W-:Y:S01]  /*17360*/  STL [R1+0x29c], R4 ;  /* 0x00029c0401007387 */ /* 0x0001e20000100800 */
[--C-:B------:R-:W-:Y:S01]  /*17370*/  @!P6 IMAD.IADD R34, R34, 0x1, -R44.reuse ;  /* 0x000000012222e824 */ /* 0x100fe200078e0a2c */
[----:B------:R-:W-:Y:S01]  /*17380*/  ISETP.GE.AND P1, PT, R54, RZ, PT ;  /* 0x000000ff3600720c */ /* 0x000fe20003f26270 */
[----:B------:R-:W-:Y:S01]  /*17390*/  @!P2 IMAD.IADD R6, R6, 0x1, -R44 ;  /* 0x000000010606a824 */ /* 0x000fe200078e0a2c */
[----:B------:R-:W-:Y:S01]  /*173a0*/  ISETP.GT.U32.AND P6, PT, R44, R33, PT ;  /* 0x000000212c00720c */ /* 0x000fe20003fc4070 */
[----:B------:R-:W-:-:S04]  /*173b0*/  IMAD.HI.U32 R36, R39, R37, RZ ;  /* 0x0000002527247227 */ /* 0x000fc800078e00ff */
[----:B-1----:R-:W-:Y:S02]  /*173c0*/  IMAD.MOV.U32 R8, RZ, RZ, R28 ;  /* 0x000000ffff087224 */ /* 0x002fe400078e001c */
[----:B0-----:R-:W-:Y:S02]  /*173d0*/  IMAD R4, R44, R29, R5 ;  /* 0x0000001d2c047224 */ /* 0x001fe400078e0205 */
[----:B------:R-:W-:Y:S01]  /*173e0*/  IMAD.MOV.U32 R29, RZ, RZ, R35 ;  /* 0x000000ffff1d7224 */ /* 0x000fe200078e0023 */
[----:B------:R-:W-:Y:S01]  /*173f0*/  IABS R35, R55 ;  /* 0x0000003700237213 */ /* 0x000fe20000000000 */
[----:B------:R-:W-:Y:S01]  /*17400*/  @!P0 IMAD.IADD R32, R32, 0x1, -R44 ;  /* 0x0000000120208824 */ /* 0x000fe200078e0a2c */
[----:B------:R-:W-:Y:S01]  /*17410*/  ISETP.GT.U32.AND P2, PT, R44, R4, PT ;  /* 0x000000042c00720c */ /* 0x000fe20003f44070 */
[----:B------:R-:W-:Y:S01]  /*17420*/  IMAD.HI.U32 R38, R39, R29, RZ ;  /* 0x0000001d27267227 */ /* 0x000fe200078e00ff */
[----:B------:R-:W-:-:S03]  /*17430*/  ISETP.GE.AND P0, PT, R40, RZ, PT ;  /* 0x000000ff2800720c */ /* 0x000fc60003f06270 */
[----:B------:R-:W-:Y:S02]  /*17440*/  IMAD.MOV.U32 R7, RZ, RZ, R34 ;  /* 0x000000ffff077224 */ /* 0x000fe400078e0022 */
[----:B------:R-:W-:-:S04]  /*17450*/  IMAD.HI.U32 R40, R39, R35, RZ ;  /* 0x0000002327287227 */ /* 0x000fc800078e00ff */
[----:B------:R-:W-:Y:S02]  /*17460*/  IMAD.MOV R36, RZ, RZ, -R36 ;  /* 0x000000ffff247224 */ /* 0x000fe400078e0a24 */
[----:B------:R-:W-:Y:S02]  /*17470*/  @!P4 IMAD.MOV R8, RZ, RZ, -R8 ;  /* 0x000000ffff08c224 */ /* 0x000fe400078e0a08 */
[----:B------:R-:W-:Y:S02]  /*17480*/  IMAD.MOV R38, RZ, RZ, -R38 ;  /* 0x000000ffff267224 */ /* 0x000fe400078e0a26 */
[----:B------:R-:W-:Y:S01]  /*17490*/  @!P5 IMAD.MOV R7, RZ, RZ, -R7 ;  /* 0x000000ffff07d224 */ /* 0x000fe200078e0a07 */
[----:B------:R-:W-:Y:S01]  /*174a0*/  STL [R1+0x294], R8 ;  /* 0x0002940801007387 */ /* 0x000fe20000100800 */
[----:B------:R-:W-:Y:S02]  /*174b0*/  VIADD R54, R0, 0xa4 ;  /* 0x000000a400367836 */ /* 0x000fe40000000000 */
[----:B------:R-:W-:Y:S01]  /*174c0*/  IMAD.MOV R40, RZ, RZ, -R40 ;  /* 0x000000ffff287224 */ /* 0x000fe200078e0a28 */
[----:B------:R0:W-:Y:S01]  /*174d0*/  STL [R1+0x290], R7 ;  /* 0x0002900701007387 */ /* 0x0001e20000100800 */
[C---:B------:R-:W-:Y:S01]  /*174e0*/  IMAD R36, R44.reuse, R36, R37 ;  /* 0x000000242c247224 */ /* 0x040fe200078e0225 */
[----:B------:R-:W-:Y:S01]  /*174f0*/  IABS R5, R54 ;  /* 0x0000003600057213 */ /* 0x000fe20000000000 */
[----:B------:R-:W-:-:S02]  /*17500*/  IMAD R29, R44, R38, R29 ;  /* 0x000000262c1d7224 */ /* 0x000fc400078e021d */
[C---:B------:R-:W-:Y:S02]  /*17510*/  IMAD R35, R44.reuse, R40, R35 ;  /* 0x000000282c237224 */ /* 0x040fe400078e0223 */
[----:B------:R-:W-:Y:S01]  /*17520*/  @!P1 IMAD.MOV R6, RZ, RZ, -R6 ;  /* 0x000000ffff069224 */ /* 0x000fe200078e0a06 */
[C---:B------:R-:W-:Y:S01]  /*17530*/  ISETP.GT.U32.AND P1, PT, R44.reuse, R36, PT ;  /* 0x000000242c00720c */ /* 0x040fe20003f24070 */
[----:B------:R-:W-:Y:S01]  /*17540*/  @!P6 IMAD.IADD R33, R33, 0x1, -R44 ;  /* 0x000000012121e824 */ /* 0x000fe200078e0a2c */
[----:B------:R-:W-:Y:S01]  /*17550*/  ISETP.GT.U32.AND P6, PT, R44, R29, PT ;  /* 0x0000001d2c00720c */ /* 0x000fe20003fc4070 */
[----:B0-----:R-:W-:Y:S01]  /*17560*/  IMAD.MOV.U32 R7, RZ, RZ, R32 ;  /* 0x000000ffff077224 */ /* 0x001fe200078e0020 */
[----:B------:R0:W-:Y:S01]  /*17570*/  STL [R1+0x28c], R6 ;  /* 0x00028c0601007387 */ /* 0x0001e20000100800 */
[----:B------:R-:W-:Y:S01]  /*17580*/  @!P2 IMAD.IADD R4, R4, 0x1, -R44 ;  /* 0x000000010404a824 */ /* 0x000fe200078e0a2c */
[C---:B------:R-:W-:Y:S01]  /*17590*/  ISETP.GT.U32.AND P4, PT, R44.reuse, R33, PT ;  /* 0x000000212c00720c */ /* 0x040fe20003f84070 */
[----:B------:R-:W-:Y:S01]  /*175a0*/  @!P3 IMAD.MOV R7, RZ, RZ, -R7 ;  /* 0x000000ffff07b224 */ /* 0x000fe200078e0a07 */
[C---:B------:R-:W-:Y:S01]  /*175b0*/  ISETP.GT.U32.AND P3, PT, R44.reuse, R35, PT ;  /* 0x000000232c00720c */ /* 0x040fe20003f64070 */
[----:B------:R-:W-:Y:S01]  /*175c0*/  IMAD.HI.U32 R38, R39, R5, RZ ;  /* 0x0000000527267227 */ /* 0x000fe200078e00ff */
[----:B------:R-:W-:-:S02]  /*175d0*/  ISETP.GT.U32.AND P5, PT, R44, R4, PT ;  /* 0x000000042c00720c */ /* 0x000fc40003fa4070 */
[----:B------:R-:W-:Y:S01]  /*175e0*/  ISETP.GE.AND P2, PT, R56, RZ, PT ;  /* 0x000000ff3800720c */ /* 0x000fe20003f46270 */
[C---:B------:R-:W-:Y:S01]  /*175f0*/  VIADD R41, R0.reuse, 0xa3 ;  /* 0x000000a300297836 */ /* 0x040fe20000000000 */
[----:B------:R1:W-:Y:S01]  /*17600*/  STL [R1+0x288], R7 ;  /* 0x0002880701007387 */ /* 0x0003e20000100800 */
[----:B------:R-:W-:Y:S02]  /*17610*/  IMAD.MOV R38, RZ, RZ, -R38 ;  /* 0x000000ffff267224 */ /* 0x000fe400078e0a26 */
[----:B------:R-:W-:Y:S01]  /*17620*/  VIADD R56, R0, 0xa2 ;  /* 0x000000a200387836 */ /* 0x000fe20000000000 */
[----:B------:R-:W-:Y:S01]  /*17630*/  IABS R37, R41 ;  /* 0x0000002900257213 */ /* 0x000fe20000000000 */
[----:B------:R-:W-:Y:S02]  /*17640*/  IMAD R5, R44, R38, R5 ;  /* 0x000000262c057224 */ /* 0x000fe400078e0205 */
[--C-:B------:R-:W-:Y:S01]  /*17650*/  @!P1 IMAD.IADD R36, R36, 0x1, -R44.reuse ;  /* 0x0000000124249824 */ /* 0x100fe200078e0a2c */
[----:B------:R-:W-:Y:S01]  /*17660*/  IABS R38, R56 ;  /* 0x0000003800267213 */ /* 0x000fe20000000000 */
[----:B------:R-:W-:Y:S01]  /*17670*/  @!P6 IMAD.IADD R29, R29, 0x1, -R44 ;  /* 0x000000011d1de824 */ /* 0x000fe200078e0a2c */
[----:B------:R-:W-:Y:S01]  /*17680*/  ISETP.GE.AND P1, PT, R55, RZ, PT ;  /* 0x000000ff3700720c */ /* 0x000fe20003f26270 */
[----:B------:R-:W-:-:S03]  /*17690*/  IMAD.HI.U32 R28, R39, R37, RZ ;  /* 0x00000025271c7227 */ /* 0x000fc600078e00ff */
[C---:B------:R-:W-:Y:S01]  /*176a0*/  ISETP.GT.U32.AND P6, PT, R44.reuse, R29, PT ;  /* 0x0000001d2c00720c */ /* 0x040fe20003fc4070 */
[----:B------:R-:W-:Y:S01]  /*176b0*/  @!P3 IMAD.IADD R35, R35, 0x1, -R44 ;  /* 0x000000012323b824 */ /* 0x000fe200078e0a2c */
[----:B------:R-:W-:Y:S01]  /*176c0*/  ISETP.GT.U32.AND P3, PT, R44, R36, PT ;  /* 0x000000242c00720c */ /* 0x000fe20003f64070 */
[----:B0-----:R-:W-:-:S04]  /*176d0*/  IMAD.HI.U32 R6, R39, R38, RZ ;  /* 0x0000002627067227 */ /* 0x001fc800078e00ff */
[--C-:B------:R-:W-:Y:S01]  /*176e0*/  @!P4 IMAD.IADD R33, R33, 0x1, -R44.reuse ;  /* 0x000000012121c824 */ /* 0x100fe200078e0a2c */
[----:B------:R-:W-:Y:S01]  /*176f0*/  ISETP.GT.U32.AND P4, PT, R44, R5, PT ;  /* 0x000000052c00720c */ /* 0x000fe20003f84070 */
[----:B------:R-:W-:Y:S01]  /*17700*/  @!P5 IMAD.IADD R4, R4, 0x1, -R44 ;  /* 0x000000010404d824 */ /* 0x000fe200078e0a2c */
[----:B------:R-:W-:Y:S01]  /*17710*/  ISETP.GE.AND P5, PT, R43, RZ, PT ;  /* 0x000000ff2b00720c */ /* 0x000fe20003fa6270 */
[----:B------:R-:W-:Y:S02]  /*17720*/  IMAD.MOV R28, RZ, RZ, -R28 ;  /* 0x000000ffff1c7224 */ /* 0x000fe400078e0a1c */
[----:B------:R-:W-:Y:S02]  /*17730*/  IMAD.MOV R6, RZ, RZ, -R6 ;  /* 0x000000ffff067224 */ /* 0x000fe400078e0a06 */
[----:B------:R-:W-:Y:S02]  /*17740*/  IMAD R28, R44, R28, R37 ;  /* 0x0000001c2c1c7224 */ /* 0x000fe400078e0225 */
[----:B------:R-:W-:-:S02]  /*17750*/  IMAD.MOV.U32 R8, RZ, RZ, R4 ;  /* 0x000000ffff087224 */ /* 0x000fc400078e0004 */
[C---:B------:R-:W-:Y:S02]  /*17760*/  IMAD R6, R44.reuse, R6, R38 ;  /* 0x000000062c067224 */ /* 0x040fe400078e0226 */
[----:B-1----:R-:W-:Y:S02]  /*17770*/  IMAD.MOV.U32 R7, RZ, RZ, R33 ;  /* 0x000000ffff077224 */ /* 0x002fe400078e0021 */
[----:B------:R-:W-:Y:S01]  /*17780*/  @!P2 IMAD.MOV R8, RZ, RZ, -R8 ;  /* 0x000000ffff08a224 */ /* 0x000fe200078e0a08 */
[----:B------:R-:W-:Y:S01]  /*17790*/  ISETP.GT.U32.AND P2, PT, R44, R28, PT ;  /* 0x0000001c2c00720c */ /* 0x000fe20003f44070 */
[----:B------:R-:W-:Y:S02]  /*177a0*/  VIADD R55, R0, 0xa1 ;  /* 0x000000a100377836 */ /* 0x000fe40000000000 */
[----:B------:R-:W-:Y:S02]  /*177b0*/  @!P0 IMAD.MOV R7, RZ, RZ, -R7 ;  /* 0x000000ffff078224 */ /* 0x000fe400078e0a07 */
[--C-:B------:R-:W-:Y:S01]  /*177c0*/  @!P3 IMAD.IADD R36, R36, 0x1, -R44.reuse ;  /* 0x000000012424b824 */ /* 0x100fe200078e0a2c */
[C---:B------:R-:W-:Y:S01]  /*177d0*/  ISETP.GT.U32.AND P3, PT, R44.reuse, R6, PT ;  /* 0x000000062c00720c */ /* 0x040fe20003f64070 */
[--C-:B------:R-:W-:Y:S01]  /*177e0*/  @!P6 IMAD.IADD R29, R29, 0x1, -R44.reuse ;  /* 0x000000011d1de824 */ /* 0x100fe200078e0a2c */
[----:B------:R-:W-:Y:S01]  /*177f0*/  IABS R4, R55 ;  /* 0x0000003700047213 */ /* 0x000fe20000000000 */
[--C-:B------:R-:W-:Y:S01]  /*17800*/  @!P4 IMAD.IADD R5, R5, 0x1, -R44.reuse ;  /* 0x000000010505c824 */ /* 0x100fe200078e0a2c */
[----:B------:R-:W-:Y:S01]  /*17810*/  ISETP.GT.U32.AND P4, PT, R44, R35, PT ;  /* 0x000000232c00720c */ /* 0x000fe20003f84070 */
[----:B------:R0:W-:Y:S01]  /*17820*/  STL [R1+0x284], R7 ;  /* 0x0002840701007387 */ /* 0x0001e20000100800 */
[----:B------:R-:W-:Y:S01]  /*17830*/  ISETP.GE.AND P6, PT, R42, RZ, PT ;  /* 0x000000ff2a00720c */ /* 0x000fe20003fc6270 */
[----:B------:R-:W-:Y:S01]  /*17840*/  @!P2 IMAD.IADD R28, R28, 0x1, -R44 ;  /* 0x000000011c1ca824 */ /* 0x000fe200078e0a2c */
[----:B------:R-:W-:Y:S01]  /*17850*/  ISETP.GT.U32.AND P0, PT, R44, R5, PT ;  /* 0x000000052c00720c */ /* 0x000fe20003f04070 */
[----:B------:R-:W-:Y:S01]  /*17860*/  STL [R1+0x280], R8 ;  /* 0x0002800801007387 */ /* 0x000fe20000100800 */
[----:B------:R-:W-:Y:S01]  /*17870*/  ISETP.GE.AND P2, PT, R55, RZ, PT ;  /* 0x000000ff3700720c */ /* 0x000fe20003f46270 */
[----:B------:R-:W-:-:S02]  /*17880*/  VIADD R55, R0, 0x9f ;  /* 0x0000009f00377836 */ /* 0x000fc40000000000 */
[----:B------:R-:W-:Y:S01]  /*17890*/  @!P3 IMAD.IADD R6, R6, 0x1, -R44 ;  /* 0x000000010606b824 */ /* 0x000fe200078e0a2c */
[----:B------:R-:W-:Y:S01]  /*178a0*/  ISETP.GT.U32.AND P3, PT, R44, R28, PT ;  /* 0x0000001c2c00720c */ /* 0x000fe20003f64070 */
[----:B0-----:R-:W-:Y:S01]  /*178b0*/  IMAD.MOV.U32 R7, RZ, RZ, R29 ;  /* 0x000000ffff077224 */ /* 0x001fe200078e001d */
[----:B------:R-:W-:Y:S01]  /*178c0*/  IABS R33, R55 ;  /* 0x0000003700217213 */ /* 0x000fe20000000000 */
[----:B------:R-:W-:Y:S02]  /*178d0*/  IMAD.MOV.U32 R29, RZ, RZ, R4 ;  /* 0x000000ffff1d7224 */ /* 0x000fe400078e0004 */
[----:B------:R-:W-:Y:S01]  /*178e0*/  @!P5 IMAD.MOV R7, RZ, RZ, -R7 ;  /* 0x000000ffff07d224 */ /* 0x000fe200078e0a07 */
[----:B------:R-:W-:Y:S01]  /*178f0*/  ISETP.GE.AND P5, PT, R54, RZ, PT ;  /* 0x000000ff3600720c */ /* 0x000fe20003fa6270 */
[----:B------:R-:W-:-:S03]  /*17900*/  IMAD.HI.U32 R4, R39, R29, RZ ;  /* 0x0000001d27047227 */ /* 0x000fc600078e00ff */
[----:B------:R0:W-:Y:S01]  /*17910*/  STL [R1+0x27c], R7 ;  /* 0x00027c0701007387 */ /* 0x0001e20000100800 */
[----:B------:R-:W-:Y:S02]  /*17920*/  VIADD R54, R0, 0xa0 ;  /* 0x000000a000367836 */ /* 0x000fe40000000000 */
[----:B------:R-:W-:Y:S01]  /*17930*/  @!P4 IMAD.IADD R35, R35, 0x1, -R44 ;  /* 0x000000012323c824 */ /* 0x000fe200078e0a2c */
[----:B------:R-:W-:Y:S01]  /*17940*/  ISETP.GE.AND P4, PT, R41, RZ, PT ;  /* 0x000000ff2900720c */ /* 0x000fe20003f86270 */
[----:B------:R-:W-:Y:S01]  /*17950*/  IMAD.MOV R4, RZ, RZ, -R4 ;  /* 0x000000ffff047224 */ /* 0x000fe200078e0a04 */
[----:B------:R-:W-:Y:S01]  /*17960*/  IABS R34, R54 ;  /* 0x0000003600227213 */ /* 0x000fe20000000000 */
[----:B------:R-:W-:Y:S01]  /*17970*/  @!P0 IMAD.IADD R5, R5, 0x1, -R44 ;  /* 0x0000000105058824 */ /* 0x000fe200078e0a2c */
[----:B------:R-:W-:Y:S01]  /*17980*/  ISETP.GE.AND P0, PT, R56, RZ, PT ;  /* 0x000000ff3800720c */ /* 0x000fe20003f06270 */
[----:B------:R-:W-:Y:S02]  /*17990*/  IMAD R29, R44, R4, R29 ;  /* 0x000000042c1d7224 */ /* 0x000fe400078e021d */
[----:B0-----:R-:W-:-:S02]  /*179a0*/  IMAD.MOV.U32 R7, RZ, RZ, R36 ;  /* 0x000000ffff077224 */ /* 0x001fc400078e0024 */
[----:B------:R-:W-:Y:S02]  /*179b0*/  IMAD.MOV.U32 R32, RZ, RZ, R35 ;  /* 0x000000ffff207224 */ /* 0x000fe400078e0023 */
[----:B------:R-:W-:Y:S01]  /*179c0*/  @!P6 IMAD.MOV R7, RZ, RZ, -R7 ;  /* 0x000000ffff07e224 */ /* 0x000fe200078e0a07 */
[----:B------:R-:W-:Y:S01]  /*179d0*/  ISETP.GT.U32.AND P6, PT, R44, R6, PT ;  /* 0x000000062c00720c */ /* 0x000fe20003fc4070 */
[----:B------:R-:W-:-:S03]  /*179e0*/  IMAD.HI.U32 R4, R39, R34, RZ ;  /* 0x0000002227047227 */ /* 0x000fc600078e00ff */
[----:B------:R0:W-:Y:S01]  /*179f0*/  STL [R1+0x278], R7 ;  /* 0x0002780701007387 */ /* 0x0001e20000100800 */
[----:B------:R-:W-:Y:S01]  /*17a00*/  @!P1 IMAD.MOV R32, RZ, RZ, -R32 ;  /* 0x000000ffff209224 */ /* 0x000fe200078e0a20 */
[----:B------:R-:W-:Y:S01]  /*17a10*/  ISETP.GT.U32.AND P1, PT, R44, R29, PT ;  /* 0x0000001d2c00720c */ /* 0x000fe20003f24070 */
[----:B------:R-:W-:Y:S01]  /*17a20*/  @!P5 IMAD.MOV R5, RZ, RZ, -R5 ;  /* 0x000000ffff05d224 */ /* 0x000fe200078e0a05 */
[----:B------:R-:W-:Y:S01]  /*17a30*/  ISETP.GE.AND P5, PT, R54, RZ, PT ;  /* 0x000000ff3600720c */ /* 0x000fe20003fa6270 */
[----:B------:R-:W-:Y:S02]  /*17a40*/  IMAD.MOV R4, RZ, RZ, -R4 ;  /* 0x000000ffff047224 */ /* 0x000fe400078e0a04 */
[----:B------:R-:W-:Y:S01]  /*17a50*/  @!P3 IMAD.IADD R28, R28, 0x1, -R44 ;  /* 0x000000011c1cb824 */ /* 0x000fe200078e0a2c */
[----:B------:R1:W-:Y:S01]  /*17a60*/  STL [R1+0x21c], R5 ;  /* 0x00021c0501007387 */ /* 0x0003e20000100800 */
[----:B------:R-:W-:Y:S01]  /*17a70*/  IMAD R34, R44, R4, R34 ;  /* 0x000000042c227224 */ /* 0x000fe200078e0222 */
[----:B------:R-:W-:Y:S01]  /*17a80*/  ISETP.GE.AND P3, PT, R55, RZ, PT ;  /* 0x000000ff3700720c */ /* 0x000fe20003f66270 */
[----:B0-----:R-:W-:-:S02]  /*17a90*/  IMAD.MOV.U32 R7, RZ, RZ, R28 ;  /* 0x000000ffff077224 */ /* 0x001fc400078e001c */
[--C-:B------:R-:W-:Y:S01]  /*17aa0*/  @!P6 IMAD.IADD R6, R6, 0x1, -R44.reuse ;  /* 0x000000010606e824 */ /* 0x100fe200078e0a2c */
[----:B------:R-:W-:Y:S01]  /*17ab0*/  ISETP.GT.U32.AND P6, PT, R44, R34, PT ;  /* 0x000000222c00720c */ /* 0x000fe20003fc4070 */
[----:B------:R-:W-:Y:S02]  /*17ac0*/  @!P4 IMAD.MOV R7, RZ, RZ, -R7 ;  /* 0x000000ffff07c224 */ /* 0x000fe400078e0a07 */
[----:B------:R-:W-:Y:S02]  /*17ad0*/  @!P1 IMAD.IADD R29, R29, 0x1, -R44 ;  /* 0x000000011d1d9824 */ /* 0x000fe400078e0a2c */
[----:B-1----:R-:W-:Y:S01]  /*17ae0*/  IMAD.MOV.U32 R5, RZ, RZ, R33 ;  /* 0x000000ffff057224 */ /* 0x002fe200078e0021 */
[----:B------:R0:W-:Y:S01]  /*17af0*/  STL [R1+0x274], R7 ;  /* 0x0002740701007387 */ /* 0x0001e20000100800 */
[----:B------:R-:W-:Y:S01]  /*17b00*/  VIADD R54, R0, 0x9d ;  /* 0x0000009d00367836 */ /* 0x000fe20000000000 */
[----:B------:R-:W-:Y:S01]  /*17b10*/  ISETP.GT.U32.AND P1, PT, R44, R29, PT ;  /* 0x0000001d2c00720c */ /* 0x000fe20003f24070 */
[----:B------:R-:W-:-:S03]  /*17b20*/  IMAD.HI.U32 R4, R39, R5, RZ ;  /* 0x0000000527047227 */ /* 0x000fc600078e00ff */
[----:B------:R-:W-:Y:S01]  /*17b30*/  IABS R35, R54 ;  /* 0x0000003600237213 */ /* 0x000fe20000000000 */
[----:B------:R-:W-:Y:S02]  /*17b40*/  IMAD.MOV R4, RZ, RZ, -R4 ;  /* 0x000000ffff047224 */ /* 0x000fe400078e0a04 */
[----:B------:R-:W-:Y:S02]  /*17b50*/  VIADD R55, R0, 0x9e ;  /* 0x0000009e00377836 */ /* 0x000fe40000000000 */
[----:B------:R-:W-:Y:S02]  /*17b60*/  IMAD R5, R44, R4, R5 ;  /* 0x000000042c057224 */ /* 0x000fe400078e0205 */
[----:B0-----:R-:W-:Y:S01]  /*17b70*/  IMAD.MOV.U32 R7, RZ, RZ, R6 ;  /* 0x000000ffff077224 */ /* 0x001fe200078e0006 */
[----:B------:R-:W-:Y:S01]  /*17b80*/  IABS R33, R55 ;  /* 0x0000003700217213 */ /* 0x000fe20000000000 */
[----:B------:R-:W-:Y:S01]  /*17b90*/  @!P6 IMAD.IADD R34, R34, 0x1, -R44 ;  /* 0x000000012222e824 */ /* 0x000fe200078e0a2c */
[----:B------:R-:W-:Y:S01]  /*17ba0*/  ISETP.GE.AND P4, PT, R55, RZ, PT ;  /* 0x000000ff3700720c */ /* 0x000fe20003f86270 */
[----:B------:R-:W-:Y:S01]  /*17bb0*/  @!P0 IMAD.MOV R7, RZ, RZ, -R7 ;  /* 0x000000ffff078224 */ /* 0x000fe200078e0a07 */
[C---:B------:R-:W-:Y:S01]  /*17bc0*/  ISETP.GT.U32.AND P0, PT, R44.reuse, R5, PT ;  /* 0x000000052c00720c */ /* 0x040fe20003f04070 */
[----:B------:R-:W-:Y:S01]  /*17bd0*/  IMAD.HI.U32 R6, R39, R35, RZ ;  /* 0x0000002327067227 */ /* 0x000fe200078e00ff */
[----:B------:R-:W-:-:S02]  /*17be0*/  ISETP.GT.U32.AND P6, PT, R44, R34, PT ;  /* 0x000000222c00720c */ /* 0x000fc40003fc4070 */
[----:B------:R0:W-:Y:S01]  /*17bf0*/  STL [R1+0x270], R7 ;  /* 0x0002700701007387 */ /* 0x0001e20000100800 */
[----:B------:R-:W-:Y:S02]  /*17c00*/  IMAD.MOV R6, RZ, RZ, -R6 ;  /* 0x000000ffff067224 */ /* 0x000fe400078e0a06 */
[----:B------:R-:W-:Y:S02]  /*17c10*/  VIADD R55, R0, 0x9c ;  /* 0x0000009c00377836 */ /* 0x000fe40000000000 */
[----:B------:R-:W-:Y:S01]  /*17c20*/  @!P1 IMAD.IADD R29, R29, 0x1, -R44 ;  /* 0x000000011d1d9824 */ /* 0x000fe200078e0a2c */
[----:B------:R-:W-:Y:S01]  /*17c30*/  ISETP.GE.AND P1, PT, R54, RZ, PT ;  /* 0x000000ff3600720c */ /* 0x000fe20003f26270 */
[----:B------:R-:W-:Y:S01]  /*17c40*/  IMAD.HI.U32 R36, R39, R33, RZ ;  /* 0x0000002127247227 */ /* 0x000fe200078e00ff */
[----:B------:R-:W-:-:S03]  /*17c50*/  IABS R4, R55 ;  /* 0x0000003700047213 */ /* 0x000fc60000000000 */
[C---:B------:R-:W-:Y:S02]  /*17c60*/  IMAD R35, R44.reuse, R6, R35 ;  /* 0x000000062c237224 */ /* 0x040fe400078e0223 */
[----:B------:R-:W-:Y:S02]  /*17c70*/  @!P0 IMAD.IADD R5, R5, 0x1, -R44 ;  /* 0x0000000105058824 */ /* 0x000fe400078e0a2c */
[----:B------:R-:W-:Y:S02]  /*17c80*/  IMAD.MOV.U32 R8, RZ, RZ, R29 ;  /* 0x000000ffff087224 */ /* 0x000fe400078e001d */
[----:B------:R-:W-:Y:S01]  /*17c90*/  IMAD.MOV R36, RZ, RZ, -R36 ;  /* 0x000000ffff247224 */ /* 0x000fe200078e0a24 */
[----:B------:R-:W-:Y:S01]  /*17ca0*/  ISETP.GT.U32.AND P0, PT, R44, R5, PT ;  /* 0x000000052c00720c */ /* 0x000fe20003f04070 */
[----:B------:R-:W-:Y:S02]  /*17cb0*/  VIADD R41, R0, 0x9b ;  /* 0x0000009b00297836 */ /* 0x000fe40000000000 */
[----:B------:R-:W-:Y:S01]  /*17cc0*/  @!P2 IMAD.MOV R8, RZ, RZ, -R8 ;  /* 0x000000ffff08a224 */ /* 0x000fe200078e0a08 */
[C---:B------:R-:W-:Y:S01]  /*17cd0*/  ISETP.GT.U32.AND P2, PT, R44.reuse, R35, PT ;  /* 0x000000232c00720c */ /* 0x040fe20003f44070 */
[----:B------:R-:W-:Y:S01]  /*17ce0*/  IMAD R33, R44, R36, R33 ;  /* 0x000000242c217224 */ /* 0x000fe200078e0221 */
[----:B------:R-:W-:Y:S01]  /*17cf0*/  IABS R28, R41 ;  /* 0x00000029001c7213 */ /* 0x000fe20000000000 */
[----:B------:R-:W-:Y:S01]  /*17d00*/  IMAD.HI.U32 R6, R39, R4, RZ ;  /* 0x0000000427067227 */ /* 0x000fe200078e00ff */
[----:B------:R-:W-:Y:S03]  /*17d10*/  STL [R1+0x248], R8 ;  /* 0x0002480801007387 */ /* 0x000fe60000100800 */
[----:B------:R-:W-:Y:S01]  /*17d20*/  @!P6 IMAD.IADD R34, R34, 0x1, -R44 ;  /* 0x000000012222e824 */ /* 0x000fe200078e0a2c */
[----:B------:R-:W-:Y:S01]  /*17d30*/  ISETP.GT.U32.AND P6, PT, R44, R33, PT ;  /* 0x000000212c00720c */ /* 0x000fe20003fc4070 */
[----:B------:R-:W-:-:S02]  /*17d40*/  IMAD.MOV R6, RZ, RZ, -R6 ;  /* 0x000000ffff067224 */ /* 0x000fc400078e0a06 */
[----:B------:R-:W-:Y:S02]  /*17d50*/  VIADD R56, R0, 0x9a ;  /* 0x0000009a00387836 */ /* 0x000fe40000000000 */
[----:B------:R-:W-:-:S04]  /*17d60*/  IMAD.HI.U32 R29, R39, R28, RZ ;  /* 0x0000001c271d7227 */ /* 0x000fc800078e00ff */
[----:B0-----:R-:W-:Y:S02]  /*17d70*/  IMAD.MOV.U32 R7, RZ, RZ, R34 ;  /* 0x000000ffff077224 */ /* 0x001fe400078e0022 */
[C---:B------:R-:W-:Y:S01]  /*17d80*/  IMAD R4, R44.reuse, R6, R4 ;  /* 0x000000062c047224 */ /* 0x040fe200078e0204 */
[----:B------:R-:W-:Y:S01]  /*17d90*/  IABS R6, R56 ;  /* 0x0000003800067213 */ /* 0x000fe20000000000 */
[----:B------:R-:W-:Y:S02]  /*17da0*/  IMAD.MOV R29, RZ, RZ, -R29 ;  /* 0x000000ffff1d7224 */ /* 0x000fe400078e0a1d */
[----:B------:R-:W-:Y:S01]  /*17db0*/  @!P5 IMAD.MOV R7, RZ, RZ, -R7 ;  /* 0x000000ffff07d224 */ /* 0x000fe200078e0a07 */
[----:B------:R-:W-:Y:S01]  /*17dc0*/  ISETP.GE.AND P5, PT, R55, RZ, PT ;  /* 0x000000ff3700720c */ /* 0x000fe20003fa6270 */
[--C-:B------:R-:W-:Y:S01]  /*17dd0*/  @!P0 IMAD.IADD R5, R5, 0x1, -R44.reuse ;  /* 0x0000000105058824 */ /* 0x100fe200078e0a2c */
[C---:B------:R-:W-:Y:S01]  /*17de0*/  ISETP.GT.U32.AND P0, PT, R44.reuse, R4, PT ;  /* 0x000000042c00720c */ /* 0x040fe20003f04070 */
[----:B------:R-:W-:Y:S01]  /*17df0*/  @!P2 IMAD.IADD R35, R35, 0x1, -R44 ;  /* 0x000000012323a824 */ /* 0x000fe200078e0a2c */
[----:B------:R0:W-:Y:S01]  /*17e00*/  STL [R1+0x25c], R7 ;  /* 0x00025c0701007387 */ /* 0x0001e20000100800 */
[----:B------:R-:W-:-:S02]  /*17e10*/  IMAD R28, R44, R29, R28 ;  /* 0x0000001d2c1c7224 */ /* 0x000fc400078e021c */
[----:B------:R-:W-:Y:S01]  /*17e20*/  IMAD.MOV.U32 R29, RZ, RZ, R6 ;  /* 0x000000ffff1d7224 */ /* 0x000fe200078e0006 */
[----:B------:R-:W-:Y:S01]  /*17e30*/  ISETP.GT.U32.AND P2, PT, R44, R35, PT ;  /* 0x000000232c00720c */ /* 0x000fe20003f44070 */
[----:B------:R-:W-:Y:S02]  /*17e40*/  @!P6 IMAD.IADD R33, R33, 0x1, -R44 ;  /* 0x000000012121e824 */ /* 0x000fe400078e0a2c */
[----:B------:R-:W-:-:S03]  /*17e50*/  IMAD.HI.U32 R34, R39, R29, RZ ;  /* 0x0000001d27227227 */ /* 0x000fc600078e00ff */
[C---:B------:R-:W-:Y:S01]  /*17e60*/  ISETP.GT.U32.AND P6, PT, R44.reuse, R33, PT ;  /* 0x000000212c00720c */ /* 0x040fe20003fc4070 */
[----:B0-----:R-:W-:Y:S02]  /*17e70*/  IMAD.MOV.U32 R7, RZ, RZ, R5 ;  /* 0x000000ffff077224 */ /* 0x001fe400078e0005 */
[----:B------:R-:W-:Y:S02]  /*17e80*/  IMAD.MOV R34, RZ, RZ, -R34 ;  /* 0x000000ffff227224 */ /* 0x000fe400078e0a22 */
[----:B------:R-:W-:Y:S01]  /*17e90*/  @!P3 IMAD.MOV R7, RZ, RZ, -R7 ;  /* 0x000000ffff07b224 */ /* 0x000fe200078e0a07 */
[C---:B------:R-:W-:Y:S01]  /*17ea0*/  ISETP.GT.U32.AND P3, PT, R44.reuse, R28, PT ;  /* 0x0000001c2c00720c */ /* 0x040fe20003f64070 */
[----:B------:R-:W-:Y:S02]  /*17eb0*/  IMAD R29, R44, R34, R29 ;  /* 0x000000222c1d7224 */ /* 0x000fe400078e021d */
[----:B------:R-:W-:Y:S01]  /*17ec0*/  VIADD R55, R0, 0x98 ;  /* 0x0000009800377836 */ /* 0x000fe20000000000 */
[----:B------:R0:W-:Y:S01]  /*17ed0*/  STL [R1+0x26c], R7 ;  /* 0x00026c0701007387 */ /* 0x0001e20000100800 */
        /* <DEDUP_REMOVED lines=8> */
[----:B------:R-:W-:-:S02]  /*17f60*/  @!P3 IMAD.IADD R28, R28, 0x1, -R44 ;  /* 0x000000011c1cb824 */ /* 0x000fc400078e0a2c */
[----:B0-----:R-:W-:Y:S01]  /*17f70*/  IMAD.MOV.U32 R7, RZ, RZ, R35 ;  /* 0x000000ffff077224 */ /* 0x001fe200078e0023 */
[----:B------:R-:W-:Y:S01]  /*17f80*/  IABS R6, R54 ;  /* 0x0000003600067213 */ /* 0x000fe20000000000 */
[----:B------:R-:W-:Y:S01]  /*17f90*/  IMAD.MOV.U32 R8, RZ, RZ, R33 ;  /* 0x000000ffff087224 */ /* 0x000fe200078e0021 */
[----:B------:R-:W-:Y:S01]  /*17fa0*/  ISETP.GT.U32.AND P3, PT, R44, R28, PT ;  /* 0x0000001c2c00720c */ /* 0x000fe20003f64070 */
[----:B------:R-:W-:-:S04]  /*17fb0*/  IMAD.HI.U32 R33, R39, R5, RZ ;  /* 0x0000000527217227 */ /* 0x000fc800078e00ff */
[----:B------:R-:W-:Y:S01]  /*17fc0*/  @!P1 IMAD.MOV R7, RZ, RZ, -R7 ;  /* 0x000000ffff079224 */ /* 0x000fe200078e0a07 */
[----:B------:R-:W-:Y:S01]  /*17fd0*/  ISETP.GE.AND P1, PT, R54, RZ, PT ;  /* 0x000000ff3600720c */ /* 0x000fe20003f26270 */
[----:B------:R-:W-:Y:S02]  /*17fe0*/  IMAD.MOV R33, RZ, RZ, -R33 ;  /* 0x000000ffff217224 */ /* 0x000fe400078e0a21 */
[----:B------:R-:W-:Y:S02]  /*17ff0*/  VIADD R54, R0, 0x97 ;  /* 0x0000009700367836 */ /* 0x000fe40000000000 */
[----:B------:R-:W-:Y:S02]  /*18000*/  @!P2 IMAD.IADD R29, R29, 0x1, -R44 ;  /* 0x000000011d1da824 */ /* 0x000fe400078e0a2c */
[----:B------:R-:W-:Y:S01]  /*18010*/  @!P4 IMAD.MOV R8, RZ, RZ, -R8 ;  /* 0x000000ffff08c224 */ /* 0x000fe200078e0a08 */
[----:B------:R-:W-:Y:S01]  /*18020*/  ISETP.GE.AND P4, PT, R56, RZ, PT ;  /* 0x000000ff3800720c */ /* 0x000fe20003f86270 */
[----:B------:R-:W-:Y:S01]  /*18030*/  IMAD.HI.U32 R34, R39, R6, RZ ;  /* 0x0000000627227227 */ /* 0x000fe200078e00ff */
[----:B------:R-:W-:-:S02]  /*18040*/  ISETP.GT.U32.AND P2, PT, R44, R29, PT ;  /* 0x0000001d2c00720c */ /* 0x000fc40003f44070 */
[----:B------:R0:W-:Y:S01]  /*18050*/  STL [R1+0x268], R8 ;  /* 0x0002680801007387 */ /* 0x0001e20000100800 */
[----:B------:R-:W-:Y:S01]  /*18060*/  IMAD R5, R44, R33, R5 ;  /* 0x000000212c057224 */ /* 0x000fe200078e0205 */
[----:B------:R-:W-:Y:S01]  /*18070*/  IABS R33, R54 ;  /* 0x0000003600217213 */ /* 0x000fe20000000000 */
[----:B------:R-:W-:Y:S01]  /*18080*/  @!P0 IMAD.IADD R4, R4, 0x1, -R44 ;  /* 0x0000000104048824 */ /* 0x000fe200078e0a2c */
[----:B------:R1:W-:Y:S01]  /*18090*/  STL [R1+0x260], R7 ;  /* 0x0002600701007387 */ /* 0x0003e20000100800 */
[----:B------:R-:W-:Y:S01]  /*180a0*/  IMAD.MOV R34, RZ, RZ, -R34 ;  /* 0x000000ffff227224 */ /* 0x000fe200078e0a22 */
[----:B------:R-:W-:Y:S01]  /*180b0*/  ISETP.GE.AND P0, PT, R55, RZ, PT ;  /* 0x000000ff3700720c */ /* 0x000fe20003f06270 */
[----:B------:R-:W-:Y:S02]  /*180c0*/  @!P3 IMAD.IADD R28, R28, 0x1, -R44 ;  /* 0x000000011c1cb824 */ /* 0x000fe400078e0a2c */
[----:B------:R-:W-:Y:S02]  /*180d0*/  IMAD R6, R44, R34, R6 ;  /* 0x000000222c067224 */ /* 0x000fe400078e0206 */
[----:B0-----:R-:W-:-:S02]  /*180e0*/  IMAD.MOV.U32 R8, RZ, RZ, R4 ;  /* 0x000000ffff087224 */ /* 0x001fc400078e0004 */
[----:B------:R-:W-:Y:S01]  /*180f0*/  IMAD.MOV.U32 R4, RZ, RZ, R33 ;  /* 0x000000ffff047224 */ /* 0x000fe200078e0021 */
[----:B------:R-:W-:Y:S01]  /*18100*/  ISETP.GT.U32.AND P3, PT, R44, R6, PT ;  /* 0x000000062c00720c */ /* 0x000fe20003f64070 */
[----:B-1----:R-:W-:Y:S02]  /*18110*/  IMAD.MOV.U32 R7, RZ, RZ, R28 ;  /* 0x000000ffff077224 */ /* 0x002fe400078e001c */
[----:B------:R-:W-:-:S04]  /*18120*/  IMAD.HI.U32 R28, R39, R4, RZ ;  /* 0x00000004271c7227 */ /* 0x000fc800078e00ff */
[----:B------:R-:W-:Y:S01]  /*18130*/  @!P5 IMAD.MOV R8, RZ, RZ, -R8 ;  /* 0x000000ffff08d224 */ /* 0x000fe200078e0a08 */
[----:B------:R-:W-:Y:S01]  /*18140*/  ISETP.GE.AND P5, PT, R54, RZ, PT ;  /* 0x000000ff3600720c */ /* 0x000fe20003fa6270 */
[----:B------:R-:W-:Y:S01]  /*18150*/  @!P6 IMAD.MOV R7, RZ, RZ, -R7 ;  /* 0x000000ffff07e224 */ /* 0x000fe200078e0a07 */
[C---:B------:R-:W-:Y:S01]  /*18160*/  ISETP.GT.U32.AND P6, PT, R44.reuse, R5, PT ;  /* 0x000000052c00720c */ /* 0x040fe20003fc4070 */
[----:B------:R-:W-:Y:S01]  /*18170*/  IMAD.MOV R28, RZ, RZ, -R28 ;  /* 0x000000ffff1c7224 */ /* 0x000fe200078e0a1c */
[----:B------:R-:W-:Y:S01]  /*18180*/  STL [R1+0x264], R8 ;  /* 0x0002640801007387 */ /* 0x000fe20000100800 */
[----:B------:R-:W-:Y:S02]  /*18190*/  @!P2 IMAD.IADD R29, R29, 0x1, -R44 ;  /* 0x000000011d1da824 */ /* 0x000fe400078e0a2c */
[----:B------:R-:W-:Y:S01]  /*181a0*/  IMAD R4, R44, R28, R4 ;  /* 0x0000001c2c047224 */ /* 0x000fe200078e0204 */
[----:B------:R0:W-:Y:S01]  /*181b0*/  STL [R1+0x430], R7 ;  /* 0x0004300701007387 */ /* 0x0001e20000100800 */
[----:B------:R-:W-:-:S02]  /*181c0*/  VIADD R55, R0, 0x96 ;  /* 0x0000009600377836 */ /* 0x000fc40000000000 */
[--C-:B------:R-:W-:Y:S02]  /*181d0*/  @!P3 IMAD.IADD R6, R6, 0x1, -R44.reuse ;  /* 0x000000010606b824 */ /* 0x100fe400078e0a2c */
[----:B------:R-:W-:Y:S01]  /*181e0*/  VIADD R41, R0, 0x95 ;  /* 0x0000009500297836 */ /* 0x000fe20000000000 */
[----:B------:R-:W-:Y:S01]  /*181f0*/  IABS R37, R55 ;  /* 0x0000003700257213 */ /* 0x000fe20000000000 */
[----:B------:R-:W-:Y:S01]  /*18200*/  @!P6 IMAD.IADD R5, R5, 0x1, -R44 ;  /* 0x000000010505e824 */ /* 0x000fe200078e0a2c */
[----:B------:R-:W-:Y:S01]  /*18210*/  ISETP.GT.U32.AND P3, PT, R44, R6, PT ;  /* 0x000000062c00720c */ /* 0x000fe20003f64070 */
[C---:B------:R-:W-:Y:S01]  /*18220*/  VIADD R56, R0.reuse, 0x93 ;  /* 0x0000009300387836 */ /* 0x040fe20000000000 */
[----:B------:R-:W-:Y:S01]  /*18230*/  ISETP.GE.AND P2, PT, R55, RZ, PT ;  /* 0x000000ff3700720c */ /* 0x000fe20003f46270 */
[----:B0-----:R-:W-:Y:S01]  /*18240*/  IMAD.MOV.U32 R7, RZ, RZ, R29 ;  /* 0x000000ffff077224 */ /* 0x001fe200078e001d */
[----:B------:R-:W-:Y:S01]  /*18250*/  IABS R36, R41 ;  /* 0x0000002900247213 */ /* 0x000fe20000000000 */
[----:B------:R-:W-:Y:S01]  /*18260*/  VIADD R55, R0, 0x94 ;  /* 0x0000009400377836 */ /* 0x000fe20000000000 */
[C---:B------:R-:W-:Y:S01]  /*18270*/  ISETP.GT.U32.AND P6, PT, R44.reuse, R5, PT ;  /* 0x000000052c00720c */ /* 0x040fe20003fc4070 */
[----:B------:R-:W-:Y:S01]  /*18280*/  @!P4 IMAD.MOV R7, RZ, RZ, -R7 ;  /* 0x000000ffff07c224 */ /* 0x000fe200078e0a07 */
[----:B------:R-:W-:Y:S01]  /*18290*/  ISETP.GT.U32.AND P4, PT, R44, R4, PT ;  /* 0x000000042c00720c */ /* 0x000fe20003f84070 */
[----:B------:R-:W-:Y:S01]  /*182a0*/  IMAD.HI.U32 R33, R39, R37, RZ ;  /* 0x0000002527217227 */ /* 0x000fe200078e00ff */
[----:B------:R-:W-:-:S02]  /*182b0*/  IABS R35, R55 ;  /* 0x0000003700237213 */ /* 0x000fc40000000000 */
[----:B------:R-:W-:Y:S01]  /*182c0*/  IABS R34, R56 ;  /* 0x0000003800227213 */ /* 0x000fe20000000000 */
[----:B------:R-:W-:Y:S01]  /*182d0*/  IMAD.MOV R33, RZ, RZ, -R33 ;  /* 0x000000ffff217224 */ /* 0x000fe200078e0a21 */
[----:B------:R0:W-:Y:S01]  /*182e0*/  STL [R1+0x428], R7 ;  /* 0x0004280701007387 */ /* 0x0001e20000100800 */
[----:B------:R-:W-:Y:S02]  /*182f0*/  @!P3 IMAD.IADD R6, R6, 0x1, -R44 ;  /* 0x000000010606b824 */ /* 0x000fe400078e0a2c */
[----:B------:R-:W-:Y:S02]  /*18300*/  IMAD R37, R44, R33, R37 ;  /* 0x000000212c257224 */ /* 0x000fe400078e0225 */
[----:B------:R-:W-:-:S03]  /*18310*/  IMAD.HI.U32 R28, R39, R36, RZ ;  /* 0x00000024271c7227 */ /* 0x000fc600078e00ff */
[----:B------:R-:W-:Y:S01]  /*18320*/  ISETP.GT.U32.AND P3, PT, R44, R37, PT ;  /* 0x000000252c00720c */ /* 0x000fe20003f64070 */
[----:B------:R-:W-:Y:S02]  /*18330*/  @!P4 IMAD.IADD R4, R4, 0x1, -R44 ;  /* 0x000000010404c824 */ /* 0x000fe400078e0a2c */
[----:B------:R-:W-:-:S03]  /*18340*/  IMAD.HI.U32 R33, R39, R35, RZ ;  /* 0x0000002327217227 */ /* 0x000fc600078e00ff */
[----:B------:R-:W-:Y:S01]  /*18350*/  ISETP.GT.U32.AND P4, PT, R44, R4, PT ;  /* 0x000000042c00720c */ /* 0x000fe20003f84070 */
[----:B0-----:R-:W-:Y:S02]  /*18360*/  IMAD.MOV.U32 R7, RZ, RZ, R6 ;  /* 0x000000ffff077224 */ /* 0x001fe400078e0006 */
[----:B------:R-:W-:Y:S02]  /*18370*/  IMAD.MOV R28, RZ, RZ, -R28 ;  /* 0x000000ffff1c7224 */ /* 0x000fe400078e0a1c */
[----:B------:R-:W-:Y:S02]  /*18380*/  IMAD.MOV R33, RZ, RZ, -R33 ;  /* 0x000000ffff217224 */ /* 0x000fe400078e0a21 */
[----:B------:R-:W-:-:S04]  /*18390*/  IMAD.HI.U32 R6, R39, R34, RZ ;  /* 0x0000002227067227 */ /* 0x000fc800078e00ff */
[----:B------:R-:W-:Y:S01]  /*183a0*/  @!P1 IMAD.MOV R7, RZ, RZ, -R7 ;  /* 0x000000ffff079224 */ /* 0x000fe200078e0a07 */
[----:B------:R-:W-:Y:S01]  /*183b0*/  ISETP.GE.AND P1, PT, R41, RZ, PT ;  /* 0x000000ff2900720c */ /* 0x000fe20003f26270 */
[C---:B------:R-:W-:Y:S02]  /*183c0*/  IMAD R36, R44.reuse, R28, R36 ;  /* 0x0000001c2c247224 */ /* 0x040fe400078e0224 */
[----:B------:R-:W-:Y:S01]  /*183d0*/  IMAD R35, R44, R33, R35 ;  /* 0x000000212c237224 */ /* 0x000fe200078e0223 */
[----:B------:R0:W-:Y:S01]  /*183e0*/  STL [R1+0x258], R7 ;  /* 0x0002580701007387 */ /* 0x0001e20000100800 */
[----:B------:R-:W-:Y:S02]  /*183f0*/  IMAD.MOV R6, RZ, RZ, -R6 ;  /* 0x000000ffff067224 */ /* 0x000fe400078e0a06 */
[----:B------:R-:W-:Y:S01]  /*18400*/  @!P4 IMAD.IADD R4, R4, 0x1, -R44 ;  /* 0x000000010404c824 */ /* 0x000fe200078e0a2c */
[----:B------:R-:W-:Y:S01]  /*18410*/  ISETP.GT.U32.AND P4, PT, R44, R35, PT ;  /* 0x000000232c00720c */ /* 0x000fe20003f84070 */
[----:B------:R-:W-:-:S02]  /*18420*/  VIADD R54, R0, 0x92 ;  /* 0x0000009200367836 */ /* 0x000fc40000000000 */
[----:B------:R-:W-:Y:S01]  /*18430*/  @!P6 IMAD.IADD R5, R5, 0x1, -R44 ;  /* 0x000000010505e824 */ /* 0x000fe200078e0a2c */
[C---:B------:R-:W-:Y:S01]  /*18440*/  ISETP.GT.U32.AND P6, PT, R44.reuse, R36, PT ;  /* 0x000000242c00720c */ /* 0x040fe20003fc4070 */
[C---:B------:R-:W-:Y:S01]  /*18450*/  IMAD R34, R44.reuse, R6, R34 ;  /* 0x000000062c227224 */ /* 0x040fe200078e0222 */
[----:B------:R-:W-:Y:S01]  /*18460*/  IABS R29, R54 ;  /* 0x00000036001d7213 */ /* 0x000fe20000000000 */
[----:B0-----:R-:W-:Y:S02]  /*18470*/  IMAD.MOV.U32 R7, RZ, RZ, R4 ;  /* 0x000000ffff077224 */ /* 0x001fe400078e0004 */
[----:B------:R-:W-:Y:S01]  /*18480*/  @!P3 IMAD.IADD R37, R37, 0x1, -R44 ;  /* 0x000000012525b824 */ /* 0x000fe200078e0a2c */
[----:B------:R-:W-:Y:S01]  /*18490*/  ISETP.GE.AND P3, PT, R55, RZ, PT ;  /* 0x000000ff3700720c */ /* 0x000fe20003f66270 */
[----:B------:R-:W-:Y:S01]  /*184a0*/  @!P5 IMAD.MOV R7, RZ, RZ, -R7 ;  /* 0x000000ffff07d224 */ /* 0x000fe200078e0a07 */
[C---:B------:R-:W-:Y:S01]  /*184b0*/  ISETP.GT.U32.AND P5, PT, R44.reuse, R34, PT ;  /* 0x000000222c00720c */ /* 0x040fe20003fa4070 */
[----:B------:R-:W-:Y:S01]  /*184c0*/  @!P0 IMAD.MOV R5, RZ, RZ, -R5 ;  /* 0x000000ffff058224 */ /* 0x000fe200078e0a05 */
[----:B------:R-:W-:Y:S01]  /*184d0*/  ISETP.GT.U32.AND P0, PT, R44, R37, PT ;  /* 0x000000252c00720c */ /* 0x000fe20003f04070 */
[----:B------:R-:W-:-:S02]  /*184e0*/  VIADD R55, R0, 0x91 ;  /* 0x0000009100377836 */ /* 0x000fc40000000000 */
[----:B------:R-:W-:Y:S01]  /*184f0*/  IMAD.HI.U32 R28, R39, R29, RZ ;  /* 0x0000001d271c7227 */ /* 0x000fe200078e00ff */
[----:B------:R0:W-:Y:S03]  /*18500*/  STL [R1+0x254], R5 ;  /* 0x0002540501007387 */ /* 0x0001e60000100800 */
[----:B------:R-:W-:Y:S01]  /*18510*/  @!P6 IMAD.IADD R36, R36, 0x1, -R44 ;  /* 0x000000012424e824 */ /* 0x000fe200078e0a2c */
[----:B------:R1:W-:Y:S01]  /*18520*/  STL [R1+0x24c], R7 ;  /* 0x00024c0701007387 */ /* 0x0003e20000100800 */
[----:B------:R-:W-:Y:S02]  /*18530*/  IMAD.MOV R28, RZ, RZ, -R28 ;  /* 0x000000ffff1c7224 */ /* 0x000fe400078e0a1c */
[--C-:B------:R-:W-:Y:S01]  /*18540*/  @!P4 IMAD.IADD R35, R35, 0x1, -R44.reuse ;  /* 0x000000012323c824 */ /* 0x100fe200078e0a2c */
[C---:B------:R-:W-:Y:S01]  /*18550*/  ISETP.GT.U32.AND P6, PT, R44.reuse, R36, PT ;  /* 0x000000242c00720c */ /* 0x040fe20003fc4070 */
[----:B------:R-:W-:Y:S01]  /*18560*/  IMAD R29, R44, R28, R29 ;  /* 0x0000001c2c1d7224 */ /* 0x000fe200078e021d */
[----:B0-----:R-:W-:Y:S01]  /*18570*/  IABS R5, R55 ;  /* 0x0000003700057213 */ /* 0x001fe20000000000 */
[--C-:B------:R-:W-:Y:S01]  /*18580*/  @!P5 IMAD.IADD R34, R34, 0x1, -R44.reuse ;  /* 0x000000012222d824 */ /* 0x100fe200078e0a2c */
[C---:B------:R-:W-:Y:S01]  /*18590*/  ISETP.GT.U32.AND P5, PT, R44.reuse, R35, PT ;  /* 0x000000232c00720c */ /* 0x040fe20003fa4070 */
[----:B------:R-:W-:Y:S01]  /*185a0*/  @!P0 IMAD.IADD R37, R37, 0x1, -R44 ;  /* 0x0000000125258824 */ /* 0x000fe200078e0a2c */
[----:B------:R-:W-:Y:S01]  /*185b0*/  ISETP.GT.U32.AND P0, PT, R44, R29, PT ;  /* 0x0000001d2c00720c */ /* 0x000fe20003f04070 */
[----:B------:R-:W-:Y:S01]  /*185c0*/  IMAD.MOV.U32 R4, RZ, RZ, R5 ;  /* 0x000000ffff047224 */ /* 0x000fe200078e0005 */
[----:B------:R-:W-:Y:S01]  /*185d0*/  ISETP.GE.AND P4, PT, R54, RZ, PT ;  /* 0x000000ff3600720c */ /* 0x000fe20003f86270 */
[----:B------:R-:W-:-:S02]  /*185e0*/  VIADD R42, R0, 0x90 ;  /* 0x00000090002a7836 */ /* 0x000fc40000000000 */
[----:B------:R-:W-:-:S03]  /*185f0*/  IMAD.HI.U32 R33, R39, R4, RZ ;  /* 0x0000000427217227 */ /* 0x000fc600078e00ff */
[----:B------:R-:W-:Y:S01]  /*18600*/  IABS R28, R42 ;  /* 0x0000002a001c7213 */ /* 0x000fe20000000000 */
[----:B------:R-:W-:Y:S02]  /*18610*/  IMAD.MOV R33, RZ, RZ, -R33 ;  /* 0x000000ffff217224 */ /* 0x000fe400078e0a21 */
[----:B------:R-:W-:Y:S01]  /*18620*/  @!P6 IMAD.IADD R36, R36, 0x1, -R44 ;  /* 0x000000012424e824 */ /* 0x000fe200078e0a2c */
[----:B------:R-:W-:Y:S01]  /*18630*/  ISETP.GE.AND P6, PT, R56, RZ, PT ;  /* 0x000000ff3800720c */ /* 0x000fe20003fc6270 */
[----:B------:R-:W-:Y:S02]  /*18640*/  IMAD R4, R44, R33, R4 ;  /* 0x000000212c047224 */ /* 0x000fe400078e0204 */
[----:B------:R-:W-:Y:S02]  /*18650*/  VIADD R41, R0, 0x8f ;  /* 0x0000008f00297836 */ /* 0x000fe40000000000 */
[----:B------:R-:W-:Y:S01]  /*18660*/  @!P5 IMAD.IADD R35, R35, 0x1, -R44 ;  /* 0x000000012323d824 */ /* 0x000fe200078e0a2c */
[----:B------:R-:W-:Y:S01]  /*18670*/  ISETP.GT.U32.AND P5, PT, R44, R4, PT ;  /* 0x000000042c00720c */ /* 0x000fe20003fa4070 */
[----:B------:R-:W-:Y:S01]  /*18680*/  IMAD.HI.U32 R5, R39, R28, RZ ;  /* 0x0000001c27057227 */ /* 0x000fe200078e00ff */
[----:B------:R-:W-:-:S03]  /*18690*/  IABS R6, R41 ;  /* 0x0000002900067213 */ /* 0x000fc60000000000 */
[----:B------:R-:W-:Y:S02]  /*186a0*/  IMAD.MOV.U32 R8, RZ, RZ, R37 ;  /* 0x000000ffff087224 */ /* 0x000fe400078e0025 */
[----:B-1----:R-:W-:Y:S02]  /*186b0*/  IMAD.MOV.U32 R7, RZ, RZ, R36 ;  /* 0x000000ffff077224 */ /* 0x002fe400078e0024 */
[----:B------:R-:W-:Y:S01]  /*186c0*/  @!P0 IMAD.IADD R29, R29, 0x1, -R44 ;  /* 0x000000011d1d8824 */ /* 0x000fe200078e0a2c */
[C---:B------:R-:W-:Y:S01]  /*186d0*/  ISETP.GT.U32.AND P0, PT, R44.reuse, R34, PT ;  /* 0x000000222c00720c */ /* 0x040fe20003f04070 */
[----:B------:R-:W-:Y:S02]  /*186e0*/  IMAD.MOV R5, RZ, RZ, -R5 ;  /* 0x000000ffff057224 */ /* 0x000fe400078e0a05 */
[----:B------:R-:W-:Y:S01]  /*186f0*/  @!P2 IMAD.MOV R8, RZ, RZ, -R8 ;  /* 0x000000ffff08a224 */ /* 0x000fe200078e0a08 */
[C---:B------:R-:W-:Y:S01]  /*18700*/  ISETP.GT.U32.AND P2, PT, R44.reuse, R29, PT ;  /* 0x0000001d2c00720c */ /* 0x040fe20003f44070 */
[----:B------:R-:W-:Y:S01]  /*18710*/  @!P1 IMAD.MOV R7, RZ, RZ, -R7 ;  /* 0x000000ffff079224 */ /* 0x000fe200078e0a07 */
[----:B------:R-:W-:Y:S01]  /*18720*/  ISETP.GE.AND P1, PT, R55, RZ, PT ;  /* 0x000000ff3700720c */ /* 0x000fe20003f26270 */
[----:B------:R-:W-:Y:S01]  /*18730*/  IMAD R28, R44, R5, R28 ;  /* 0x000000052c1c7224 */ /* 0x000fe200078e021c */
[----:B------:R-:W-:Y:S01]  /*18740*/  STL [R1+0x23c], R8 ;  /* 0x00023c0801007387 */ /* 0x000fe20000100800 */
[----:B------:R-:W-:-:S03]  /*18750*/  IMAD.HI.U32 R5, R39, R6, RZ ;  /* 0x0000000627057227 */ /* 0x000fc600078e00ff */
[----:B------:R0:W-:Y:S01]  /*18760*/  STL [R1+0x244], R7 ;  /* 0x0002440701007387 */ /* 0x0001e20000100800 */
[----:B------:R-:W-:Y:S02]  /*18770*/  IMAD.MOV R5, RZ, RZ, -R5 ;  /* 0x000000ffff057224 */ /* 0x000fe400078e0a05 */
[--C-:B------:R-:W-:Y:S02]  /*18780*/  @!P5 IMAD.IADD R4, R4, 0x1, -R44.reuse ;  /* 0x000000010404d824 */ /* 0x100fe400078e0a2c */
[C---:B------:R-:W-:Y:S02]  /*18790*/  VIADD R56, R0.reuse, 0x8e ;  /* 0x0000008e00387836 */ /* 0x040fe40000000000 */
[----:B------:R-:W-:Y:S02]  /*187a0*/  VIADD R54, R0, 0x8d ;  /* 0x0000008d00367836 */ /* 0x000fe40000000000 */
[----:B------:R-:W-:Y:S01]  /*187b0*/  @!P0 IMAD.IADD R34, R34, 0x1, -R44 ;  /* 0x0000000122228824 */ /* 0x000fe200078e0a2c */
[C---:B------:R-:W-:Y:S01]  /*187c0*/  ISETP.GT.U32.AND P0, PT, R44.reuse, R28, PT ;  /* 0x0000001c2c00720c */ /* 0x040fe20003f04070 */
[----:B0-----:R-:W-:Y:S01]  /*187d0*/  IMAD.MOV.U32 R7, RZ, RZ, R35 ;  /* 0x000000ffff077224 */ /* 0x001fe200078e0023 */
[----:B------:R-:W-:Y:S01]  /*187e0*/  IABS R33, R56 ;  /* 0x0000003800217213 */ /* 0x000fe20000000000 */
[C---:B------:R-:W-:Y:S01]  /*187f0*/  IMAD R6, R44.reuse, R5, R6 ;  /* 0x000000052c067224 */ /* 0x040fe200078e0206 */
[----:B------:R-:W-:Y:S01]  /*18800*/  IABS R36, R54 ;  /* 0x0000003600247213 */ /* 0x000fe20000000000 */
[----:B------:R-:W-:Y:S01]  /*18810*/  @!P3 IMAD.MOV R7, RZ, RZ, -R7 ;  /* 0x000000ffff07b224 */ /* 0x000fe200078e0a07 */
[----:B------:R-:W-:Y:S01]  /*18820*/  ISETP.GT.U32.AND P3, PT, R44, R4, PT ;  /* 0x000000042c00720c */ /* 0x000fe20003f64070 */
[----:B------:R-:W-:Y:S01]  /*18830*/  VIADD R55, R0, 0x8c ;  /* 0x0000008c00377836 */ /* 0x000fe20000000000 */
[----:B------:R-:W-:Y:S01]  /*18840*/  ISETP.GT.U32.AND P5, PT, R44, R6, PT ;  /* 0x000000062c00720c */ /* 0x000fe20003fa4070 */
[C---:B------:R-:W-:Y:S01]  /*18850*/  IMAD.HI.U32 R38, R39.reuse, R33, RZ ;  /* 0x0000002127267227 */ /* 0x040fe200078e00ff */
[----:B------:R0:W-:Y:S02]  /*18860*/  STL [R1+0x240], R7 ;  /* 0x0002400701007387 */ /* 0x0001e40000100800 */
[----:B------:R-:W-:Y:S01]  /*18870*/  IABS R5, R55 ;  /* 0x0000003700057213 */ /* 0x000fe20000000000 */
[----:B------:R-:W-:-:S04]  /*18880*/  IMAD.HI.U32 R37, R39, R36, RZ ;  /* 0x0000002427257227 */ /* 0x000fc800078e00ff */
[----:B------:R-:W-:Y:S02]  /*18890*/  IMAD.MOV R38, RZ, RZ, -R38 ;  /* 0x000000ffff267224 */ /* 0x000fe400078e0a26 */
[----:B------:R-:W-:Y:S02]  /*188a0*/  IMAD.MOV R37, RZ, RZ, -R37 ;  /* 0x000000ffff257224 */ /* 0x000fe400078e0a25 */
[----:B0-----:R-:W-:Y:S02]  /*188b0*/  IMAD.MOV.U32 R7, RZ, RZ, R34 ;  /* 0x000000ffff077224 */ /* 0x001fe400078e0022 */
[--C-:B------:R-:W-:Y:S01]  /*188c0*/  @!P0 IMAD.IADD R28, R28, 0x1, -R44.reuse ;  /* 0x000000011c1c8824 */ /* 0x100fe200078e0a2c */
[----:B------:R-:W-:Y:S01]  /*188d0*/  ISETP.GE.AND P0, PT, R41, RZ, PT ;  /* 0x000000ff2900720c */ /* 0x000fe20003f06270 */
[----:B------:R-:W-:Y:S02]  /*188e0*/  @!P6 IMAD.MOV R7, RZ, RZ, -R7 ;  /* 0x000000ffff07e224 */ /* 0x000fe400078e0a07 */
[----:B------:R-:W-:Y:S01]  /*188f0*/  @!P3 IMAD.IADD R4, R4, 0x1, -R44 ;  /* 0x000000010404b824 */ /* 0x000fe200078e0a2c */
[C---:B------:R-:W-:Y:S01]  /*18900*/  ISETP.GT.U32.AND P6, PT, R44.reuse, R28, PT ;  /* 0x0000001c2c00720c */ /* 0x040fe20003fc4070 */
[----:B------:R-:W-:Y:S01]  /*18910*/  IMAD R33, R44, R38, R33 ;  /* 0x000000262c217224 */ /* 0x000fe200078e0221 */
[----:B------:R0:W-:Y:S01]  /*18920*/  STL [R1+0x238], R7 ;  /* 0x0002380701007387 */ /* 0x0001e20000100800 */
[----:B------:R-:W-:-:S02]  /*18930*/  IMAD.MOV.U32 R38, RZ, RZ, R5 ;  /* 0x000000ffff267224 */ /* 0x000fc400078e0005 */
[C---:B------:R-:W-:Y:S01]  /*18940*/  IMAD R5, R44.reuse, R37, R36 ;  /* 0x000000252c057224 */ /* 0x040fe200078e0224 */
[----:B------:R-:W-:Y:S01]  /*18950*/  ISETP.GT.U32.AND P3, PT, R44, R33, PT ;  /* 0x000000212c00720c */ /* 0x000fe20003f64070 */
[--C-:B------:R-:W-:Y:S02]  /*18960*/  @!P5 IMAD.IADD R6, R6, 0x1, -R44.reuse ;  /* 0x000000010606d824 */ /* 0x100fe400078e0a2c */
[----:B------:R-:W-:Y:S01]  /*18970*/  @!P2 IMAD.IADD R29, R29, 0x1, -R44 ;  /* 0x000000011d1da824 */ /* 0x000fe200078e0a2c */
[----:B------:R-:W-:Y:S01]  /*18980*/  ISETP.GE.AND P2, PT, R42, RZ, PT ;  /* 0x000000ff2a00720c */ /* 0x000fe20003f46270 */
[----:B------:R-:W-:Y:S01]  /*18990*/  IMAD.HI.U32 R34, R39, R38, RZ ;  /* 0x0000002627227227 */ /* 0x000fe200078e00ff */
[----:B------:R-:W-:-:S03]  /*189a0*/  ISETP.GT.U32.AND P5, PT, R44, R6, PT ;  /* 0x000000062c00720c */ /* 0x000fc60003fa4070 */
[----:B0-----:R-:W-:Y:S02]  /*189b0*/  IMAD.MOV.U32 R7, RZ, RZ, R4 ;  /* 0x000000ffff077224 */ /* 0x001fe400078e0004 */
[----:B------:R-:W-:Y:S02]  /*189c0*/  IMAD.MOV.U32 R8, RZ, RZ, R29 ;  /* 0x000000ffff087224 */ /* 0x000fe400078e001d */
[----:B------:R-:W-:Y:S01]  /*189d0*/  @!P1 IMAD.MOV R7, RZ, RZ, -R7 ;  /* 0x000000ffff079224 */ /* 0x000fe200078e0a07 */
[----:B------:R-:W-:Y:S01]  /*189e0*/  ISETP.GT.U32.AND P1, PT, R44, R5, PT ;  /* 0x000000052c00720c */ /* 0x000fe20003f24070 */
[----:B------:R-:W-:Y:S02]  /*189f0*/  VIADD R42, R0, 0x8b ;  /* 0x0000008b002a7836 */ /* 0x000fe40000000000 */
[----:B------:R-:W-:Y:S02]  /*18a00*/  IMAD.MOV R34, RZ, RZ, -R34 ;  /* 0x000000ffff227224 */ /* 0x000fe400078e0a22 */
[----:B------:R-:W-:Y:S01]  /*18a10*/  @!P4 IMAD.MOV R8, RZ, RZ, -R8 ;  /* 0x000000ffff08c224 */ /* 0x000fe200078e0a08 */
[----:B------:R-:W-:Y:S01]  /*18a20*/  ISETP.GE.AND P4, PT, R56, RZ, PT ;  /* 0x000000ff3800720c */ /* 0x000fe20003f86270 */
[----:B------:R-:W-:Y:S01]  /*18a30*/  VIADD R56, R0, 0x89 ;  /* 0x0000008900387836 */ /* 0x000fe20000000000 */
[----:B------:R-:W-:Y:S01]  /*18a40*/  IABS R35, R42 ;  /* 0x0000002a00237213 */ /* 0x000fe20000000000 */
[----:B------:R-:W-:Y:S01]  /*18a50*/  IMAD R4, R44, R34, R38 ;  /* 0x000000222c047224 */ /* 0x000fe200078e0226 */
[----:B------:R-:W-:Y:S01]  /*18a60*/  STL [R1+0x234], R8 ;  /* 0x0002340801007387 */ /* 0x000fe20000100800 */
[--C-:B------:R-:W-:Y:S01]  /*18a70*/  @!P6 IMAD.IADD R28, R28, 0x1, -R44.reuse ;  /* 0x000000011c1ce824 */ /* 0x100fe200078e0a2c */
[----:B------:R-:W-:Y:S01]  /*18a80*/  IABS R36, R56 ;  /* 0x0000003800247213 */ /* 0x000fe20000000000 */
[----:B------:R-:W-:Y:S01]  /*18a90*/  VIADD R41, R0, 0x8a ;  /* 0x0000008a00297836 */ /* 0x000fe20000000000 */
[----:B------:R0:W-:Y:S01]  /*18aa0*/  STL [R1+0x230], R7 ;  /* 0x0002300701007387 */ /* 0x0001e20000100800 */
[--C-:B------:R-:W-:Y:S01]  /*18ab0*/  @!P3 IMAD.IADD R33, R33, 0x1, -R44.reuse ;  /* 0x000000012121b824 */ /* 0x100fe200078e0a2c */
[----:B------:R-:W-:Y:S01]  /*18ac0*/  ISETP.GE.AND P6, PT, R54, RZ, PT ;  /* 0x000000ff3600720c */ /* 0x000fe20003fc6270 */
[--C-:B------:R-:W-:Y:S01]  /*18ad0*/  @!P5 IMAD.IADD R6, R6, 0x1, -R44.reuse ;  /* 0x000000010606d824 */ /* 0x100fe200078e0a2c */
[C---:B------:R-:W-:Y:S01]  /*18ae0*/  ISETP.GT.U32.AND P5, PT, R44.reuse, R4, PT ;  /* 0x000000042c00720c */ /* 0x040fe20003fa4070 */
[----:B------:R-:W-:Y:S01]  /*18af0*/  @!P1 IMAD.IADD R5, R5, 0x1, -R44 ;  /* 0x0000000105059824 */ /* 0x000fe200078e0a2c */
[----:B------:R-:W-:Y:S01]  /*18b00*/  IABS R34, R41 ;  /* 0x0000002900227213 */ /* 0x000fe20000000000 */
[----:B------:R-:W-:Y:S01]  /*18b10*/  IMAD.HI.U32 R29, R39, R35, RZ ;  /* 0x00000023271d7227 */ /* 0x000fe200078e00ff */
[----:B------:R-:W-:-:S02]  /*18b20*/  ISETP.GT.U32.AND P1, PT, R44, R33, PT ;  /* 0x000000212c00720c */ /* 0x000fc40003f24070 */
[----:B------:R-:W-:Y:S01]  /*18b30*/  ISETP.GE.AND P3, PT, R55, RZ, PT ;  /* 0x000000ff3700720c */ /* 0x000fe20003f66270 */
[----:B0-----:R-:W-:Y:S02]  /*18b40*/  IMAD.MOV.U32 R7, RZ, RZ, R28 ;  /* 0x000000ffff077224 */ /* 0x001fe400078e001c */
[----:B------:R-:W-:Y:S02]  /*18b50*/  IMAD.MOV.U32 R28, RZ, RZ, R36 ;  /* 0x000000ffff1c7224 */ /* 0x000fe400078e0024 */
[----:B------:R-:W-:Y:S01]  /*18b60*/  @!P2 IMAD.MOV R7, RZ, RZ, -R7 ;  /* 0x000000ffff07a224 */ /* 0x000fe200078e0a07 */
[C---:B------:R-:W-:Y:S01]  /*18b70*/  ISETP.GT.U32.AND P2, PT, R44.reuse, R5, PT ;  /* 0x000000052c00720c */ /* 0x040fe20003f44070 */
[----:B------:R-:W-:Y:S02]  /*18b80*/  IMAD.MOV R29, RZ, RZ, -R29 ;  /* 0x000000ffff1d7224 */ /* 0x000fe400078e0a1d */
[----:B------:R-:W-:Y:S01]  /*18b90*/  IMAD.HI.U32 R36, R39, R34, RZ ;  /* 0x0000002227247227 */ /* 0x000fe200078e00ff */
[----:B------:R0:W-:Y:S03]  /*18ba0*/  STL [R1+0x22c], R7 ;  /* 0x00022c0701007387 */ /* 0x0001e60000100800 */
[----:B------:R-:W-:-:S02]  /*18bb0*/  IMAD R37, R44, R29, R35 ;  /* 0x0000001d2c257224 */ /* 0x000fc400078e0223 */
[----:B------:R-:W-:Y:S02]  /*18bc0*/  IMAD.MOV R36, RZ, RZ, -R36 ;  /* 0x000000ffff247224 */ /* 0x000fe400078e0a24 */
[----:B------:R-:W-:-:S04]  /*18bd0*/  IMAD.HI.U32 R38, R39, R28, RZ ;  /* 0x0000001c27267227 */ /* 0x000fc800078e00ff */
[----:B0-----:R-:W-:Y:S02]  /*18be0*/  IMAD.MOV.U32 R7, RZ, RZ, R6 ;  /* 0x000000ffff077224 */ /* 0x001fe400078e0006 */
[----:B------:R-:W-:Y:S02]  /*18bf0*/  @!P5 IMAD.IADD R4, R4, 0x1, -R44 ;  /* 0x000000010404d824 */ /* 0x000fe400078e0a2c */
[----:B------:R-:W-:Y:S01]  /*18c00*/  @!P0 IMAD.MOV R7, RZ, RZ, -R7 ;  /* 0x000000ffff078224 */ /* 0x000fe200078e0a07 */
[C---:B------:R-:W-:Y:S01]  /*18c10*/  ISETP.GT.U32.AND P0, PT, R44.reuse, R37, PT ;  /* 0x000000252c00720c */ /* 0x040fe20003f04070 */
[C---:B------:R-:W-:Y:S01]  /*18c20*/  IMAD R34, R44.reuse, R36, R34 ;  /* 0x000000242c227224 */ /* 0x040fe200078e0222 */
[----:B------:R-:W-:Y:S01]  /*18c30*/  ISETP.GT.U32.AND P5, PT, R44, R4, PT ;  /* 0x000000042c00720c */ /* 0x000fe20003fa4070 */
[----:B------:R-:W-:Y:S01]  /*18c40*/  @!P1 IMAD.IADD R33, R33, 0x1, -R44 ;  /* 0x0000000121219824 */ /* 0x000fe200078e0a2c */
[----:B------:R0:W-:Y:S01]  /*18c50*/  STL [R1+0x220], R7 ;  /* 0x0002200701007387 */ /* 0x0001e20000100800 */
[----:B------:R-:W-:Y:S01]  /*18c60*/  IMAD.MOV R38, RZ, RZ, -R38 ;  /* 0x000000ffff267224 */ /* 0x000fe200078e0a26 */
[----:B------:R-:W-:Y:S01]  /*18c70*/  ISETP.GE.AND P1, PT, R42, RZ, PT ;  /* 0x000000ff2a00720c */ /* 0x000fe20003f26270 */
[----:B------:R-:W-:Y:S01]  /*18c80*/  @!P2 IMAD.IADD R5, R5, 0x1, -R44 ;  /* 0x000000010505a824 */ /* 0x000fe200078e0a2c */
[----:B------:R-:W-:Y:S01]  /*18c90*/  ISETP.GT.U32.AND P2, PT, R44, R34, PT ;  /* 0x000000222c00720c */ /* 0x000fe20003f44070 */
[----:B------:R-:W-:-:S02]  /*18ca0*/  VIADD R54, R0, 0x88 ;  /* 0x0000008800367836 */ /* 0x000fc40000000000 */
[----:B------:R-:W-:Y:S02]  /*18cb0*/  VIADD R55, R0, 0x87 ;  /* 0x0000008700377836 */ /* 0x000fe40000000000 */
[----:B------:R-:W-:Y:S01]  /*18cc0*/  IMAD R28, R44, R38, R28 ;  /* 0x000000262c1c7224 */ /* 0x000fe200078e021c */
[----:B------:R-:W-:Y:S01]  /*18cd0*/  IABS R29, R54 ;  /* 0x00000036001d7213 */ /* 0x000fe20000000000 */
[----:B0-----:R-:W-:Y:S01]  /*18ce0*/  IMAD.MOV.U32 R7, RZ, RZ, R33 ;  /* 0x000000ffff077224 */ /* 0x001fe200078e0021 */
[----:B------:R-:W-:Y:S01]  /*18cf0*/  IABS R35, R55 ;  /* 0x0000003700237213 */ /* 0x000fe20000000000 */
[----:B------:R-:W-:Y:S01]  /*18d00*/  @!P0 IMAD.IADD R37, R37, 0x1, -R44 ;  /* 0x0000000125258824 */ /* 0x000fe200078e0a2c */
[----:B------:R-:W-:Y:S01]  /*18d10*/  ISETP.GE.AND P0, PT, R56, RZ, PT ;  /* 0x000000ff3800720c */ /* 0x000fe20003f06270 */
[----:B------:R-:W-:Y:S01]  /*18d20*/  @!P4 IMAD.MOV R7, RZ, RZ, -R7 ;  /* 0x000000ffff07c224 */ /* 0x000fe200078e0a07 */
[----:B------:R-:W-:Y:S01]  /*18d30*/  ISETP.GT.U32.AND P4, PT, R44, R28, PT ;  /* 0x0000001c2c00720c */ /* 0x000fe20003f84070 */
[----:B------:R-:W-:-:S02]  /*18d40*/  IMAD.MOV.U32 R6, RZ, RZ, R29 ;  /* 0x000000ffff067224 */ /* 0x000fc400078e001d */
[----:B------:R-:W-:Y:S01]  /*18d50*/  IMAD.HI.U32 R29, R39, R35, RZ ;  /* 0x00000023271d7227 */ /* 0x000fe200078e00ff */
[----:B------:R-:W-:Y:S03]  /*18d60*/  STL [R1+0x204], R7 ;  /* 0x0002040701007387 */ /* 0x000fe60000100800 */
[--C-:B------:R-:W-:Y:S01]  /*18d70*/  @!P5 IMAD.IADD R4, R4, 0x1, -R44.reuse ;  /* 0x000000010404d824 */ /* 0x100fe200078e0a2c */
[----:B------:R-:W-:Y:S01]  /*18d80*/  ISETP.GE.AND P5, PT, R41, RZ, PT ;  /* 0x000000ff2900720c */ /* 0x000fe20003fa6270 */
[----:B------:R-:W-:Y:S01]  /*18d90*/  @!P2 IMAD.IADD R34, R34, 0x1, -R44 ;  /* 0x000000012222a824 */ /* 0x000fe200078e0a2c */
[----:B------:R-:W-:Y:S01]  /*18da0*/  ISETP.GT.U32.AND P2, PT, R44, R37, PT ;  /* 0x000000252c00720c */ /* 0x000fe20003f44070 */
[----:B------:R-:W-:-:S04]  /*18db0*/  IMAD.HI.U32 R36, R39, R6, RZ ;  /* 0x0000000627247227 */ /* 0x000fc800078e00ff */
[----:B------:R-:W-:Y:S02]  /*18dc0*/  IMAD.MOV R29, RZ, RZ, -R29 ;  /* 0x000000ffff1d7224 */ /* 0x000fe400078e0a1d */
[----:B------:R-:W-:Y:S02]  /*18dd0*/  VIADD R41, R0, 0x86 ;  /* 0x0000008600297836 */ /* 0x000fe40000000000 */
[----:B------:R-:W-:Y:S01]  /*18de0*/  @!P6 IMAD.MOV R5, RZ, RZ, -R5 ;  /* 0x000000ffff05e224 */ /* 0x000fe200078e0a05 */
[C---:B------:R-:W-:Y:S01]  /*18df0*/  ISETP.GT.U32.AND P6, PT, R44.reuse, R34, PT ;  /* 0x000000222c00720c */ /* 0x040fe20003fc4070 */
[----:B------:R-:W-:Y:S02]  /*18e00*/  IMAD.MOV R36, RZ, RZ, -R36 ;  /* 0x000000ffff247224 */ /* 0x000fe400078e0a24 */
[----:B------:R-:W-:Y:S01]  /*18e10*/  IMAD R35, R44, R29, R35 ;  /* 0x0000001d2c237224 */ /* 0x000fe200078e0223 */
[----:B------:R-:W-:Y:S01]  /*18e20*/  IABS R29, R41 ;  /* 0x00000029001d7213 */ /* 0x000fe20000000000 */
[----:B------:R-:W-:Y:S01]  /*18e30*/  @!P4 IMAD.IADD R28, R28, 0x1, -R44 ;  /* 0x000000011c1cc824 */ /* 0x000fe200078e0a2c */
[----:B------:R0:W-:Y:S01]  /*18e40*/  STL [R1+0x214], R5 ;  /* 0x0002140501007387 */ /* 0x0001e20000100800 */
[----:B------:R-:W-:-:S02]  /*18e50*/  IMAD R6, R44, R36, R6 ;  /* 0x000000242c067224 */ /* 0x000fc400078e0206 */
[----:B------:R-:W-:Y:S01]  /*18e60*/  IMAD.HI.U32 R36, R39, R29, RZ ;  /* 0x0000001d27247227 */ /* 0x000fe200078e00ff */
[----:B------:R-:W-:-:S03]  /*18e70*/  ISETP.GT.U32.AND P4, PT, R44, R28, PT ;  /* 0x0000001c2c00720c */ /* 0x000fc60003f84070 */
[----:B------:R-:W-:Y:S01]  /*18e80*/  @!P2 IMAD.IADD R37, R37, 0x1, -R44 ;  /* 0x000000012525a824 */ /* 0x000fe200078e0a2c */
[----:B------:R-:W-:Y:S01]  /*18e90*/  ISETP.GT.U32.AND P2, PT, R44, R35, PT ;  /* 0x000000232c00720c */ /* 0x000fe20003f44070 */
[----:B------:R-:W-:Y:S02]  /*18ea0*/  VIADD R42, R0, 0x84 ;  /* 0x00000084002a7836 */ /* 0x000fe40000000000 */
[----:B0-----:R-:W-:Y:S02]  /*18eb0*/  IMAD.MOV.U32 R5, RZ, RZ, R4 ;  /* 0x000000ffff057224 */ /* 0x001fe400078e0004 */
[----:B------:R-:W-:Y:S01]  /*18ec0*/  IMAD.MOV R36, RZ, RZ, -R36 ;  /* 0x000000ffff247224 */ /* 0x000fe200078e0a24 */
[----:B------:R-:W-:Y:S01]  /*18ed0*/  IABS R33, R42 ;  /* 0x0000002a00217213 */ /* 0x000fe20000000000 */
[----:B------:R-:W-:Y:S01]  /*18ee0*/  @!P3 IMAD.MOV R5, RZ, RZ, -R5 ;  /* 0x000000ffff05b224 */ /* 0x000fe200078e0a05 */
[C---:B------:R-:W-:Y:S01]  /*18ef0*/  ISETP.GT.U32.AND P3, PT, R44.reuse, R6, PT ;  /* 0x000000062c00720c */ /* 0x040fe20003f64070 */
[----:B------:R-:W-:-:S02]  /*18f00*/  IMAD R29, R44, R36, R29 ;  /* 0x000000242c1d7224 */ /* 0x000fc400078e021d */
[----:B------:R-:W-:Y:S01]  /*18f10*/  VIADD R56, R0, 0x85 ;  /* 0x0000008500387836 */ /* 0x000fe20000000000 */
[----:B------:R0:W-:Y:S01]  /*18f20*/  STL [R1+0x218], R5 ;  /* 0x0002180501007387 */ /* 0x0001e20000100800 */
[----:B------:R-:W-:Y:S01]  /*18f30*/  @!P4 IMAD.IADD R28, R28, 0x1, -R44 ;  /* 0x000000011c1cc824 */ /* 0x000fe200078e0a2c */
[----:B------:R-:W-:Y:S01]  /*18f40*/  ISETP.GT.U32.AND P4, PT, R44, R29, PT ;  /* 0x0000001d2c00720c */ /* 0x000fe20003f84070 */
[----:B------:R-:W-:Y:S01]  /*18f50*/  IMAD.MOV.U32 R7, RZ, RZ, R37 ;  /* 0x000000ffff077224 */ /* 0x000fe200078e0025 */
[----:B------:R-:W-:Y:S01]  /*18f60*/  IABS R4, R56 ;  /* 0x0000003800047213 */ /* 0x000fe20000000000 */
[----:B------:R-:W-:-:S04]  /*18f70*/  IMAD.HI.U32 R37, R39, R33, RZ ;  /* 0x0000002127257227 */ /* 0x000fc800078e00ff */
        /* <DEDUP_REMOVED lines=19> */
[----:B------:R-:W-:Y:S01]  /*190b0*/  @!P1 IMAD.IADD R35, R35, 0x1, -R44 ;  /* 0x0000000123239824 */ /* 0x000fe200078e0a2c */
[----:B------:R-:W-:Y:S01]  /*190c0*/  ISETP.GE.AND P1, PT, R41, RZ, PT ;  /* 0x000000ff2900720c */ /* 0x000fe20003f26270 */
[C---:B------:R-:W-:Y:S01]  /*190d0*/  VIADD R41, R0.reuse, 0x81 ;  /* 0x0000008100297836 */ /* 0x040fe20000000000 */
[----:B------:R-:W-:Y:S01]  /*190e0*/  IABS R5, R54 ;  /* 0x0000003600057213 */ /* 0x000fe20000000000 */
[----:B------:R-:W-:Y:S02]  /*190f0*/  VIADD R55, R0, 0x82 ;  /* 0x0000008200377836 */ /* 0x000fe40000000000 */
[----:B0-----:R-:W-:Y:S01]  /*19100*/  IMAD.MOV.U32 R7, RZ, RZ, R28 ;  /* 0x000000ffff077224 */ /* 0x001fe200078e001c */
[----:B------:R-:W-:Y:S01]  /*19110*/  IABS R38, R41 ;  /* 0x0000002900267213 */ /* 0x000fe20000000000 */
[----:B------:R-:W-:Y:S01]  /*19120*/  @!P4 IMAD.IADD R33, R33, 0x1, -R44 ;  /* 0x000000012121c824 */ /* 0x000fe200078e0a2c */
[----:B------:R-:W-:Y:S01]  /*19130*/  IABS R36, R55 ;  /* 0x0000003700247213 */ /* 0x000fe20000000000 */
[----:B------:R-:W-:Y:S01]  /*19140*/  IMAD.MOV.U32 R8, RZ, RZ, R34 ;  /* 0x000000ffff087224 */ /* 0x000fe200078e0022 */
[----:B------:R-:W-:Y:S01]  /*19150*/  ISETP.GT.U32.AND P4, PT, R44, R29, PT ;  /* 0x0000001d2c00720c */ /* 0x000fe20003f84070 */
[----:B------:R-:W-:-:S04]  /*19160*/  IMAD.HI.U32 R37, R39, R5, RZ ;  /* 0x0000000527257227 */ /* 0x000fc800078e00ff */
[----:B------:R-:W-:Y:S01]  /*19170*/  @!P0 IMAD.MOV R7, RZ, RZ, -R7 ;  /* 0x000000ffff078224 */ /* 0x000fe200078e0a07 */
[----:B------:R-:W-:Y:S01]  /*19180*/  ISETP.GT.U32.AND P0, PT, R44, R33, PT ;  /* 0x000000212c00720c */ /* 0x000fe20003f04070 */
[----:B------:R-:W-:Y:S02]  /*19190*/  @!P5 IMAD.MOV R8, RZ, RZ, -R8 ;  /* 0x000000ffff08d224 */ /* 0x000fe400078e0a08 */
[----:B------:R-:W-:Y:S02]  /*191a0*/  IMAD.MOV R37, RZ, RZ, -R37 ;  /* 0x000000ffff257224 */ /* 0x000fe400078e0a25 */
[C---:B------:R-:W-:Y:S01]  /*191b0*/  IMAD.HI.U32 R34, R39.reuse, R38, RZ ;  /* 0x0000002627227227 */ /* 0x040fe200078e00ff */
[----:B------:R-:W-:Y:S03]  /*191c0*/  STL [R1+0x200], R8 ;  /* 0x0002000801007387 */ /* 0x000fe60000100800 */
[----:B------:R-:W-:Y:S01]  /*191d0*/  @!P3 IMAD.IADD R4, R4, 0x1, -R44 ;  /* 0x000000010404b824 */ /* 0x000fe200078e0a2c */
[----:B------:R0:W-:Y:S01]  /*191e0*/  STL [R1+0x1fc], R7 ;  /* 0x0001fc0701007387 */ /* 0x0001e20000100800 */
[----:B------:R-:W-:Y:S01]  /*191f0*/  IMAD.HI.U32 R40, R39, R36, RZ ;  /* 0x0000002427287227 */ /* 0x000fe200078e00ff */
[----:B------:R-:W-:-:S02]  /*19200*/  ISETP.GE.AND P3, PT, R56, RZ, PT ;  /* 0x000000ff3800720c */ /* 0x000fc40003f66270 */
[C---:B------:R-:W-:Y:S01]  /*19210*/  ISETP.GT.U32.AND P5, PT, R44.reuse, R4, PT ;  /* 0x000000042c00720c */ /* 0x040fe20003fa4070 */
[C---:B------:R-:W-:Y:S02]  /*19220*/  IMAD R5, R44.reuse, R37, R5 ;  /* 0x000000252c057224 */ /* 0x040fe400078e0205 */
[----:B------:R-:W-:Y:S02]  /*19230*/  IMAD.MOV R34, RZ, RZ, -R34 ;  /* 0x000000ffff227224 */ /* 0x000fe400078e0a22 */
[----:B------:R-:W-:Y:S02]  /*19240*/  IMAD.MOV R40, RZ, RZ, -R40 ;  /* 0x000000ffff287224 */ /* 0x000fe400078e0a28 */
[----:B0-----:R-:W-:Y:S02]  /*19250*/  IMAD.MOV.U32 R7, RZ, RZ, R35 ;  /* 0x000000ffff077224 */ /* 0x001fe400078e0023 */
[----:B------:R-:W-:Y:S01]  /*19260*/  @!P6 IMAD.MOV R6, RZ, RZ, -R6 ;  /* 0x000000ffff06e224 */ /* 0x000fe200078e0a06 */
[C---:B------:R-:W-:Y:S01]  /*19270*/  ISETP.GT.U32.AND P6, PT, R44.reuse, R5, PT ;  /* 0x000000052c00720c */ /* 0x040fe20003fc4070 */
[----:B------:R-:W-:-:S02]  /*19280*/  IMAD R38, R44, R34, R38 ;  /* 0x000000222c267224 */ /* 0x000fc400078e0226 */
[----:B------:R-:W-:Y:S01]  /*19290*/  @!P2 IMAD.MOV R7, RZ, RZ, -R7 ;  /* 0x000000ffff07a224 */ /* 0x000fe200078e0a07 */
[----:B------:R-:W-:Y:S01]  /*192a0*/  STL [R1+0x1f8], R6 ;  /* 0x0001f80601007387 */ /* 0x000fe20000100800 */
[----:B------:R-:W-:Y:S01]  /*192b0*/  IMAD R40, R44, R40, R36 ;  /* 0x000000282c287224 */ /* 0x000fe200078e0224 */
[----:B------:R-:W-:Y:S01]  /*192c0*/  ISETP.GE.AND P2, PT, R42, RZ, PT ;  /* 0x000000ff2a00720c */ /* 0x000fe20003f46270 */
[--C-:B------:R-:W-:Y:S01]  /*192d0*/  @!P4 IMAD.IADD R29, R29, 0x1, -R44.reuse ;  /* 0x000000011d1dc824 */ /* 0x100fe200078e0a2c */
[----:B------:R0:W-:Y:S01]  /*192e0*/  STL [R1+0x1f4], R7 ;  /* 0x0001f40701007387 */ /* 0x0001e20000100800 */
[--C-:B------:R-:W-:Y:S01]  /*192f0*/  @!P0 IMAD.IADD R33, R33, 0x1, -R44.reuse ;  /* 0x0000000121218824 */ /* 0x100fe200078e0a2c */
[----:B------:R-:W-:Y:S01]  /*19300*/  ISETP.GT.U32.AND P0, PT, R44, R38, PT ;  /* 0x000000262c00720c */ /* 0x000fe20003f04070 */
[----:B------:R-:W-:Y:S01]  /*19310*/  VIADD R56, R0, 0x80 ;  /* 0x0000008000387836 */ /* 0x000fe20000000000 */
[----:B------:R-:W-:Y:S01]  /*19320*/  ISETP.GT.U32.AND P4, PT, R44, R40, PT ;  /* 0x000000282c00720c */ /* 0x000fe20003f84070 */
[--C-:B------:R-:W-:Y:S01]  /*19330*/  @!P5 IMAD.IADD R4, R4, 0x1, -R44.reuse ;  /* 0x000000010404d824 */ /* 0x100fe200078e0a2c */
[----:B------:R-:W-:Y:S01]  /*19340*/  ISETP.GE.AND P5, PT, R54, RZ, PT ;  /* 0x000000ff3600720c */ /* 0x000fe20003fa6270 */
[----:B------:R-:W-:Y:S01]  /*19350*/  VIADD R54, R0, 0x7f ;  /* 0x0000007f00367836 */ /* 0x000fe20000000000 */
[----:B------:R-:W-:Y:S01]  /*19360*/  IABS R36, R56 ;  /* 0x0000003800247213 */ /* 0x000fe20000000000 */
[----:B------:R-:W-:-:S02]  /*19370*/  @!P6 IMAD.IADD R5, R5, 0x1, -R44 ;  /* 0x000000010505e824 */ /* 0x000fc400078e0a2c */
[----:B0-----:R-:W-:Y:S01]  /*19380*/  IMAD.MOV.U32 R7, RZ, RZ, R29 ;  /* 0x000000ffff077224 */ /* 0x001fe200078e001d */
[----:B------:R-:W-:Y:S01]  /*19390*/  IABS R37, R54 ;  /* 0x0000003600257213 */ /* 0x000fe20000000000 */
[----:B------:R-:W-:Y:S01]  /*193a0*/  IMAD.MOV.U32 R28, RZ, RZ, R36 ;  /* 0x000000ffff1c7224 */ /* 0x000fe200078e0024 */
[----:B------:R-:W-:Y:S01]  /*193b0*/  ISETP.GT.U32.AND P6, PT, R44, R5, PT ;  /* 0x000000052c00720c */ /* 0x000fe20003fc4070 */
[----:B------:R-:W-:Y:S01]  /*193c0*/  @!P1 IMAD.MOV R7, RZ, RZ, -R7 ;  /* 0x000000ffff079224 */ /* 0x000fe200078e0a07 */
[----:B------:R-:W-:Y:S01]  /*193d0*/  ISETP.GE.AND P1, PT, R55, RZ, PT ;  /* 0x000000ff3700720c */ /* 0x000fe20003f26270 */
[--C-:B------:R-:W-:Y:S02]  /*193e0*/  @!P0 IMAD.IADD R38, R38, 0x1, -R44.reuse ;  /* 0x0000000126268824 */ /* 0x100fe400078e0a2c */
[----:B------:R-:W-:Y:S01]  /*193f0*/  IMAD.HI.U32 R6, R39, R28, RZ ;  /* 0x0000001c27067227 */ /* 0x000fe200078e00ff */
[----:B------:R0:W-:Y:S03]  /*19400*/  STL [R1+0x1f0], R7 ;  /* 0x0001f00701007387 */ /* 0x0001e60000100800 */
[----:B------:R-:W-:Y:S01]  /*19410*/  @!P4 IMAD.IADD R40, R40, 0x1, -R44 ;  /* 0x000000012828c824 */ /* 0x000fe200078e0a2c */
[----:B------:R-:W-:Y:S01]  /*19420*/  ISETP.GE.AND P4, PT, R41, RZ, PT ;  /* 0x000000ff2900720c */ /* 0x000fe20003f86270 */
[----:B------:R-:W-:-:S02]  /*19430*/  IMAD.MOV R6, RZ, RZ, -R6 ;  /* 0x000000ffff067224 */ /* 0x000fc400078e0a06 */
[----:B------:R-:W-:Y:S01]  /*19440*/  @!P6 IMAD.IADD R5, R5, 0x1, -R44 ;  /* 0x000000010505e824 */ /* 0x000fe200078e0a2c */
[C---:B------:R-:W-:Y:S01]  /*19450*/  ISETP.GT.U32.AND P0, PT, R44.reuse, R40, PT ;  /* 0x000000282c00720c */ /* 0x040fe20003f04070 */
[C---:B------:R-:W-:Y:S02]  /*19460*/  IMAD R28, R44.reuse, R6, R28 ;  /* 0x000000062c1c7224 */ /* 0x040fe400078e021c */
[----:B0-----:R-:W-:Y:S02]  /*19470*/  IMAD.MOV.U32 R7, RZ, RZ, R4 ;  /* 0x000000ffff077224 */ /* 0x001fe400078e0004 */
[----:B------:R-:W-:Y:S01]  /*19480*/  IMAD.HI.U32 R4, R39, R37, RZ ;  /* 0x0000002527047227 */ /* 0x000fe200078e00ff */
[----:B------:R-:W-:-:S03]  /*19490*/  ISETP.GT.U32.AND P6, PT, R44, R28, PT ;  /* 0x0000001c2c00720c */ /* 0x000fc60003fc4070 */
[----:B------:R-:W-:Y:S01]  /*194a0*/  @!P3 IMAD.MOV R7, RZ, RZ, -R7 ;  /* 0x000000ffff07b224 */ /* 0x000fe200078e0a07 */
[----:B------:R-:W-:Y:S01]  /*194b0*/  ISETP.GT.U32.AND P3, PT, R44, R38, PT ;  /* 0x000000262c00720c */ /* 0x000fe20003f64070 */
[----:B------:R-:W-:Y:S02]  /*194c0*/  IMAD.MOV R4, RZ, RZ, -R4 ;  /* 0x000000ffff047224 */ /* 0x000fe400078e0a04 */
[----:B------:R-:W-:Y:S01]  /*194d0*/  VIADD R55, R0, 0x7e ;  /* 0x0000007e00377836 */ /* 0x000fe20000000000 */
[----:B------:R0:W-:Y:S01]  /*194e0*/  STL [R1+0x1e8], R7 ;  /* 0x0001e80701007387 */ /* 0x0001e20000100800 */
[----:B------:R-:W-:Y:S02]  /*194f0*/  IMAD R37, R44, R4, R37 ;  /* 0x000000042c257224 */ /* 0x000fe400078e0225 */
[----:B------:R-:W-:Y:S01]  /*19500*/  @!P0 IMAD.IADD R40, R40, 0x1, -R44 ;  /* 0x0000000128288824 */ /* 0x000fe200078e0a2c */
[----:B------:R-:W-:Y:S01]  /*19510*/  IABS R36, R55 ;  /* 0x0000003700247213 */ /* 0x000fe20000000000 */
[----:B------:R-:W-:Y:S01]  /*19520*/  IMAD.MOV.U32 R6, RZ, RZ, R5 ;  /* 0x000000ffff067224 */ /* 0x000fe200078e0005 */
[----:B------:R-:W-:Y:S01]  /*19530*/  ISETP.GE.AND P0, PT, R55, RZ, PT ;  /* 0x000000ff3700720c */ /* 0x000fe20003f06270 */
[----:B------:R-:W-:-:S02]  /*19540*/  VIADD R55, R0, 0x7d ;  /* 0x0000007d00377836 */ /* 0x000fc40000000000 */
[----:B------:R-:W-:Y:S01]  /*19550*/  @!P3 IMAD.IADD R38, R38, 0x1, -R44 ;  /* 0x000000012626b824 */ /* 0x000fe200078e0a2c */
[----:B------:R-:W-:Y:S01]  /*19560*/  ISETP.GT.U32.AND P3, PT, R44, R37, PT ;  /* 0x000000252c00720c */ /* 0x000fe20003f64070 */
[----:B0-----:R-:W-:Y:S01]  /*19570*/  IMAD.MOV.U32 R7, RZ, RZ, R33 ;  /* 0x000000ffff077224 */ /* 0x001fe200078e0021 */
[----:B------:R-:W-:Y:S01]  /*19580*/  IABS R34, R55 ;  /* 0x0000003700227213 */ /* 0x000fe20000000000 */
[----:B------:R-:W-:-:S04]  /*19590*/  IMAD.HI.U32 R5, R39, R36, RZ ;  /* 0x0000002427057227 */ /* 0x000fc800078e00ff */
[----:B------:R-:W-:Y:S01]  /*195a0*/  @!P2 IMAD.MOV R7, RZ, RZ, -R7 ;  /* 0x000000ffff07a224 */ /* 0x000fe200078e0a07 */
[----:B------:R-:W-:Y:S01]  /*195b0*/  ISETP.GE.AND P2, PT, R56, RZ, PT ;  /* 0x000000ff3800720c */ /* 0x000fe20003f46270 */
[----:B------:R-:W-:Y:S01]  /*195c0*/  @!P6 IMAD.IADD R28, R28, 0x1, -R44 ;  /* 0x000000011c1ce824 */ /* 0x000fe200078e0a2c */
[----:B------:R-:W-:Y:S01]  /*195d0*/  ISETP.GE.AND P6, PT, R55, RZ, PT ;  /* 0x000000ff3700720c */ /* 0x000fe20003fc6270 */
[----:B------:R-:W-:Y:S01]  /*195e0*/  IMAD.MOV R5, RZ, RZ, -R5 ;  /* 0x000000ffff057224 */ /* 0x000fe200078e0a05 */
[----:B------:R0:W-:Y:S01]  /*195f0*/  STL [R1+0x1e4], R7 ;  /* 0x0001e40701007387 */ /* 0x0001e20000100800 */
[----:B------:R-:W-:Y:S01]  /*19600*/  @!P5 IMAD.MOV R6, RZ, RZ, -R6 ;  /* 0x000000ffff06d224 */ /* 0x000fe200078e0a06 */
[----:B------:R-:W-:Y:S01]  /*19610*/  ISETP.GE.AND P5, PT, R54, RZ, PT ;  /* 0x000000ff3600720c */ /* 0x000fe20003fa6270 */
[----:B------:R-:W-:Y:S01]  /*19620*/  @!P3 IMAD.IADD R37, R37, 0x1, -R44 ;  /* 0x000000012525b824 */ /* 0x000fe200078e0a2c */
[C---:B------:R-:W-:Y:S01]  /*19630*/  ISETP.GT.U32.AND P3, PT, R44.reuse, R28, PT ;  /* 0x0000001c2c00720c */ /* 0x040fe20003f64070 */
[----:B------:R-:W-:Y:S01]  /*19640*/  IMAD R36, R44, R5, R36 ;  /* 0x000000052c247224 */ /* 0x000fe200078e0224 */
[----:B------:R1:W-:Y:S01]  /*19650*/  STL [R1+0x1e0], R6 ;  /* 0x0001e00601007387 */ /* 0x0003e20000100800 */
[----:B------:R-:W-:-:S04]  /*19660*/  IMAD.HI.U32 R5, R39, R34, RZ ;  /* 0x0000002227057227 */ /* 0x000fc800078e00ff */
[----:B0-----:R-:W-:Y:S02]  /*19670*/  IMAD.MOV.U32 R7, RZ, RZ, R40 ;  /* 0x000000ffff077224 */ /* 0x001fe400078e0028 */
[----:B------:R-:W-:Y:S02]  /*19680*/  IMAD.MOV R5, RZ, RZ, -R5 ;  /* 0x000000ffff057224 */ /* 0x000fe400078e0a05 */
[----:B------:R-:W-:Y:S01]  /*19690*/  @!P1 IMAD.MOV R7, RZ, RZ, -R7 ;  /* 0x000000ffff079224 */ /* 0x000fe200078e0a07 */
[C---:B------:R-:W-:Y:S01]  /*196a0*/  ISETP.GT.U32.AND P1, PT, R44.reuse, R37, PT ;  /* 0x000000252c00720c */ /* 0x040fe20003f24070 */
[----:B------:R-:W-:Y:S02]  /*196b0*/  IMAD R34, R44, R5, R34 ;  /* 0x000000052c227224 */ /* 0x000fe400078e0222 */
[----:B------:R-:W-:Y:S01]  /*196c0*/  VIADD R41, R0, 0x7c ;  /* 0x0000007c00297836 */ /* 0x000fe20000000000 */
[----:B------:R0:W-:Y:S01]  /*196d0*/  STL [R1+0x1dc], R7 ;  /* 0x0001dc0701007387 */ /* 0x0001e20000100800 */
[----:B------:R-:W-:Y:S01]  /*196e0*/  @!P3 IMAD.IADD R28, R28, 0x1, -R44 ;  /* 0x000000011c1cb824 */ /* 0x000fe200078e0a2c */
[----:B------:R-:W-:Y:S01]  /*196f0*/  ISETP.GT.U32.AND P3, PT, R44, R34, PT ;  /* 0x000000222c00720c */ /* 0x000fe20003f64070 */
[C---:B------:R-:W-:Y:S01]  /*19700*/  VIADD R42, R0.reuse, 0x7a ;  /* 0x0000007a002a7836 */ /* 0x040fe20000000000 */
[----:B-1----:R-:W-:Y:S01]  /*19710*/  IABS R6, R41 ;  /* 0x0000002900067213 */ /* 0x002fe20000000000 */
[----:B------:R-:W-:-:S02]  /*19720*/  VIADD R56, R0, 0x7b ;  /* 0x0000007b00387836 */ /* 0x000fc40000000000 */
[----:B------:R-:W-:Y:S01]  /*19730*/  VIADD R54, R0, 0x79 ;  /* 0x0000007900367836 */ /* 0x000fe20000000000 */
[----:B------:R-:W-:Y:S01]  /*19740*/  IABS R33, R42 ;  /* 0x0000002a00217213 */ /* 0x000fe20000000000 */
[----:B------:R-:W-:Y:S01]  /*19750*/  IMAD.HI.U32 R4, R39, R6, RZ ;  /* 0x0000000627047227 */ /* 0x000fe200078e00ff */
[----:B------:R-:W-:Y:S02]  /*19760*/  IABS R29, R56 ;  /* 0x00000038001d7213 */ /* 0x000fe40000000000 */
[----:B------:R-:W-:Y:S01]  /*19770*/  IABS R35, R54 ;  /* 0x0000003600237213 */ /* 0x000fe20000000000 */
[----:B0-----:R-:W-:Y:S02]  /*19780*/  IMAD.MOV.U32 R7, RZ, RZ, R38 ;  /* 0x000000ffff077224 */ /* 0x001fe400078e0026 */
[----:B------:R-:W-:Y:S02]  /*19790*/  IMAD.MOV R4, RZ, RZ, -R4 ;  /* 0x000000ffff047224 */ /* 0x000fe400078e0a04 */
[----:B------:R-:W-:Y:S01]  /*197a0*/  @!P4 IMAD.MOV R7, RZ, RZ, -R7 ;  /* 0x000000ffff07c224 */ /* 0x000fe200078e0a07 */
[----:B------:R-:W-:Y:S01]  /*197b0*/  ISETP.GT.U32.AND P4, PT, R44, R36, PT ;  /* 0x000000242c00720c */ /* 0x000fe20003f84070 */
[----:B------:R-:W-:-:S02]  /*197c0*/  @!P3 IMAD.IADD R34, R34, 0x1, -R44 ;  /* 0x000000012222b824 */ /* 0x000fc400078e0a2c */
[----:B------:R-:W-:Y:S01]  /*197d0*/  IMAD R6, R44, R4, R6 ;  /* 0x000000042c067224 */ /* 0x000fe200078e0206 */
[----:B------:R0:W-:Y:S01]  /*197e0*/  STL [R1+0x1d8], R7 ;  /* 0x0001d80701007387 */ /* 0x0001e20000100800 */
[----:B------:R-:W-:-:S04]  /*197f0*/  IMAD.HI.U32 R4, R39, R33, RZ ;  /* 0x0000002127047227 */ /* 0x000fc800078e00ff */
[----:B------:R-:W-:Y:S01]  /*19800*/  @!P1 IMAD.IADD R37, R37, 0x1, -R44 ;  /* 0x0000000125259824 */ /* 0x000fe200078e0a2c */
[----:B------:R-:W-:Y:S01]  /*19810*/  ISETP.GT.U32.AND P1, PT, R44, R6, PT ;  /* 0x000000062c00720c */ /* 0x000fe20003f24070 */
[----:B------:R-:W-:Y:S02]  /*19820*/  IMAD.MOV R4, RZ, RZ, -R4 ;  /* 0x000000ffff047224 */ /* 0x000fe400078e0a04 */
[----:B------:R-:W-:Y:S01]  /*19830*/  @!P4 IMAD.IADD R36, R36, 0x1, -R44 ;  /* 0x000000012424c824 */ /* 0x000fe200078e0a2c */
[----:B------:R-:W-:Y:S01]  /*19840*/  ISETP.GE.AND P4, PT, R41, RZ, PT ;  /* 0x000000ff2900720c */ /* 0x000fe20003f86270 */
[----:B0-----:R-:W-:Y:S02]  /*19850*/  IMAD.MOV.U32 R7, RZ, RZ, R28 ;  /* 0x000000ffff077224 */ /* 0x001fe400078e001c */
[C---:B------:R-:W-:Y:S01]  /*19860*/  IMAD R33, R44.reuse, R4, R33 ;  /* 0x000000042c217224 */ /* 0x040fe200078e0221 */
[----:B------:R-:W-:Y:S01]  /*19870*/  ISETP.GT.U32.AND P3, PT, R44, R36, PT ;  /* 0x000000242c00720c */ /* 0x000fe20003f64070 */
[----:B------:R-:W-:-:S04]  /*19880*/  IMAD.HI.U32 R5, R39, R29, RZ ;  /* 0x0000001d27057227 */ /* 0x000fc800078e00ff */
[----:B------:R-:W-:Y:S01]  /*19890*/  @!P2 IMAD.MOV R7, RZ, RZ, -R7 ;  /* 0x000000ffff07a224 */ /* 0x000fe200078e0a07 */
[----:B------:R-:W-:Y:S01]  /*198a0*/  ISETP.GT.U32.AND P2, PT, R44, R34, PT ;  /* 0x000000222c00720c */ /* 0x000fe20003f44070 */
[----:B------:R-:W-:Y:S02]  /*198b0*/  IMAD.MOV R5, RZ, RZ, -R5 ;  /* 0x000000ffff057224 */ /* 0x000fe400078e0a05 */
[----:B------:R-:W-:Y:S01]  /*198c0*/  VIADD R55, R0, 0x78 ;  /* 0x0000007800377836 */ /* 0x000fe20000000000 */
[----:B------:R0:W-:Y:S01]  /*198d0*/  STL [R1+0x1d4], R7 ;  /* 0x0001d40701007387 */ /* 0x0001e20000100800 */
[----:B------:R-:W-:Y:S02]  /*198e0*/  IMAD R29, R44, R5, R29 ;  /* 0x000000052c1d7224 */ /* 0x000fe400078e021d */
[--C-:B------:R-:W-:Y:S01]  /*198f0*/  @!P3 IMAD.IADD R36, R36, 0x1, -R44.reuse ;  /* 0x000000012424b824 */ /* 0x100fe200078e0a2c */
[----:B------:R-:W-:Y:S01]  /*19900*/  ISETP.GT.U32.AND P3, PT, R44, R33, PT ;  /* 0x000000212c00720c */ /* 0x000fe20003f64070 */
[----:B------:R-:W-:Y:S01]  /*19910*/  @!P1 IMAD.IADD R6, R6, 0x1, -R44 ;  /* 0x0000000106069824 */ /* 0x000fe200078e0a2c */
[----:B------:R-:W-:Y:S01]  /*19920*/  IABS R5, R55 ;  /* 0x0000003700057213 */ /* 0x000fe20000000000 */
[----:B------:R-:W-:-:S03]  /*19930*/  IMAD.HI.U32 R4, R39, R35, RZ ;  /* 0x0000002327047227 */ /* 0x000fc600078e00ff */
[----:B------:R-:W-:Y:S01]  /*19940*/  ISETP.GT.U32.AND P1, PT, R44, R6, PT ;  /* 0x000000062c00720c */ /* 0x000fe20003f24070 */
[----:B0-----:R-:W-:Y:S02]  /*19950*/  IMAD.MOV.U32 R7, RZ, RZ, R37 ;  /* 0x000000ffff077224 */ /* 0x001fe400078e0025 */
[----:B------:R-:W-:Y:S02]  /*19960*/  VIADD R41, R0, 0x77 ;  /* 0x0000007700297836 */ /* 0x000fe40000000000 */
[----:B------:R-:W-:Y:S01]  /*19970*/  @!P5 IMAD.MOV R7, RZ, RZ, -R7 ;  /* 0x000000ffff07d224 */ /* 0x000fe200078e0a07 */
[----:B------:R-:W-:Y:S01]  /*19980*/  ISETP.GT.U32.AND P5, PT, R44, R29, PT ;  /* 0x0000001d2c00720c */ /* 0x000fe20003fa4070 */
[----:B------:R-:W-:Y:S01]  /*19990*/  IMAD.MOV R4, RZ, RZ, -R4 ;  /* 0x000000ffff047224 */ /* 0x000fe200078e0a04 */
[----:B------:R-:W-:Y:S01]  /*199a0*/  IABS R37, R41 ;  /* 0x0000002900257213 */ /* 0x000fe20000000000 */
[----:B------:R-:W-:Y:S01]  /*199b0*/  IMAD.MOV.U32 R28, RZ, RZ, R5 ;  /* 0x000000ffff1c7224 */ /* 0x000fe200078e0005 */
[----:B------:R0:W-:Y:S01]  /*199c0*/  STL [R1+0x1a0], R7 ;  /* 0x0001a00701007387 */ /* 0x0001e20000100800 */
[----:B------:R-:W-:-:S02]  /*199d0*/  @!P3 IMAD.IADD R33, R33, 0x1, -R44 ;  /* 0x000000012121b824 */ /* 0x000fc400078e0a2c */
[----:B------:R-:W-:Y:S02]  /*199e0*/  IMAD.MOV.U32 R8, RZ, RZ, R36 ;  /* 0x000000ffff087224 */ /* 0x000fe400078e0024 */
[----:B------:R-:W-:Y:S02]  /*199f0*/  IMAD R35, R44, R4, R35 ;  /* 0x000000042c237224 */ /* 0x000fe400078e0223 */
[----:B------:R-:W-:-:S04]  /*19a00*/  IMAD.HI.U32 R5, R39, R28, RZ ;  /* 0x0000001c27057227 */ /* 0x000fc800078e00ff */
[----:B------:R-:W-:Y:S01]  /*19a10*/  @!P0 IMAD.MOV R8, RZ, RZ, -R8 ;  /* 0x000000ffff088224 */ /* 0x000fe200078e0a08 */
[----:B------:R-:W-:Y:S01]  /*19a20*/  ISETP.GT.U32.AND P0, PT, R44, R33, PT ;  /* 0x000000212c00720c */ /* 0x000fe20003f04070 */
[----:B------:R-:W-:Y:S01]  /*19a30*/  @!P2 IMAD.IADD R34, R34, 0x1, -R44 ;  /* 0x000000012222a824 */ /* 0x000fe200078e0a2c */
[----:B------:R-:W-:Y:S01]  /*19a40*/  ISETP.GT.U32.AND P2, PT, R44, R35, PT ;  /* 0x000000232c00720c */ /* 0x000fe20003f44070 */
[----:B------:R-:W-:Y:S01]  /*19a50*/  IMAD.MOV R5, RZ, RZ, -R5 ;  /* 0x000000ffff057224 */ /* 0x000fe200078e0a05 */
[----:B------:R1:W-:Y:S01]  /*19a60*/  STL [R1+0x1b8], R8 ;  /* 0x0001b80801007387 */ /* 0x0003e20000100800 */
[----:B------:R-:W-:-:S04]  /*19a70*/  IMAD.HI.U32 R4, R39, R37, RZ ;  /* 0x0000002527047227 */ /* 0x000fc800078e00ff */
[--C-:B------:R-:W-:Y:S01]  /*19a80*/  @!P5 IMAD.IADD R29, R29, 0x1, -R44.reuse ;  /* 0x000000011d1dd824 */ /* 0x100fe200078e0a2c */
[----:B------:R-:W-:Y:S01]  /*19a90*/  ISETP.GE.AND P5, PT, R42, RZ, PT ;  /* 0x000000ff2a00720c */ /* 0x000fe20003fa6270 */
[----:B------:R-:W-:Y:S01]  /*19aa0*/  @!P1 IMAD.IADD R6, R6, 0x1, -R44 ;  /* 0x0000000106069824 */ /* 0x000fe200078e0a2c */
[----:B------:R-:W-:Y:S01]  /*19ab0*/  ISETP.GE.AND P1, PT, R56, RZ, PT ;  /* 0x000000ff3800720c */ /* 0x000fe20003f26270 */
[C---:B------:R-:W-:Y:S01]  /*19ac0*/  IMAD R28, R44.reuse, R5, R28 ;  /* 0x000000052c1c7224 */ /* 0x040fe200078e021c */
[C---:B------:R-:W-:Y:S01]  /*19ad0*/  ISETP.GT.U32.AND P3, PT, R44.reuse, R29, PT ;  /* 0x0000001d2c00720c */ /* 0x040fe20003f64070 */
[----:B------:R-:W-:Y:S02]  /*19ae0*/  IMAD.MOV R4, RZ, RZ, -R4 ;  /* 0x000000ffff047224 */ /* 0x000fe400078e0a04 */
[----:B------:R-:W-:Y:S01]  /*19af0*/  @!P4 IMAD.MOV R6, RZ, RZ, -R6 ;  /* 0x000000ffff06c224 */ /* 0x000fe200078e0a06 */
[C---:B------:R-:W-:Y:S01]  /*19b00*/  ISETP.GT.U32.AND P4, PT, R44.reuse, R28, PT ;  /* 0x0000001c2c00720c */ /* 0x040fe20003f84070 */
[----:B------:R-:W-:-:S02]  /*19b10*/  IMAD R37, R44, R4, R37 ;  /* 0x000000042c257224 */ /* 0x000fc400078e0225 */
[----:B------:R-:W-:Y:S02]  /*19b20*/  VIADD R56, R0, 0x76 ;  /* 0x0000007600387836 */ /* 0x000fe40000000000 */
[----:B0-----:R-:W-:Y:S02]  /*19b30*/  IMAD.MOV.U32 R7, RZ, RZ, R34 ;  /* 0x000000ffff077224 */ /* 0x001fe400078e0022 */
[--C-:B------:R-:W-:Y:S01]  /*19b40*/  @!P0 IMAD.IADD R33, R33, 0x1, -R44.reuse ;  /* 0x0000000121218824 */ /* 0x100fe200078e0a2c */
[----:B------:R-:W-:Y:S01]  /*19b50*/  ISETP.GT.U32.AND P0, PT, R44, R37, PT ;  /* 0x000000252c00720c */ /* 0x000fe20003f04070 */
[--C-:B------:R-:W-:Y:S01]  /*19b60*/  @!P2 IMAD.IADD R35, R35, 0x1, -R44.reuse ;  /* 0x000000012323a824 */ /* 0x100fe200078e0a2c */
[----:B------:R-:W-:Y:S01]  /*19b70*/  IABS R5, R56 ;  /* 0x0000003800057213 */ /* 0x000fe20000000000 */
[----:B------:R-:W-:Y:S01]  /*19b80*/  @!P6 IMAD.MOV R7, RZ, RZ, -R7 ;  /* 0x000000ffff07e224 */ /* 0x000fe200078e0a07 */
[----:B------:R-:W-:Y:S01]  /*19b90*/  ISETP.GE.AND P6, PT, R54, RZ, PT ;  /* 0x000000ff3600720c */ /* 0x000fe20003fc6270 */
[----:B------:R-:W-:Y:S01]  /*19ba0*/  VIADD R54, R0, 0x75 ;  /* 0x0000007500367836 */ /* 0x000fe20000000000 */
[----:B------:R-:W-:Y:S01]  /*19bb0*/  ISETP.GT.U32.AND P2, PT, R44, R35, PT ;  /* 0x000000232c00720c */ /* 0x000fe20003f44070 */
[--C-:B------:R-:W-:Y:S01]  /*19bc0*/  @!P3 IMAD.IADD R29, R29, 0x1, -R44.reuse ;  /* 0x000000011d1db824 */ /* 0x100fe200078e0a2c */
[----:B------:R-:W-:Y:S01]  /*19bd0*/  ISETP.GE.AND P3, PT, R55, RZ, PT ;  /* 0x000000ff3700720c */ /* 0x000fe20003f66270 */
[----:B------:R-:W-:Y:S01]  /*19be0*/  IMAD.HI.U32 R4, R39, R5, RZ ;  /* 0x0000000527047227 */ /* 0x000fe200078e00ff */
[----:B------:R-:W-:Y:S01]  /*19bf0*/  IABS R34, R54 ;  /* 0x0000003600227213 */ /* 0x000fe20000000000 */
[----:B------:R0:W-:Y:S02]  /*19c00*/  STL [R1+0x1c8], R7 ;  /* 0x0001c80701007387 */ /* 0x0001e40000100800 */
[----:B------:R-:W-:Y:S01]  /*19c10*/  @!P4 IMAD.IADD R28, R28, 0x1, -R44 ;  /* 0x000000011c1cc824 */ /* 0x000fe200078e0a2c */
[----:B------:R-:W-:Y:S01]  /*19c20*/  ISETP.GE.AND P4, PT, R56, RZ, PT ;  /* 0x000000ff3800720c */ /* 0x000fe20003f86270 */
[----:B------:R-:W-:Y:S01]  /*19c30*/  VIADD R55, R0, 0x74 ;  /* 0x0000007400377836 */ /* 0x000fe20000000000 */
[----:B------:R2:W-:Y:S01]  /*19c40*/  STL [R1+0x1d0], R6 ;  /* 0x0001d00601007387 */ /* 0x0005e20000100800 */
[----:B------:R-:W-:-:S02]  /*19c50*/  IMAD.MOV R4, RZ, RZ, -R4 ;  /* 0x000000ffff047224 */ /* 0x000fc400078e0a04 */
[----:B-1----:R-:W-:Y:S02]  /*19c60*/  IMAD.MOV.U32 R8, RZ, RZ, R29 ;  /* 0x000000ffff087224 */ /* 0x002fe400078e001d */
[----:B------:R-:W-:Y:S01]  /*19c70*/  @!P0 IMAD.IADD R37, R37, 0x1, -R44 ;  /* 0x0000000125258824 */ /* 0x000fe200078e0a2c */
[----:B------:R-:W-:Y:S01]  /*19c80*/  ISETP.GT.U32.AND P0, PT, R44, R28, PT ;  /* 0x0000001c2c00720c */ /* 0x000fe20003f04070 */
[----:B0-----:R-:W-:Y:S02]  /*19c90*/  IMAD.MOV.U32 R7, RZ, RZ, R33 ;  /* 0x000000ffff077224 */ /* 0x001fe400078e0021 */
[----:B------:R-:W-:Y:S01]  /*19ca0*/  IMAD.HI.U32 R36, R39, R34, RZ ;  /* 0x0000002227247227 */ /* 0x000fe200078e00ff */
[----:B--2---:R-:W-:-:S03]  /*19cb0*/  IABS R6, R55 ;  /* 0x0000003700067213 */ /* 0x004fc60000000000 */
[C---:B------:R-:W-:Y:S02]  /*19cc0*/  IMAD R5, R44.reuse, R4, R5 ;  /* 0x000000042c057224 */ /* 0x040fe400078e0205 */
[----:B------:R-:W-:Y:S02]  /*19cd0*/  @!P1 IMAD.MOV R8, RZ, RZ, -R8 ;  /* 0x000000ffff089224 */ /* 0x000fe400078e0a08 */
[----:B------:R-:W-:Y:S01]  /*19ce0*/  @!P5 IMAD.MOV R7, RZ, RZ, -R7 ;  /* 0x000000ffff07d224 */ /* 0x000fe200078e0a07 */
[C---:B------:R-:W-:Y:S01]  /*19cf0*/  ISETP.GT.U32.AND P1, PT, R44.reuse, R5, PT ;  /* 0x000000052c00720c */ /* 0x040fe20003f24070 */
[----:B------:R-:W-:Y:S01]  /*19d00*/  @!P2 IMAD.IADD R35, R35, 0x1, -R44 ;  /* 0x000000012323a824 */ /* 0x000fe200078e0a2c */
[----:B------:R-:W-:Y:S01]  /*19d10*/  STL [R1+0x1c0], R8 ;  /* 0x0001c00801007387 */ /* 0x000fe20000100800 */
[----:B------:R-:W-:Y:S01]  /*19d20*/  IMAD.MOV R33, RZ, RZ, -R36 ;  /* 0x000000ffff217224 */ /* 0x000fe200078e0a24 */
[----:B------:R-:W-:Y:S01]  /*19d30*/  ISETP.GE.AND P2, PT, R41, RZ, PT ;  /* 0x000000ff2900720c */ /* 0x000fe20003f46270 */
[----:B------:R-:W-:Y:S01]  /*19d40*/  IMAD.HI.U32 R29, R39, R6, RZ ;  /* 0x00000006271d7227 */ /* 0x000fe200078e00ff */
[----:B------:R0:W-:Y:S01]  /*19d50*/  STL [R1+0x1bc], R7 ;  /* 0x0001bc0701007387 */ /* 0x0001e20000100800 */
[----:B------:R-:W-:-:S02]  /*19d60*/  ISETP.GT.U32.AND P5, PT, R44, R37, PT ;  /* 0x000000252c00720c */ /* 0x000fc40003fa4070 */
[----:B------:R-:W-:Y:S02]  /*19d70*/  VIADD R41, R0, 0x73 ;  /* 0x0000007300297836 */ /* 0x000fe40000000000 */
[----:B------:R-:W-:Y:S02]  /*19d80*/  IMAD R34, R44, R33, R34 ;  /* 0x000000212c227224 */ /* 0x000fe400078e0222 */
[----:B------:R-:W-:Y:S01]  /*19d90*/  IMAD.MOV R29, RZ, RZ, -R29 ;  /* 0x000000ffff1d7224 */ /* 0x000fe200078e0a1d */
[----:B------:R-:W-:Y:S01]  /*19da0*/  IABS R4, R41 ;  /* 0x0000002900047213 */ /* 0x000fe20000000000 */
[----:B------:R-:W-:Y:S01]  /*19db0*/  @!P0 IMAD.IADD R28, R28, 0x1, -R44 ;  /* 0x000000011c1c8824 */ /* 0x000fe200078e0a2c */
[C---:B------:R-:W-:Y:S01]  /*19dc0*/  ISETP.GT.U32.AND P0, PT, R44.reuse, R34, PT ;  /* 0x000000222c00720c */ /* 0x040fe20003f04070 */
[----:B0-----:R-:W-:Y:S02]  /*19dd0*/  IMAD.MOV.U32 R7, RZ, RZ, R35 ;  /* 0x000000ffff077224 */ /* 0x001fe400078e0023 */
[----:B------:R-:W-:-:S02]  /*19de0*/  IMAD R6, R44, R29, R6 ;  /* 0x0000001d2c067224 */ /* 0x000fc400078e0206 */
[----:B------:R-:W-:Y:S01]  /*19df0*/  @!P6 IMAD.MOV R7, RZ, RZ, -R7 ;  /* 0x000000ffff07e224 */ /* 0x000fe200078e0a07 */
[----:B------:R-:W-:Y:S01]  /*19e00*/  ISETP.GE.AND P6, PT, R54, RZ, PT ;  /* 0x000000ff3600720c */ /* 0x000fe20003fc6270 */
[----:B------:R-:W-:-:S03]  /*19e10*/  IMAD.HI.U32 R33, R39, R4, RZ ;  /* 0x0000000427217227 */ /* 0x000fc600078e00ff */
[----:B------:R0:W-:Y:S01]  /*19e20*/  STL [R1+0x1b4], R7 ;  /* 0x0001b40701007387 */ /* 0x0001e20000100800 */
[--C-:B------:R-:W-:Y:S01]  /*19e30*/  @!P1 IMAD.IADD R5, R5, 0x1, -R44.reuse ;  /* 0x0000000105059824 */ /* 0x100fe200078e0a2c */
[----:B------:R-:W-:Y:S01]  /*19e40*/  ISETP.GT.U32.AND P1, PT, R44, R6, PT ;  /* 0x000000062c00720c */ /* 0x000fe20003f24070 */
[----:B------:R-:W-:Y:S02]  /*19e50*/  IMAD.MOV R33, RZ, RZ, -R33 ;  /* 0x000000ffff217224 */ /* 0x000fe400078e0a21 */
[----:B------:R-:W-:Y:S02]  /*19e60*/  VIADD R42, R0, 0x72 ;  /* 0x00000072002a7836 */ /* 0x000fe40000000000 */
[----:B------:R-:W-:Y:S01]  /*19e70*/  @!P5 IMAD.IADD R37, R37, 0x1, -R44 ;  /* 0x000000012525d824 */ /* 0x000fe200078e0a2c */
[----:B------:R-:W-:Y:S01]  /*19e80*/  ISETP.GE.AND P5, PT, R55, RZ, PT ;  /* 0x000000ff3700720c */ /* 0x000fe20003fa6270 */
[----:B------:R-:W-:Y:S01]  /*19e90*/  IMAD R4, R44, R33, R4 ;  /* 0x000000212c047224 */ /* 0x000fe200078e0204 */
[----:B------:R-:W-:Y:S01]  /*19ea0*/  IABS R33, R42 ;  /* 0x0000002a00217213 */ /* 0x000fe20000000000 */
[----:B0-----:R-:W-:-:S02]  /*19eb0*/  IMAD.MOV.U32 R7, RZ, RZ, R28 ;  /* 0x000000ffff077224 */ /* 0x001fc400078e001c */
[--C-:B------:R-:W-:Y:S01]  /*19ec0*/  @!P0 IMAD.IADD R34, R34, 0x1, -R44.reuse ;  /* 0x0000000122228824 */ /* 0x100fe200078e0a2c */
[----:B------:R-:W-:Y:S01]  /*19ed0*/  ISETP.GT.U32.AND P0, PT, R44, R5, PT ;  /* 0x000000052c00720c */ /* 0x000fe20003f04070 */
[----:B------:R-:W-:Y:S02]  /*19ee0*/  @!P3 IMAD.MOV R7, RZ, RZ, -R7 ;  /* 0x000000ffff07b224 */ /* 0x000fe400078e0a07 */
[----:B------:R-:W-:Y:S01]  /*19ef0*/  VIADD R56, R0, 0x71 ;  /* 0x0000007100387836 */ /* 0x000fe20000000000 */
[----:B------:R-:W-:Y:S01]  /*19f00*/  ISETP.GT.U32.AND P3, PT, R44, R34, PT ;  /* 0x000000222c00720c */ /* 0x000fe20003f64070 */
[----:B------:R-:W-:Y:S01]  /*19f10*/  IMAD.HI.U32 R38, R39, R33, RZ ;  /* 0x0000002127267227 */ /* 0x000fe200078e00ff */
[----:B------:R0:W-:Y:S02]  /*19f20*/  STL [R1+0x1b0], R7 ;  /* 0x0001b00701007387 */ /* 0x0001e40000100800 */
[----:B------:R-:W-:Y:S01]  /*19f30*/  IABS R29, R56 ;  /* 0x00000038001d7213 */ /* 0x000fe20000000000 */
[----:B------:R-:W-:-:S02]  /*19f40*/  @!P1 IMAD.IADD R6, R6, 0x1, -R44 ;  /* 0x0000000106069824 */ /* 0x000fc400078e0a2c */
[----:B------:R-:W-:Y:S02]  /*19f50*/  IMAD.MOV R38, RZ, RZ, -R38 ;  /* 0x000000ffff267224 */ /* 0x000fe400078e0a26 */
[----:B------:R-:W-:Y:S01]  /*19f60*/  IMAD.HI.U32 R28, R39, R29, RZ ;  /* 0x0000001d271c7227 */ /* 0x000fe200078e00ff */
[----:B------:R-:W-:-:S03]  /*19f70*/  ISETP.GT.U32.AND P1, PT, R44, R6, PT ;  /* 0x000000062c00720c */ /* 0x000fc60003f24070 */
[----:B0-----:R-:W-:Y:S02]  /*19f80*/  IMAD.MOV.U32 R7, RZ, RZ, R37 ;  /* 0x000000ffff077224 */ /* 0x001fe400078e0025 */
[C---:B------:R-:W-:Y:S02]  /*19f90*/  IMAD R33, R44.reuse, R38, R33 ;  /* 0x000000262c217224 */ /* 0x040fe400078e0221 */
[----:B------:R-:W-:Y:S01]  /*19fa0*/  @!P2 IMAD.MOV R7, RZ, RZ, -R7 ;  /* 0x000000ffff07a224 */ /* 0x000fe200078e0a07 */
[----:B------:R-:W-:Y:S01]  /*19fb0*/  ISETP.GT.U32.AND P2, PT, R44, R4, PT ;  /* 0x000000042c00720c */ /* 0x000fe20003f44070 */
[----:B------:R-:W-:Y:S02]  /*19fc0*/  IMAD.MOV R28, RZ, RZ, -R28 ;  /* 0x000000ffff1c7224 */ /* 0x000fe400078e0a1c */
[----:B------:R-:W-:Y:S01]  /*19fd0*/  @!P3 IMAD.IADD R34, R34, 0x1, -R44 ;  /* 0x000000012222b824 */ /* 0x000fe200078e0a2c */
[----:B------:R-:W-:Y:S01]  /*19fe0*/  ISETP.GT.U32.AND P3, PT, R44, R33, PT ;  /* 0x000000212c00720c */ /* 0x000fe20003f64070 */
[----:B------:R-:W-:Y:S01]  /*19ff0*/  VIADD R55, R0, 0x6f ;  /* 0x0000006f00377836 */ /* 0x000fe20000000000 */
[----:B------:R0:W-:Y:S01]  /*1a000*/  STL [R1+0x1a8], R7 ;  /* 0x0001a80701007387 */ /* 0x0001e20000100800 */
[----:B------:R-:W-:-:S02]  /*1a010*/  IMAD R29, R44, R28, R29 ;  /* 0x0000001c2c1d7224 */ /* 0x000fc400078e021d */
[--C-:B------:R-:W-:Y:S01]  /*1a020*/  @!P0 IMAD.IADD R5, R5, 0x1, -R44.reuse ;  /* 0x0000000105058824 */ /* 0x100fe200078e0a2c */
[----:B------:R-:W-:Y:S01]  /*1a030*/  IABS R36, R55 ;  /* 0x0000003700247213 */ /* 0x000fe20000000000 */
[--C-:B------:R-:W-:Y:S01]  /*1a040*/  @!P1 IMAD.IADD R6, R6, 0x1, -R44.reuse ;  /* 0x0000000106069824 */ /* 0x100fe200078e0a2c */
[----:B------:R-:W-:Y:S01]  /*1a050*/  ISETP.GT.U32.AND P1, PT, R44, R29, PT ;  /* 0x0000001d2c00720c */ /* 0x000fe20003f24070 */
[--C-:B------:R-:W-:Y:S01]  /*1a060*/  @!P2 IMAD.IADD R4, R4, 0x1, -R44.reuse ;  /* 0x000000010404a824 */ /* 0x100fe200078e0a2c */
[----:B------:R-:W-:Y:S01]  /*1a070*/  ISETP.GE.AND P0, PT, R41, RZ, PT ;  /* 0x000000ff2900720c */ /* 0x000fe20003f06270 */
[----:B------:R-:W-:Y:S01]  /*1a080*/  @!P4 IMAD.MOV R5, RZ, RZ, -R5 ;  /* 0x000000ffff05c224 */ /* 0x000fe200078e0a05 */
[----:B------:R-:W-:Y:S01]  /*1a090*/  ISETP.GE.AND P4, PT, R42, RZ, PT ;  /* 0x000000ff2a00720c */ /* 0x000fe20003f86270 */
[----:B------:R-:W-:Y:S01]  /*1a0a0*/  VIADD R41, R0, 0x6e ;  /* 0x0000006e00297836 */ /* 0x000fe20000000000 */
[----:B------:R-:W-:Y:S01]  /*1a0b0*/  ISETP.GT.U32.AND P2, PT, R44, R4, PT ;  /* 0x000000042c00720c */ /* 0x000fe20003f44070 */
[----:B------:R-:W-:Y:S01]  /*1a0c0*/  IMAD.HI.U32 R28, R39, R36, RZ ;  /* 0x00000024271c7227 */ /* 0x000fe200078e00ff */
[----:B------:R1:W-:Y:S03]  /*1a0d0*/  STL [R1+0x174], R5 ;  /* 0x0001740501007387 */ /* 0x0003e60000100800 */
[----:B------:R-:W-:Y:S01]  /*1a0e0*/  @!P3 IMAD.IADD R33, R33, 0x1, -R44 ;  /* 0x000000012121b824 */ /* 0x000fe200078e0a2c */
[----:B------:R-:W-:Y:S01]  /*1a0f0*/  ISETP.GE.AND P3, PT, R56, RZ, PT ;  /* 0x000000ff3800720c */ /* 0x000fe20003f66270 */
[----:B0-----:R-:W-:-:S02]  /*1a100*/  IMAD.MOV.U32 R7, RZ, RZ, R34 ;  /* 0x000000ffff077224 */ /* 0x001fc400078e0022 */
[----:B------:R-:W-:Y:S02]  /*1a110*/  IMAD.MOV R28, RZ, RZ, -R28 ;  /* 0x000000ffff1c7224 */ /* 0x000fe400078e0a1c */
[----:B------:R-:W-:Y:S01]  /*1a120*/  VIADD R54, R0, 0x70 ;  /* 0x0000007000367836 */ /* 0x000fe20000000000 */
[----:B-1----:R-:W-:Y:S01]  /*1a130*/  IABS R5, R41 ;  /* 0x0000002900057213 */ /* 0x002fe20000000000 */
[----:B------:R-:W-:Y:S01]  /*1a140*/  @!P6 IMAD.MOV R7, RZ, RZ, -R7 ;  /* 0x000000ffff07e224 */ /* 0x000fe200078e0a07 */
[C---:B------:R-:W-:Y:S01]  /*1a150*/  ISETP.GT.U32.AND P6, PT, R44.reuse, R33, PT ;  /* 0x000000212c00720c */ /* 0x040fe20003fc4070 */
[----:B------:R-:W-:Y:S01]  /*1a160*/  IMAD R36, R44, R28, R36 ;  /* 0x0000001c2c247224 */ /* 0x000fe200078e0224 */
[----:B------:R-:W-:Y:S01]  /*1a170*/  IABS R35, R54 ;  /* 0x0000003600237213 */ /* 0x000fe20000000000 */
[----:B------:R-:W-:Y:S01]  /*1a180*/  IMAD.HI.U32 R28, R39, R5, RZ ;  /* 0x00000005271c7227 */ /* 0x000fe200078e00ff */
[----:B------:R0:W-:Y:S03]  /*1a190*/  STL [R1+0x17c], R7 ;  /* 0x00017c0701007387 */ /* 0x0001e60000100800 */
[----:B------:R-:W-:-:S02]  /*1a1a0*/  @!P2 IMAD.IADD R4, R4, 0x1, -R44 ;  /* 0x000000010404a824 */ /* 0x000fc400078e0a2c */
[----:B------:R-:W-:Y:S02]  /*1a1b0*/  @!P1 IMAD.IADD R29, R29, 0x1, -R44 ;  /* 0x000000011d1d9824 */ /* 0x000fe400078e0a2c */
[----:B------:R-:W-:Y:S02]  /*1a1c0*/  IMAD.MOV R28, RZ, RZ, -R28 ;  /* 0x000000ffff1c7224 */ /* 0x000fe400078e0a1c */
[----:B------:R-:W-:Y:S01]  /*1a1d0*/  IMAD.HI.U32 R37, R39, R35, RZ ;  /* 0x0000002327257227 */ /* 0x000fe200078e00ff */
[----:B------:R-:W-:-:S03]  /*1a1e0*/  ISETP.GT.U32.AND P1, PT, R44, R29, PT ;  /* 0x0000001d2c00720c */ /* 0x000fc60003f24070 */
[----:B0-----:R-:W-:Y:S02]  /*1a1f0*/  IMAD.MOV.U32 R7, RZ, RZ, R4 ;  /* 0x000000ffff077224 */ /* 0x001fe400078e0004 */
[C---:B------:R-:W-:Y:S02]  /*1a200*/  IMAD R5, R44.reuse, R28, R5 ;  /* 0x0000001c2c057224 */ /* 0x040fe400078e0205 */
[----:B------:R-:W-:Y:S01]  /*1a210*/  @!P0 IMAD.MOV R7, RZ, RZ, -R7 ;  /* 0x000000ffff078224 */ /* 0x000fe200078e0a07 */
[C---:B------:R-:W-:Y:S01]  /*1a220*/  ISETP.GT.U32.AND P0, PT, R44.reuse, R36, PT ;  /* 0x000000242c00720c */ /* 0x040fe20003f04070 */
[----:B------:R-:W-:Y:S02]  /*1a230*/  IMAD.MOV R37, RZ, RZ, -R37 ;  /* 0x000000ffff257224 */ /* 0x000fe400078e0a25 */
[----:B------:R-:W-:Y:S01]  /*1a240*/  @!P6 IMAD.IADD R33, R33, 0x1, -R44 ;  /* 0x000000012121e824 */ /* 0x000fe200078e0a2c */
[C---:B------:R-:W-:Y:S01]  /*1a250*/  ISETP.GT.U32.AND P6, PT, R44.reuse, R5, PT ;  /* 0x000000052c00720c */ /* 0x040fe20003fc4070 */
[----:B------:R-:W-:-:S02]  /*1a260*/  IMAD R35, R44, R37, R35 ;  /* 0x000000252c237224 */ /* 0x000fc400078e0223 */
[C---:B------:R-:W-:Y:S02]  /*1a270*/  VIADD R56, R0.reuse, 0x6d ;  /* 0x0000006d00387836 */ /* 0x040fe40000000000 */
[--C-:B------:R-:W-:Y:S01]  /*1a280*/  @!P1 IMAD.IADD R29, R29, 0x1, -R44.reuse ;  /* 0x000000011d1d9824 */ /* 0x100fe200078e0a2c */
[----:B------:R-:W-:Y:S01]  /*1a290*/  ISETP.GE.AND P1, PT, R55, RZ, PT ;  /* 0x000000ff3700720c */ /* 0x000fe20003f26270 */
[----:B------:R-:W-:Y:S01]  /*1a2a0*/  VIADD R55, R0, 0x6b ;  /* 0x0000006b00377836 */ /* 0x000fe20000000000 */
[----:B------:R-:W-:Y:S01]  /*1a2b0*/  ISETP.GT.U32.AND P2, PT, R44, R35, PT ;  /* 0x000000232c00720c */ /* 0x000fe20003f44070 */
[----:B------:R-:W-:Y:S01]  /*1a2c0*/  @!P0 IMAD.IADD R36, R36, 0x1, -R44 ;  /* 0x0000000124248824 */ /* 0x000fe200078e0a2c */
[----:B------:R-:W-:Y:S01]  /*1a2d0*/  IABS R28, R56 ;  /* 0x00000038001c7213 */ /* 0x000fe20000000000 */
[----:B------:R-:W-:Y:S01]  /*1a2e0*/  @!P5 IMAD.MOV R6, RZ, RZ, -R6 ;  /* 0x000000ffff06d224 */ /* 0x000fe200078e0a06 */
[----:B------:R-:W-:Y:S01]  /*1a2f0*/  IABS R34, R55 ;  /* 0x0000003700227213 */ /* 0x000fe20000000000 */
[----:B------:R-:W-:Y:S01]  /*1a300*/  @!P6 IMAD.IADD R5, R5, 0x1, -R44 ;  /* 0x000000010505e824 */ /* 0x000fe200078e0a2c */
[----:B------:R-:W-:Y:S01]  /*1a310*/  ISETP.GT.U32.AND P6, PT, R44, R36, PT ;  /* 0x000000242c00720c */ /* 0x000fe20003fc4070 */
[----:B------:R-:W-:Y:S01]  /*1a320*/  IMAD.HI.U32 R4, R39, R28, RZ ;  /* 0x0000001c27047227 */ /* 0x000fe200078e00ff */
[----:B------:R0:W-:Y:S01]  /*1a330*/  STL [R1+0x190], R6 ;  /* 0x0001900601007387 */ /* 0x0001e20000100800 */
[----:B------:R-:W-:-:S02]  /*1a340*/  ISETP.GE.AND P5, PT, R54, RZ, PT ;  /* 0x000000ff3600720c */ /* 0x000fc40003fa6270 */
[C---:B------:R-:W-:Y:S01]  /*1a350*/  VIADD R54, R0.reuse, 0x6c ;  /* 0x0000006c00367836 */ /* 0x040fe20000000000 */
[----:B------:R1:W-:Y:S01]  /*1a360*/  STL [R1+0x19c], R7 ;  /* 0x00019c0701007387 */ /* 0x0003e20000100800 */
[--C-:B------:R-:W-:Y:S01]  /*1a370*/  @!P2 IMAD.IADD R35, R35, 0x1, -R44.reuse ;  /* 0x000000012323a824 */ /* 0x100fe200078e0a2c */
[----:B------:R-:W-:Y:S01]  /*1a380*/  ISETP.GE.AND P2, PT, R41, RZ, PT ;  /* 0x000000ff2900720c */ /* 0x000fe20003f46270 */
[C---:B------:R-:W-:Y:S02]  /*1a390*/  VIADD R42, R0.reuse, 0x69 ;  /* 0x00000069002a7836 */ /* 0x040fe40000000000 */
[----:B------:R-:W-:Y:S01]  /*1a3a0*/  VIADD R41, R0, 0x66 ;  /* 0x0000006600297836 */ /* 0x000fe20000000000 */
[----:B------:R-:W-:Y:S01]  /*1a3b0*/  ISETP.GT.U32.AND P0, PT, R44, R35, PT ;  /* 0x000000232c00720c */ /* 0x000fe20003f04070 */
[----:B------:R-:W-:Y:S01]  /*1a3c0*/  @!P6 IMAD.IADD R36, R36, 0x1, -R44 ;  /* 0x000000012424e824 */ /* 0x000fe200078e0a2c */
[----:B0-----:R-:W-:Y:S01]  /*1a3d0*/  IABS R6, R54 ;  /* 0x0000003600067213 */ /* 0x001fe20000000000 */
[----:B------:R-:W-:-:S02]  /*1a3e0*/  VIADD R43, R0, 0x5d ;  /* 0x0000005d002b7836 */ /* 0x000fc40000000000 */
[----:B-1----:R-:W-:Y:S02]  /*1a3f0*/  IMAD.MOV.U32 R7, RZ, RZ, R33 ;  /* 0x000000ffff077224 */ /* 0x002fe400078e0021 */
[----:B------:R-:W-:Y:S02]  /*1a400*/  IMAD.MOV.U32 R33, RZ, RZ, R34 ;  /* 0x000000ffff217224 */ /* 0x000fe400078e0022 */
[----:B------:R-:W-:Y:S02]  /*1a410*/  IMAD.MOV R34, RZ, RZ, -R4 ;  /* 0x000000ffff227224 */ /* 0x000fe400078e0a04 */
[----:B------:R-:W-:Y:S01]  /*1a420*/  @!P4 IMAD.MOV R7, RZ, RZ, -R7 ;  /* 0x000000ffff07c224 */ /* 0x000fe200078e0a07 */
[C---:B------:R-:W-:Y:S01]  /*1a430*/  ISETP.GT.U32.AND P4, PT, R44.reuse, R5, PT ;  /* 0x000000052c00720c */ /* 0x040fe20003f84070 */
[C---:B------:R-:W-:Y:S02]  /*1a440*/  IMAD R28, R44.reuse, R34, R28 ;  /* 0x000000222c1c7224 */ /* 0x040fe400078e021c */
[----:B------:R-:W-:Y:S01]  /*1a450*/  IMAD.HI.U32 R4, R39, R6, RZ ;  /* 0x0000000627047227 */ /* 0x000fe200078e00ff */
[----:B------:R0:W-:Y:S02]  /*1a460*/  STL [R1+0x198], R7 ;  /* 0x0001980701007387 */ /* 0x0001e40000100800 */
[----:B------:R-:W-:Y:S01]  /*1a470*/  ISETP.GT.U32.AND P6, PT, R44, R28, PT ;  /* 0x0000001c2c00720c */ /* 0x000fe20003fc4070 */
[----:B------:R-:W-:Y:S01]  /*1a480*/  @!P0 IMAD.IADD R35, R35, 0x1, -R44 ;  /* 0x0000000123238824 */ /* 0x000fe200078e0a2c */
[----:B------:R-:W-:Y:S01]  /*1a490*/  ISETP.GE.AND P0, PT, R54, RZ, PT ;  /* 0x000000ff3600720c */ /* 0x000fe20003f06270 */
[----:B------:R-:W-:-:S02]  /*1a4a0*/  IMAD.MOV R4, RZ, RZ, -R4 ;  /* 0x000000ffff047224 */ /* 0x000fc400078e0a04 */
[----:B------:R-:W-:Y:S02]  /*1a4b0*/  VIADD R54, R0, 0x68 ;  /* 0x0000006800367836 */ /* 0x000fe40000000000 */
[----:B------:R-:W-:Y:S02]  /*1a4c0*/  IMAD R6, R44, R4, R6 ;  /* 0x000000042c067224 */ /* 0x000fe400078e0206 */
[----:B0-----:R-:W-:Y:S01]  /*1a4d0*/  IMAD.MOV.U32 R7, RZ, RZ, R29 ;  /* 0x000000ffff077224 */ /* 0x001fe200078e001d */
[----:B------:R-:W-:Y:S01]  /*1a4e0*/  IABS R34, R54 ;  /* 0x0000003600227213 */ /* 0x000fe20000000000 */
[----:B------:R-:W-:-:S04]  /*1a4f0*/  IMAD.HI.U32 R29, R39, R33, RZ ;  /* 0x00000021271d7227 */ /* 0x000fc800078e00ff */
[----:B------:R-:W-:Y:S01]  /*1a500*/  @!P3 IMAD.MOV R7, RZ, RZ, -R7 ;  /* 0x000000ffff07b224 */ /* 0x000fe200078e0a07 */
[----:B------:R-:W-:Y:S01]  /*1a510*/  ISETP.GE.AND P3, PT, R56, RZ, PT ;  /* 0x000000ff3800720c */ /* 0x000fe20003f66270 */
[--C-:B------:R-:W-:Y:S02]  /*1a520*/  @!P6 IMAD.IADD R28, R28, 0x1, -R44.reuse ;  /* 0x000000011c1ce824 */ /* 0x100fe400078e0a2c */
[----:B------:R-:W-:Y:S01]  /*1a530*/  IMAD.MOV R29, RZ, RZ, -R29 ;  /* 0x000000ffff1d7224 */ /* 0x000fe200078e0a1d */
[----:B------:R0:W-:Y:S01]  /*1a540*/  STL [R1+0x194], R7 ;  /* 0x0001940701007387 */ /* 0x0001e20000100800 */
[----:B------:R-:W-:Y:S01]  /*1a550*/  @!P4 IMAD.IADD R5, R5, 0x1, -R44 ;  /* 0x000000010505c824 */ /* 0x000fe200078e0a2c */
[C---:B------:R-:W-:Y:S01]  /*1a560*/  ISETP.GT.U32.AND P6, PT, R44.reuse, R28, PT ;  /* 0x0000001c2c00720c */ /* 0x040fe20003fc4070 */
[----:B------:R-:W-:Y:S01]  /*1a570*/  IMAD R33, R44, R29, R33 ;  /* 0x0000001d2c217224 */ /* 0x000fe200078e0221 */
[----:B------:R-:W-:Y:S01]  /*1a580*/  ISETP.GE.AND P4, PT, R55, RZ, PT ;  /* 0x000000ff3700720c */ /* 0x000fe20003f86270 */
[C---:B------:R-:W-:Y:S01]  /*1a590*/  VIADD R55, R0.reuse, 0x67 ;  /* 0x0000006700377836 */ /* 0x040fe20000000000 */
[----:B------:R-:W-:Y:S01]  /*1a5a0*/  IABS R29, R42 ;  /* 0x0000002a001d7213 */ /* 0x000fe20000000000 */
[----:B------:R-:W-:-:S02]  /*1a5b0*/  VIADD R56, R0, 0x6a ;  /* 0x0000006a00387836 */ /* 0x000fc40000000000 */
[----:B------:R-:W-:Y:S01]  /*1a5c0*/  @!P2 IMAD.MOV R5, RZ, RZ, -R5 ;  /* 0x000000ffff05a224 */ /* 0x000fe200078e0a05 */
[----:B------:R-:W-:Y:S01]  /*1a5d0*/  IABS R4, R55 ;  /* 0x0000003700047213 */ /* 0x000fe20000000000 */
[----:B0-----:R-:W-:Y:S01]  /*1a5e0*/  IMAD.MOV.U32 R7, RZ, RZ, R35 ;  /* 0x000000ffff077224 */ /* 0x001fe200078e0023 */
[----:B------:R-:W-:Y:S01]  /*1a5f0*/  IABS R37, R56 ;  /* 0x0000003800257213 */ /* 0x000fe20000000000 */
[----:B------:R-:W-:Y:S01]  /*1a600*/  IMAD.HI.U32 R35, R39, R29, RZ ;  /* 0x0000001d27237227 */ /* 0x000fe200078e00ff */
[----:B------:R-:W-:-:S03]  /*1a610*/  ISETP.GE.AND P2, PT, R56, RZ, PT ;  /* 0x000000ff3800720c */ /* 0x000fc60003f46270 */
[----:B------:R-:W-:Y:S01]  /*1a620*/  @!P5 IMAD.MOV R7, RZ, RZ, -R7 ;  /* 0x000000ffff07d224 */ /* 0x000fe200078e0a07 */
[----:B------:R-:W-:Y:S01]  /*1a630*/  ISETP.GT.U32.AND P5, PT, R44, R6, PT ;  /* 0x000000062c00720c */ /* 0x000fe20003fa4070 */
[----:B------:R-:W-:Y:S02]  /*1a640*/  @!P6 IMAD.IADD R28, R28, 0x1, -R44 ;  /* 0x000000011c1ce824 */ /* 0x000fe400078e0a2c */
[----:B------:R-:W-:Y:S01]  /*1a650*/  IMAD.HI.U32 R38, R39, R37, RZ ;  /* 0x0000002527267227 */ /* 0x000fe200078e00ff */
[----:B------:R0:W-:Y:S03]  /*1a660*/  STL [R1+0x18c], R7 ;  /* 0x00018c0701007387 */ /* 0x0001e60000100800 */
[----:B------:R-:W-:Y:S02]  /*1a670*/  IMAD.MOV R38, RZ, RZ, -R38 ;  /* 0x000000ffff267224 */ /* 0x000fe400078e0a26 */
[----:B------:R-:W-:-:S02]  /*1a680*/  VIADD R56, R0, 0x65 ;  /* 0x0000006500387836 */ /* 0x000fc40000000000 */
[----:B------:R-:W-:Y:S02]  /*1a690*/  VIADD R47, R0, 0x55 ;  /* 0x00000055002f7836 */ /* 0x000fe40000000000 */
[----:B------:R-:W-:Y:S02]  /*1a6a0*/  @!P5 IMAD.IADD R6, R6, 0x1, -R44 ;  /* 0x000000010606d824 */ /* 0x000fe400078e0a2c */
[----:B0-----:R-:W-:Y:S02]  /*1a6b0*/  IMAD.MOV.U32 R7, RZ, RZ, R36 ;  /* 0x000000ffff077224 */ /* 0x001fe400078e0024 */
[----:B------:R-:W-:Y:S01]  /*1a6c0*/  IMAD.MOV.U32 R36, RZ, RZ, R4 ;  /* 0x000000ffff247224 */ /* 0x000fe200078e0004 */
[C---:B------:R-:W-:Y:S01]  /*1a6d0*/  ISETP.GT.U32.AND P5, PT, R44.reuse, R6, PT ;  /* 0x000000062c00720c */ /* 0x040fe20003fa4070 */
[----:B------:R-:W-:Y:S01]  /*1a6e0*/  @!P1 IMAD.MOV R7, RZ, RZ, -R7 ;  /* 0x000000ffff079224 */ /* 0x000fe200078e0a07 */
[----:B------:R-:W-:Y:S01]  /*1a6f0*/  ISETP.GT.U32.AND P1, PT, R44, R33, PT ;  /* 0x000000212c00720c */ /* 0x000fe20003f24070 */
[----:B------:R-:W-:-:S02]  /*1a700*/  IMAD.MOV R4, RZ, RZ, -R35 ;  /* 0x000000ffff047224 */ /* 0x000fc400078e0a23 */
[C---:B------:R-:W-:Y:S01]  /*1a710*/  IMAD.HI.U32 R35, R39.reuse, R34, RZ ;  /* 0x0000002227237227 */ /* 0x040fe200078e00ff */
[----:B------:R0:W-:Y:S03]  /*1a720*/  STL [R1+0x188], R7 ;  /* 0x0001880701007387 */ /* 0x0001e60000100800 */
[----:B------:R-:W-:Y:S01]  /*1a730*/  IMAD R4, R44, R4, R29 ;  /* 0x000000042c047224 */ /* 0x000fe200078e021d */
[----:B------:R1:W-:Y:S01]  /*1a740*/  STL [R1+0x180], R5 ;  /* 0x0001800501007387 */ /* 0x0003e20000100800 */
[----:B------:R-:W-:-:S04]  /*1a750*/  IMAD.HI.U32 R29, R39, R36, RZ ;  /* 0x00000024271d7227 */ /* 0x000fc800078e00ff */
[----:B------:R-:W-:Y:S02]  /*1a760*/  @!P1 IMAD.IADD R33, R33, 0x1, -R44 ;  /* 0x0000000121219824 */ /* 0x000fe400078e0a2c */
[----:B0-----:R-:W-:Y:S01]  /*1a770*/  IMAD.MOV.U32 R7, RZ, RZ, R28 ;  /* 0x000000ffff077224 */ /* 0x001fe200078e001c */
[----:B------:R-:W-:Y:S01]  /*1a780*/  IABS R28, R56 ;  /* 0x00000038001c7213 */ /* 0x000fe20000000000 */
[----:B------:R-:W-:Y:S01]  /*1a790*/  @!P5 IMAD.IADD R6, R6, 0x1, -R44 ;  /* 0x000000010606d824 */ /* 0x000fe200078e0a2c */
[C---:B------:R-:W-:Y:S01]  /*1a7a0*/  ISETP.GT.U32.AND P1, PT, R44.reuse, R33, PT ;  /* 0x000000212c00720c */ /* 0x040fe20003f24070 */
[----:B------:R-:W-:Y:S01]  /*1a7b0*/  @!P3 IMAD.MOV R7, RZ, RZ, -R7 ;  /* 0x000000ffff07b224 */ /* 0x000fe200078e0a07 */
[C---:B------:R-:W-:Y:S01]  /*1a7c0*/  ISETP.GT.U32.AND P3, PT, R44.reuse, R4, PT ;  /* 0x000000042c00720c */ /* 0x040fe20003f64070 */
[C---:B-1----:R-:W-:Y:S02]  /*1a7d0*/  IMAD R5, R44.reuse, R38, R37 ;  /* 0x000000262c057224 */ /* 0x042fe400078e0225 */
[----:B------:R-:W-:Y:S01]  /*1a7e0*/  IMAD.MOV R35, RZ, RZ, -R35 ;  /* 0x000000ffff237224 */ /* 0x000fe200078e0a23 */
[----:B------:R0:W-:Y:S01]  /*1a7f0*/  STL [R1+0x178], R7 ;  /* 0x0001780701007387 */ /* 0x0001e20000100800 */
[----:B------:R-:W-:Y:S01]  /*1a800*/  IMAD.MOV R29, RZ, RZ, -R29 ;  /* 0x000000ffff1d7224 */ /* 0x000fe200078e0a1d */
[C---:B------:R-:W-:Y:S01]  /*1a810*/  ISETP.GT.U32.AND P6, PT, R44.reuse, R5, PT ;  /* 0x000000052c00720c */ /* 0x040fe20003fc4070 */
[----:B------:R-:W-:-:S02]  /*1a820*/  IMAD R34, R44, R35, R34 ;  /* 0x000000232c227224 */ /* 0x000fc400078e0222 */
[C---:B------:R-:W-:Y:S01]  /*1a830*/  IMAD R35, R44.reuse, R29, R36 ;  /* 0x0000001d2c237224 */ /* 0x040fe200078e0224 */
[----:B------:R-:W-:Y:S01]  /*1a840*/  IABS R29, R41 ;  /* 0x00000029001d7213 */ /* 0x000fe20000000000 */
[--C-:B------:R-:W-:Y:S01]  /*1a850*/  @!P1 IMAD.IADD R33, R33, 0x1, -R44.reuse ;  /* 0x0000000121219824 */ /* 0x100fe200078e0a2c */
[----:B------:R-:W-:Y:S01]  /*1a860*/  ISETP.GT.U32.AND P5, PT, R44, R34, PT ;  /* 0x000000222c00720c */ /* 0x000fe20003fa4070 */
[----:B------:R-:W-:Y:S01]  /*1a870*/  @!P3 IMAD.IADD R4, R4, 0x1, -R44 ;  /* 0x000000010404b824 */ /* 0x000fe200078e0a2c */
[C---:B------:R-:W-:Y:S01]  /*1a880*/  ISETP.GT.U32.AND P1, PT, R44.reuse, R35, PT ;  /* 0x000000232c00720c */ /* 0x040fe20003f24070 */
[----:B0-----:R-:W-:Y:S02]  /*1a890*/  IMAD.MOV.U32 R7, RZ, RZ, R6 ;  /* 0x000000ffff077224 */ /* 0x001fe400078e0006 */
[----:B------:R-:W-:Y:S01]  /*1a8a0*/  IMAD.HI.U32 R36, R39, R29, RZ ;  /* 0x0000001d27247227 */ /* 0x000fe200078e00ff */
[----:B------:R-:W-:-:S03]  /*1a8b0*/  ISETP.GT.U32.AND P3, PT, R44, R4, PT ;  /* 0x000000042c00720c */ /* 0x000fc60003f64070 */
[----:B------:R-:W-:Y:S01]  /*1a8c0*/  @!P0 IMAD.MOV R7, RZ, RZ, -R7 ;  /* 0x000000ffff078224 */ /* 0x000fe200078e0a07 */
[----:B------:R-:W-:Y:S01]  /*1a8d0*/  ISETP.GE.AND P0, PT, R42, RZ, PT ;  /* 0x000000ff2a00720c */ /* 0x000fe20003f06270 */
[----:B------:R-:W-:-:S03]  /*1a8e0*/  IMAD.HI.U32 R6, R39, R28, RZ ;  /* 0x0000001c27067227 */ /* 0x000fc600078e00ff */
[----:B------:R0:W-:Y:S01]  /*1a8f0*/  STL [R1+0x150], R7 ;  /* 0x0001500701007387 */ /* 0x0001e20000100800 */
[----:B------:R-:W-:Y:S02]  /*1a900*/  IMAD.MOV R36, RZ, RZ, -R36 ;  /* 0x000000ffff247224 */ /* 0x000fe400078e0a24 */
[----:B------:R-:W-:Y:S02]  /*1a910*/  @!P6 IMAD.IADD R5, R5, 0x1, -R44 ;  /* 0x000000010505e824 */ /* 0x000fe400078e0a2c */
[----:B------:R-:W-:Y:S02]  /*1a920*/  IMAD.MOV R6, RZ, RZ, -R6 ;  /* 0x000000ffff067224 */ /* 0x000fe400078e0a06 */
[C---:B------:R-:W-:Y:S01]  /*1a930*/  IMAD R29, R44.reuse, R36, R29 ;  /* 0x000000242c1d7224 */ /* 0x040fe200078e021d */
[----:B------:R-:W-:Y:S01]  /*1a940*/  ISETP.GT.U32.AND P6, PT, R44, R5, PT ;  /* 0x000000052c00720c */ /* 0x000fe20003fc4070 */
[--C-:B------:R-:W-:Y:S02]  /*1a950*/  @!P3 IMAD.IADD R4, R4, 0x1, -R44.reuse ;  /* 0x000000010404b824 */ /* 0x100fe400078e0a2c */
[----:B0-----:R-:W-:Y:S01]  /*1a960*/  IMAD.MOV.U32 R7, RZ, RZ, R33 ;  /* 0x000000ffff077224 */ /* 0x001fe200078e0021 */
[----:B------:R-:W-:Y:S01]  /*1a970*/  ISETP.GT.U32.AND P3, PT, R44, R29, PT ;  /* 0x0000001d2c00720c */ /* 0x000fe20003f64070 */
[----:B------:R-:W-:Y:S01]  /*1a980*/  @!P5 IMAD.IADD R34, R34, 0x1, -R44 ;  /* 0x000000012222d824 */ /* 0x000fe200078e0a2c */
[----:B------:R-:W-:Y:S01]  /*1a990*/  ISETP.GE.AND P5, PT, R55, RZ, PT ;  /* 0x000000ff3700720c */ /* 0x000fe20003fa6270 */
[----:B------:R-:W-:-:S02]  /*1a9a0*/  @!P4 IMAD.MOV R7, RZ, RZ, -R7 ;  /* 0x000000ffff07c224 */ /* 0x000fc400078e0a07 */
[C---:B------:R-:W-:Y:S02]  /*1a9b0*/  IMAD R28, R44.reuse, R6, R28 ;  /* 0x000000062c1c7224 */ /* 0x040fe400078e021c */
[--C-:B------:R-:W-:Y:S01]  /*1a9c0*/  @!P1 IMAD.IADD R35, R35, 0x1, -R44.reuse ;  /* 0x0000000123239824 */ /* 0x100fe200078e0a2c */
[----:B------:R0:W-:Y:S01]  /*1a9d0*/  STL [R1+0x160], R7 ;  /* 0x0001600701007387 */ /* 0x0001e20000100800 */
[----:B------:R-:W-:Y:S01]  /*1a9e0*/  ISETP.GT.U32.AND P1, PT, R44, R34, PT ;  /* 0x000000222c00720c */ /* 0x000fe20003f24070 */
[----:B------:R-:W-:Y:S02]  /*1a9f0*/  VIADD R55, R0, 0x64 ;  /* 0x0000006400377836 */ /* 0x000fe40000000000 */
[--C-:B------:R-:W-:Y:S01]  /*1aa00*/  @!P6 IMAD.IADD R5, R5, 0x1, -R44.reuse ;  /* 0x000000010505e824 */ /* 0x100fe200078e0a2c */
[----:B------:R-:W-:Y:S01]  /*1aa10*/  ISETP.GE.AND P6, PT, R54, RZ, PT ;  /* 0x000000ff3600720c */ /* 0x000fe20003fc6270 */
[----:B------:R-:W-:Y:S01]  /*1aa20*/  @!P3 IMAD.IADD R29, R29, 0x1, -R44 ;  /* 0x000000011d1db824 */ /* 0x000fe200078e0a2c */
[----:B------:R-:W-:Y:S01]  /*1aa30*/  ISETP.GT.U32.AND P4, PT, R44, R35, PT ;  /* 0x000000232c00720c */ /* 0x000fe20003f84070 */
[----:B------:R-:W-:Y:S01]  /*1aa40*/  @!P2 IMAD.MOV R5, RZ, RZ, -R5 ;  /* 0x000000ffff05a224 */ /* 0x000fe200078e0a05 */
[----:B------:R-:W-:Y:S01]  /*1aa50*/  IABS R6, R55 ;  /* 0x0000003700067213 */ /* 0x000fe20000000000 */
[----:B0-----:R-:W-:Y:S01]  /*1aa60*/  IMAD.MOV.U32 R7, RZ, RZ, R4 ;  /* 0x000000ffff077224 */ /* 0x001fe200078e0004 */
[----:B------:R-:W-:Y:S01]  /*1aa70*/  ISETP.GE.AND P2, PT, R41, RZ, PT ;  /* 0x000000ff2900720c */ /* 0x000fe20003f46270 */
[----:B------:R-:W-:Y:S01]  /*1aa80*/  VIADD R54, R0, 0x63 ;  /* 0x0000006300367836 */ /* 0x000fe20000000000 */
[----:B------:R0:W-:Y:S01]  /*1aa90*/  STL [R1+0x16c], R5 ;  /* 0x00016c0501007387 */ /* 0x0001e20000100800 */
[----:B------:R-:W-:Y:S01]  /*1aaa0*/  @!P0 IMAD.MOV R7, RZ, RZ, -R7 ;  /* 0x000000ffff078224 */ /* 0x000fe200078e0a07 */
[----:B------:R-:W-:Y:S01]  /*1aab0*/  ISETP.GT.U32.AND P0, PT, R44, R28, PT ;  /* 0x0000001c2c00720c */ /* 0x000fe20003f04070 */
[----:B------:R-:W-:Y:S01]  /*1aac0*/  @!P1 IMAD.IADD R34, R34, 0x1, -R44 ;  /* 0x0000000122229824 */ /* 0x000fe200078e0a2c */
[----:B------:R-:W-:Y:S01]  /*1aad0*/  ISETP.GE.AND P3, PT, R54, RZ, PT ;  /* 0x000000ff3600720c */ /* 0x000fe20003f66270 */
[----:B------:R-:W-:Y:S01]  /*1aae0*/  IMAD.HI.U32 R36, R39, R6, RZ ;  /* 0x0000000627247227 */ /* 0x000fe200078e00ff */
[----:B------:R-:W-:Y:S01]  /*1aaf0*/  STL [R1+0x170], R7 ;  /* 0x0001700701007387 */ /* 0x000fe20000100800 */
[----:B------:R-:W-:-:S02]  /*1ab00*/  ISETP.GE.AND P1, PT, R56, RZ, PT ;  /* 0x000000ff3800720c */ /* 0x000fc40003f26270 */
[----:B------:R-:W-:Y:S01]  /*1ab10*/  IMAD.MOV.U32 R8, RZ, RZ, R34 ;  /* 0x000000ffff087224 */ /* 0x000fe200078e0022 */
[----:B0-----:R-:W-:Y:S01]  /*1ab20*/  IABS R5, R54 ;  /* 0x0000003600057213 */ /* 0x001fe20000000000 */
[----:B------:R-:W-:Y:S02]  /*1ab30*/  IMAD.MOV R34, RZ, RZ, -R36 ;  /* 0x000000ffff227224 */ /* 0x000fe400078e0a24 */
[--C-:B------:R-:W-:Y:S01]  /*1ab40*/  @!P4 IMAD.IADD R35, R35, 0x1, -R44.reuse ;  /* 0x000000012323c824 */ /* 0x100fe200078e0a2c */
[----:B------:R-:W-:Y:S01]  /*1ab50*/  ISETP.GE.AND P4, PT, R55, RZ, PT ;  /* 0x000000ff3700720c */ /* 0x000fe20003f86270 */
[----:B------:R-:W-:Y:S01]  /*1ab60*/  @!P0 IMAD.IADD R28, R28, 0x1, -R44 ;  /* 0x000000011c1c8824 */ /* 0x000fe200078e0a2c */
[----:B------:R-:W-:Y:S01]  /*1ab70*/  ISETP.GT.U32.AND P0, PT, R44, R29, PT ;  /* 0x0000001d2c00720c */ /* 0x000fe20003f04070 */
[----:B------:R-:W-:Y:S02]  /*1ab80*/  @!P6 IMAD.MOV R8, RZ, RZ, -R8 ;  /* 0x000000ffff08e224 */ /* 0x000fe400078e0a08 */
[----:B------:R-:W-:Y:S01]  /*1ab90*/  VIADD R55, R0, 0x62 ;  /* 0x0000006200377836 */ /* 0x000fe20000000000 */
[C---:B------:R-:W-:Y:S01]  /*1aba0*/  ISETP.GT.U32.AND P6, PT, R44.reuse, R28, PT ;  /* 0x0000001c2c00720c */ /* 0x040fe20003fc4070 */
[----:B------:R-:W-:Y:S01]  /*1abb0*/  IMAD.HI.U32 R33, R39, R5, RZ ;  /* 0x0000000527217227 */ /* 0x000fe200078e00ff */
[----:B------:R0:W-:Y:S02]  /*1abc0*/  STL [R1+0x35c], R8 ;  /* 0x00035c0801007387 */ /* 0x0001e40000100800 */
[----:B------:R-:W-:Y:S01]  /*1abd0*/  IABS R4, R55 ;  /* 0x0000003700047213 */ /* 0x000fe20000000000 */
[----:B------:R-:W-:-:S02]  /*1abe0*/  IMAD R6, R44, R34, R6 ;  /* 0x000000222c067224 */ /* 0x000fc400078e0206 */
[----:B------:R-:W-:Y:S02]  /*1abf0*/  IMAD.MOV R33, RZ, RZ, -R33 ;  /* 0x000000ffff217224 */ /* 0x000fe400078e0a21 */
[----:B------:R-:W-:Y:S01]  /*1ac00*/  @!P0 IMAD.IADD R29, R29, 0x1, -R44 ;  /* 0x000000011d1d8824 */ /* 0x000fe200078e0a2c */
[C---:B------:R-:W-:Y:S01]  /*1ac10*/  ISETP.GT.U32.AND P0, PT, R44.reuse, R6, PT ;  /* 0x000000062c00720c */ /* 0x040fe20003f04070 */
[----:B------:R-:W-:Y:S02]  /*1ac20*/  IMAD R5, R44, R33, R5 ;  /* 0x000000212c057224 */ /* 0x000fe400078e0205 */
[----:B------:R-:W-:-:S04]  /*1ac30*/  IMAD.HI.U32 R37, R39, R4, RZ ;  /* 0x0000000427257227 */ /* 0x000fc800078e00ff */
[----:B------:R-:W-:Y:S01]  /*1ac40*/  @!P6 IMAD.IADD R28, R28, 0x1, -R44 ;  /* 0x000000011c1ce824 */ /* 0x000fe200078e0a2c */
[C---:B------:R-:W-:Y:S01]  /*1ac50*/  ISETP.GT.U32.AND P6, PT, R44.reuse, R5, PT ;  /* 0x000000052c00720c */ /* 0x040fe20003fc4070 */
[----:B------:R-:W-:Y:S02]  /*1ac60*/  IMAD.MOV R37, RZ, RZ, -R37 ;  /* 0x000000ffff257224 */ /* 0x000fe400078e0a25 */
[----:B0-----:R-:W-:Y:S02]  /*1ac70*/  IMAD.MOV.U32 R8, RZ, RZ, R29 ;  /* 0x000000ffff087224 */ /* 0x001fe400078e001d */
[----:B------:R-:W-:Y:S02]  /*1ac80*/  IMAD R4, R44, R37, R4 ;  /* 0x000000252c047224 */ /* 0x000fe400078e0204 */
[----:B------:R-:W-:Y:S02]  /*1ac90*/  @!P0 IMAD.IADD R6, R6, 0x1, -R44 ;  /* 0x0000000106068824 */ /* 0x000fe400078e0a2c */
[----:B------:R-:W-:Y:S01]  /*1aca0*/  VIADD R54, R0, 0x5f ;  /* 0x0000005f00367836 */ /* 0x000fe20000000000 */
[C---:B------:R-:W-:Y:S01]  /*1acb0*/  ISETP.GT.U32.AND P0, PT, R44.reuse, R4, PT ;  /* 0x000000042c00720c */ /* 0x040fe20003f04070 */
[----:B------:R-:W-:Y:S01]  /*1acc0*/  @!P2 IMAD.MOV R8, RZ, RZ, -R8 ;  /* 0x000000ffff08a224 */ /* 0x000fe200078e0a08 */
[----:B------:R-:W-:Y:S01]  /*1acd0*/  ISETP.GT.U32.AND P2, PT, R44, R6, PT ;  /* 0x000000062c00720c */ /* 0x000fe20003f44070 */
[----:B------:R-:W-:Y:S01]  /*1ace0*/  IMAD.MOV.U32 R7, RZ, RZ, R35 ;  /* 0x000000ffff077224 */ /* 0x000fe200078e0023 */
[----:B------:R-:W-:Y:S01]  /*1acf0*/  IABS R35, R54 ;  /* 0x0000003600237213 */ /* 0x000fe20000000000 */
[----:B------:R-:W-:-:S02]  /*1ad00*/  @!P6 IMAD.IADD R5, R5, 0x1, -R44 ;  /* 0x000000010505e824 */ /* 0x000fc400078e0a2c */
[----:B------:R-:W-:Y:S02]  /*1ad10*/  VIADD R56, R0, 0x60 ;  /* 0x0000006000387836 */ /* 0x000fe40000000000 */
[----:B------:R-:W-:Y:S01]  /*1ad20*/  @!P5 IMAD.MOV R7, RZ, RZ, -R7 ;  /* 0x000000ffff07d224 */ /* 0x000fe200078e0a07 */
[----:B------:R-:W-:Y:S01]  /*1ad30*/  ISETP.GT.U32.AND P6, PT, R44, R5, PT ;  /* 0x000000052c00720c */ /* 0x000fe20003fc4070 */
[----:B------:R-:W-:Y:S01]  /*1ad40*/  IMAD.HI.U32 R40, R39, R35, RZ ;  /* 0x0000002327287227 */ /* 0x000fe200078e00ff */
[----:B------:R-:W-:Y:S02]  /*1ad50*/  IABS R34, R56 ;  /* 0x0000003800227213 */ /* 0x000fe40000000000 */
[----:B------:R0:W-:Y:S01]  /*1ad60*/  STL [R1+0x168], R7 ;  /* 0x0001680701007387 */ /* 0x0001e20000100800 */
[----:B------:R-:W-:Y:S01]  /*1ad70*/  IMAD.MOV R40, RZ, RZ, -R40 ;  /* 0x000000ffff287224 */ /* 0x000fe200078e0a28 */
[----:B------:R-:W-:Y:S01]  /*1ad80*/  ISETP.GE.AND P5, PT, R55, RZ, PT ;  /* 0x000000ff3700720c */ /* 0x000fe20003fa6270 */
[--C-:B------:R-:W-:Y:S01]  /*1ad90*/  @!P0 IMAD.IADD R4, R4, 0x1, -R44.reuse ;  /* 0x0000000104048824 */ /* 0x100fe200078e0a2c */
[----:B------:R1:W-:Y:S01]  /*1ada0*/  STL [R1+0x15c], R8 ;  /* 0x00015c0801007387 */ /* 0x0003e20000100800 */
[----:B------:R-:W-:-:S02]  /*1adb0*/  @!P2 IMAD.IADD R6, R6, 0x1, -R44 ;  /* 0x000000010606a824 */ /* 0x000fc400078e0a2c */
[----:B------:R-:W-:Y:S01]  /*1adc0*/  VIADD R42, R0, 0x61 ;  /* 0x00000061002a7836 */ /* 0x000fe20000000000 */
[----:B------:R-:W-:Y:S01]  /*1add0*/  ISETP.GT.U32.AND P0, PT, R44, R4, PT ;  /* 0x000000042c00720c */ /* 0x000fe20003f04070 */
[----:B------:R-:W-:-:S03]  /*1ade0*/  IMAD.HI.U32 R38, R39, R34, RZ ;  /* 0x0000002227267227 */ /* 0x000fc600078e00ff */
[----:B------:R-:W-:Y:S01]  /*1adf0*/  IABS R33, R42 ;  /* 0x0000002a00217213 */ /* 0x000fe20000000000 */
[----:B0-----:R-:W-:Y:S01]  /*1ae00*/  IMAD.MOV.U32 R7, RZ, RZ, R28 ;  /* 0x000000ffff077224 */ /* 0x001fe200078e001c */
[----:B------:R-:W-:Y:S01]  /*1ae10*/  IABS R28, R43 ;  /* 0x0000002b001c7213 */ /* 0x000fe20000000000 */
[----:B------:R-:W-:Y:S02]  /*1ae20*/  IMAD R40, R44, R40, R35 ;  /* 0x000000282c287224 */ /* 0x000fe400078e0223 */
[----:B-1----:R-:W-:Y:S02]  /*1ae30*/  IMAD.MOV.U32 R8, RZ, RZ, R6 ;  /* 0x000000ffff087224 */ /* 0x002fe400078e0006 */
[----:B------:R-:W-:Y:S02]  /*1ae40*/  IMAD.MOV R38, RZ, RZ, -R38 ;  /* 0x000000ffff267224 */ /* 0x000fe400078e0a26 */
[----:B------:R-:W-:Y:S01]  /*1ae50*/  @!P1 IMAD.MOV R7, RZ, RZ, -R7 ;  /* 0x000000ffff079224 */ /* 0x000fe200078e0a07 */
[----:B------:R-:W-:Y:S01]  /*1ae60*/  ISETP.GE.AND P1, PT, R42, RZ, PT ;  /* 0x000000ff2a00720c */ /* 0x000fe20003f26270 */
[----:B------:R-:W-:-:S02]  /*1ae70*/  @!P6 IMAD.IADD R5, R5, 0x1, -R44 ;  /* 0x000000010505e824 */ /* 0x000fc400078e0a2c */
[----:B------:R-:W-:Y:S01]  /*1ae80*/  @!P4 IMAD.MOV R8, RZ, RZ, -R8 ;  /* 0x000000ffff08c224 */ /* 0x000fe200078e0a08 */
[C---:B------:R-:W-:Y:S01]  /*1ae90*/  ISETP.GT.U32.AND P4, PT, R44.reuse, R40, PT ;  /* 0x000000282c00720c */ /* 0x040fe20003f84070 */
[----:B------:R-:W-:Y:S01]  /*1aea0*/  IMAD R34, R44, R38, R34 ;  /* 0x000000262c227224 */ /* 0x000fe200078e0222 */
[----:B------:R0:W-:Y:S01]  /*1aeb0*/  STL [R1+0x158], R7 ;  /* 0x0001580701007387 */ /* 0x0001e20000100800 */
[----:B------:R-:W-:-:S03]  /*1aec0*/  IMAD.HI.U32 R37, R39, R33, RZ ;  /* 0x0000002127257227 */ /* 0x000fc600078e00ff */
[----:B------:R-:W-:Y:S01]  /*1aed0*/  ISETP.GT.U32.AND P6, PT, R44, R34, PT ;  /* 0x000000222c00720c */ /* 0x000fe20003fc4070 */
[----:B------:R-:W-:Y:S01]  /*1aee0*/  VIADD R55, R0, 0x5e ;  /* 0x0000005e00377836 */ /* 0x000fe20000000000 */
[----:B------:R-:W-:Y:S01]  /*1aef0*/  STL [R1+0x14c], R8 ;  /* 0x00014c0801007387 */ /* 0x000fe20000100800 */
[----:B------:R-:W-:Y:S02]  /*1af00*/  IMAD.MOV R37, RZ, RZ, -R37 ;  /* 0x000000ffff257224 */ /* 0x000fe400078e0a25 */
[--C-:B------:R-:W-:Y:S01]  /*1af10*/  @!P0 IMAD.IADD R4, R4, 0x1, -R44.reuse ;  /* 0x0000000104048824 */ /* 0x100fe200078e0a2c */
[----:B------:R-:W-:Y:S01]  /*1af20*/  IABS R36, R55 ;  /* 0x0000003700247213 */ /* 0x000fe20000000000 */
[----:B0-----:R-:W-:Y:S02]  /*1af30*/  IMAD.MOV.U32 R7, RZ, RZ, R5 ;  /* 0x000000ffff077224 */ /* 0x001fe400078e0005 */
[----:B------:R-:W-:Y:S02]  /*1af40*/  VIADD R42, R0, 0x5c ;  /* 0x0000005c002a7836 */ /* 0x000fe40000000000 */
[----:B------:R-:W-:Y:S01]  /*1af50*/  @!P3 IMAD.MOV R7, RZ, RZ, -R7 ;  /* 0x000000ffff07b224 */ /* 0x000fe200078e0a07 */
[----:B------:R-:W-:Y:S01]  /*1af60*/  ISETP.GE.AND P3, PT, R56, RZ, PT ;  /* 0x000000ff3800720c */ /* 0x000fe20003f66270 */
[----:B------:R-:W-:Y:S01]  /*1af70*/  IMAD R33, R44, R37, R33 ;  /* 0x000000252c217224 */ /* 0x000fe200078e0221 */
[----:B------:R-:W-:Y:S01]  /*1af80*/  IABS R6, R42 ;  /* 0x0000002a00067213 */ /* 0x000fe20000000000 */
[----:B------:R-:W-:Y:S01]  /*1af90*/  @!P4 IMAD.IADD R40, R40, 0x1, -R44 ;  /* 0x000000012828c824 */ /* 0x000fe200078e0a2c */
[----:B------:R0:W-:Y:S01]  /*1afa0*/  STL [R1+0x148], R7 ;  /* 0x0001480701007387 */ /* 0x0001e20000100800 */
[----:B------:R-:W-:Y:S01]  /*1afb0*/  IMAD.HI.U32 R41, R39, R36, RZ ;  /* 0x0000002427297227 */ /* 0x000fe200078e00ff */
[----:B------:R-:W-:-:S03]  /*1afc0*/  ISETP.GT.U32.AND P2, PT, R44, R33, PT ;  /* 0x000000212c00720c */ /* 0x000fc60003f44070 */
[----:B------:R-:W-:Y:S02]  /*1afd0*/  IMAD.MOV R41, RZ, RZ, -R41 ;  /* 0x000000ffff297224 */ /* 0x000fe400078e0a29 */
[----:B------:R-:W-:Y:S02]  /*1afe0*/  @!P6 IMAD.IADD R34, R34, 0x1, -R44 ;  /* 0x000000012222e824 */ /* 0x000fe400078e0a2c */
[----:B------:R-:W-:Y:S02]  /*1aff0*/  IMAD.MOV.U32 R5, RZ, RZ, R28 ;  /* 0x000000ffff057224 */ /* 0x000fe400078e001c */
[----:B0-----:R-:W-:Y:S01]  /*1b000*/  IMAD.MOV.U32 R7, RZ, RZ, R4 ;  /* 0x000000ffff077224 */ /* 0x001fe200078e0004 */
[----:B------:R-:W-:Y:S01]  /*1b010*/  ISETP.GT.U32.AND P4, PT, R44, R34, PT ;  /* 0x000000222c00720c */ /* 0x000fe20003f84070 */
[----:B------:R-:W-:-:S04]  /*1b020*/  IMAD.HI.U32 R4, R39, R6, RZ ;  /* 0x0000000627047227 */ /* 0x000fc800078e00ff */
[----:B------:R-:W-:Y:S01]  /*1b030*/  @!P5 IMAD.MOV R7, RZ, RZ, -R7 ;  /* 0x000000ffff07d224 */ /* 0x000fe200078e0a07 */
[C---:B------:R-:W-:Y:S01]  /*1b040*/  ISETP.GT.U32.AND P5, PT, R44.reuse, R40, PT ;  /* 0x000000282c00720c */ /* 0x040fe20003fa4070 */
[C---:B------:R-:W-:Y:S02]  /*1b050*/  IMAD R36, R44.reuse, R41, R36 ;  /* 0x000000292c247224 */ /* 0x040fe400078e0224 */
[----:B------:R-:W-:Y:S01]  /*1b060*/  IMAD.MOV R4, RZ, RZ, -R4 ;  /* 0x000000ffff047224 */ /* 0x000fe200078e0a04 */
[----:B------:R0:W-:Y:S01]  /*1b070*/  STL [R1+0x13c], R7 ;  /* 0x00013c0701007387 */ /* 0x0001e20000100800 */
[----:B------:R-:W-:Y:S01]  /*1b080*/  IMAD.HI.U32 R28, R39, R5, RZ ;  /* 0x00000005271c7227 */ /* 0x000fe200078e00ff */
[----:B------:R-:W-:-:S03]  /*1b090*/  ISETP.GT.U32.AND P0, PT, R44, R36, PT ;  /* 0x000000242c00720c */ /* 0x000fc60003f04070 */
[----:B------:R-:W-:Y:S02]  /*1b0a0*/  IMAD R4, R44, R4, R6 ;  /* 0x000000042c047224 */ /* 0x000fe400078e0206 */
[----:B------:R-:W-:Y:S01]  /*1b0b0*/  @!P2 IMAD.IADD R33, R33, 0x1, -R44 ;  /* 0x000000012121a824 */ /* 0x000fe200078e0a2c */
[----:B------:R-:W-:Y:S01]  /*1b0c0*/  ISETP.GE.AND P2, PT, R54, RZ, PT ;  /* 0x000000ff3600720c */ /* 0x000fe20003f46270 */
[----:B------:R-:W-:Y:S02]  /*1b0d0*/  IMAD.MOV R28, RZ, RZ, -R28 ;  /* 0x000000ffff1c7224 */ /* 0x000fe400078e0a1c */
[--C-:B------:R-:W-:Y:S01]  /*1b0e0*/  @!P5 IMAD.IADD R40, R40, 0x1, -R44.reuse ;  /* 0x000000012828d824 */ /* 0x100fe200078e0a2c */
[C---:B------:R-:W-:Y:S01]  /*1b0f0*/  ISETP.GT.U32.AND P5, PT, R44.reuse, R4, PT ;  /* 0x000000042c00720c */ /* 0x040fe20003fa4070 */
[C---:B------:R-:W-:Y:S01]  /*1b100*/  IMAD R5, R44.reuse, R28, R5 ;  /* 0x0000001c2c057224 */ /* 0x040fe200078e0205 */
[----:B------:R-:W-:Y:S01]  /*1b110*/  ISETP.GT.U32.AND P6, PT, R44, R33, PT ;  /* 0x000000212c00720c */ /* 0x000fe20003fc4070 */
[----:B------:R-:W-:-:S02]  /*1b120*/  @!P4 IMAD.IADD R34, R34, 0x1, -R44 ;  /* 0x000000012222c824 */ /* 0x000fc400078e0a2c */
[----:B------:R-:W-:Y:S01]  /*1b130*/  VIADD R56, R0, 0x5b ;  /* 0x0000005b00387836 */ /* 0x000fe20000000000 */
[----:B------:R-:W-:Y:S01]  /*1b140*/  ISETP.GT.U32.AND P4, PT, R44, R5, PT ;  /* 0x000000052c00720c */ /* 0x000fe20003f84070 */
[----:B------:R-:W-:Y:S02]  /*1b150*/  @!P0 IMAD.IADD R36, R36, 0x1, -R44 ;  /* 0x0000000124248824 */ /* 0x000fe400078e0a2c */
[----:B------:R-:W-:Y:S01]  /*1b160*/  VIADD R54, R0, 0x5a ;  /* 0x0000005a00367836 */ /* 0x000fe20000000000 */
[----:B------:R-:W-:Y:S01]  /*1b170*/  IABS R35, R56 ;  /* 0x0000003800237213 */ /* 0x000fe20000000000 */
[----:B------:R-:W-:Y:S01]  /*1b180*/  IMAD.MOV.U32 R9, RZ, RZ, R34 ;  /* 0x000000ffff097224 */ /* 0x000fe200078e0022 */
[----:B------:R-:W-:Y:S01]  /*1b190*/  ISETP.GT.U32.AND P0, PT, R44, R36, PT ;  /* 0x000000242c00720c */ /* 0x000fe20003f04070 */
[--C-:B------:R-:W-:Y:S01]  /*1b1a0*/  @!P5 IMAD.IADD R4, R4, 0x1, -R44.reuse ;  /* 0x000000010404d824 */ /* 0x100fe200078e0a2c */
[----:B------:R-:W-:Y:S01]  /*1b1b0*/  IABS R29, R54 ;  /* 0x00000036001d7213 */ /* 0x000fe20000000000 */
        /* <DEDUP_REMOVED lines=8> */
[----:B------:R-:W-:-:S04]  /*1b240*/  IMAD.HI.U32 R37, R39, R29, RZ ;  /* 0x0000001d27257227 */ /* 0x000fc800078e00ff */
[----:B------:R-:W-:Y:S01]  /*1b250*/  @!P1 IMAD.MOV R7, RZ, RZ, -R7 ;  /* 0x000000ffff079224 */ /* 0x000fe200078e0a07 */
[C---:B------:R-:W-:Y:S01]  /*1b260*/  ISETP.GT.U32.AND P1, PT, R44.reuse, R5, PT ;  /* 0x000000052c00720c */ /* 0x040fe20003f24070 */
[----:B------:R-:W-:Y:S02]  /*1b270*/  IMAD R35, R44, R28, R35 ;  /* 0x0000001c2c237224 */ /* 0x000fe400078e0223 */
[----:B------:R-:W-:Y:S01]  /*1b280*/  IMAD.MOV R33, RZ, RZ, -R37 ;  /* 0x000000ffff217224 */ /* 0x000fe200078e0a25 */
[----:B------:R0:W-:Y:S01]  /*1b290*/  STL [R1+0x138], R7 ;  /* 0x0001380701007387 */ /* 0x0001e20000100800 */
[----:B------:R-:W-:Y:S01]  /*1b2a0*/  @!P0 IMAD.IADD R36, R36, 0x1, -R44 ;  /* 0x0000000124248824 */ /* 0x000fe200078e0a2c */
[----:B------:R-:W-:Y:S01]  /*1b2b0*/  ISETP.GE.AND P0, PT, R43, RZ, PT ;  /* 0x000000ff2b00720c */ /* 0x000fe20003f06270 */
[----:B------:R-:W-:Y:S01]  /*1b2c0*/  @!P3 IMAD.MOV R9, RZ, RZ, -R9 ;  /* 0x000000ffff09b224 */ /* 0x000fe200078e0a09 */
[C---:B------:R-:W-:Y:S01]  /*1b2d0*/  ISETP.GT.U32.AND P3, PT, R44.reuse, R35, PT ;  /* 0x000000232c00720c */ /* 0x040fe20003f64070 */
[----:B------:R-:W-:-:S02]  /*1b2e0*/  IMAD R34, R44, R33, R29 ;  /* 0x000000212c227224 */ /* 0x000fc400078e021d */
[----:B------:R-:W-:Y:S01]  /*1b2f0*/  @!P5 IMAD.IADD R4, R4, 0x1, -R44 ;  /* 0x000000010404d824 */ /* 0x000fe200078e0a2c */
[----:B------:R-:W-:Y:S01]  /*1b300*/  STL [R1+0x130], R9 ;  /* 0x0001300901007387 */ /* 0x000fe20000100800 */
[----:B------:R-:W-:Y:S01]  /*1b310*/  IMAD.MOV.U32 R8, RZ, RZ, R40 ;  /* 0x000000ffff087224 */ /* 0x000fe200078e0028 */
[----:B------:R-:W-:Y:S01]  /*1b320*/  ISETP.GT.U32.AND P5, PT, R44, R34, PT ;  /* 0x000000222c00720c */ /* 0x000fe20003fa4070 */
[----:B------:R-:W-:Y:S02]  /*1b330*/  VIADD R55, R0, 0x59 ;  /* 0x0000005900377836 */ /* 0x000fe40000000000 */
[----:B0-----:R-:W-:Y:S02]  /*1b340*/  IMAD.MOV.U32 R7, RZ, RZ, R36 ;  /* 0x000000ffff077224 */ /* 0x001fe400078e0024 */
[----:B------:R-:W-:Y:S01]  /*1b350*/  @!P1 IMAD.IADD R5, R5, 0x1, -R44 ;  /* 0x0000000105059824 */ /* 0x000fe200078e0a2c */
[----:B------:R-:W-:Y:S01]  /*1b360*/  IABS R6, R55 ;  /* 0x0000003700067213 */ /* 0x000fe20000000000 */
[----:B------:R-:W-:Y:S01]  /*1b370*/  @!P2 IMAD.MOV R8, RZ, RZ, -R8 ;  /* 0x000000ffff08a224 */ /* 0x000fe200078e0a08 */
[----:B------:R-:W-:Y:S01]  /*1b380*/  ISETP.GE.AND P1, PT, R55, RZ, PT ;  /* 0x000000ff3700720c */ /* 0x000fe20003f26270 */
[----:B------:R-:W-:Y:S01]  /*1b390*/  @!P6 IMAD.MOV R7, RZ, RZ, -R7 ;  /* 0x000000ffff07e224 */ /* 0x000fe200078e0a07 */
[----:B------:R-:W-:Y:S01]  /*1b3a0*/  ISETP.GE.AND P2, PT, R56, RZ, PT ;  /* 0x000000ff3800720c */ /* 0x000fe20003f46270 */
[----:B------:R-:W-:Y:S01]  /*1b3b0*/  @!P0 IMAD.MOV R5, RZ, RZ, -R5 ;  /* 0x000000ffff058224 */ /* 0x000fe200078e0a05 */
[----:B------:R-:W-:Y:S01]  /*1b3c0*/  STL [R1+0x11c], R8 ;  /* 0x00011c0801007387 */ /* 0x000fe20000100800 */
[----:B------:R-:W-:Y:S01]  /*1b3d0*/  VIADD R55, R0, 0x58 ;  /* 0x0000005800377836 */ /* 0x000fe20000000000 */
[----:B------:R-:W-:Y:S01]  /*1b3e0*/  ISETP.GE.AND P6, PT, R54, RZ, PT ;  /* 0x000000ff3600720c */ /* 0x000fe20003fc6270 */
[--C-:B------:R-:W-:Y:S01]  /*1b3f0*/  @!P3 IMAD.IADD R35, R35, 0x1, -R44.reuse ;  /* 0x000000012323b824 */ /* 0x100fe200078e0a2c */
[----:B------:R0:W-:Y:S01]  /*1b400*/  STL [R1+0x10c], R7 ;  /* 0x00010c0701007387 */ /* 0x0001e20000100800 */
[----:B------:R-:W-:Y:S01]  /*1b410*/  @!P5 IMAD.IADD R34, R34, 0x1, -R44 ;  /* 0x000000012222d824 */ /* 0x000fe200078e0a2c */
[----:B------:R-:W-:Y:S01]  /*1b420*/  ISETP.GE.AND P3, PT, R55, RZ, PT ;  /* 0x000000ff3700720c */ /* 0x000fe20003f66270 */
[----:B------:R-:W-:Y:S01]  /*1b430*/  IMAD.HI.U32 R28, R39, R6, RZ ;  /* 0x00000006271c7227 */ /* 0x000fe200078e00ff */
[----:B------:R1:W-:Y:S01]  /*1b440*/  STL [R1+0x110], R5 ;  /* 0x0001100501007387 */ /* 0x0003e20000100800 */
[----:B------:R-:W-:-:S02]  /*1b450*/  ISETP.GT.U32.AND P0, PT, R44, R35, PT ;  /* 0x000000232c00720c */ /* 0x000fc40003f04070 */
[C---:B------:R-:W-:Y:S01]  /*1b460*/  ISETP.GT.U32.AND P5, PT, R44.reuse, R34, PT ;  /* 0x000000222c00720c */ /* 0x040fe20003fa4070 */
[----:B------:R-:W-:Y:S02]  /*1b470*/  IMAD.MOV R28, RZ, RZ, -R28 ;  /* 0x000000ffff1c7224 */ /* 0x000fe400078e0a1c */
[----:B0-----:R-:W-:Y:S02]  /*1b480*/  IMAD.MOV.U32 R7, RZ, RZ, R4 ;  /* 0x000000ffff077224 */ /* 0x001fe400078e0004 */
[----:B------:R-:W-:Y:S01]  /*1b490*/  IMAD R6, R44, R28, R6 ;  /* 0x0000001c2c067224 */ /* 0x000fe200078e0206 */
[----:B------:R-:W-:Y:S01]  /*1b4a0*/  IABS R28, R47 ;  /* 0x0000002f001c7213 */ /* 0x000fe20000000000 */
[----:B------:R-:W-:Y:S01]  /*1b4b0*/  VIADD R54, R0, 0x57 ;  /* 0x0000005700367836 */ /* 0x000fe20000000000 */
[----:B-1----:R-:W-:Y:S01]  /*1b4c0*/  IABS R5, R55 ;  /* 0x0000003700057213 */ /* 0x002fe20000000000 */
[----:B------:R-:W-:Y:S02]  /*1b4d0*/  @!P4 IMAD.MOV R7, RZ, RZ, -R7 ;  /* 0x000000ffff07c224 */ /* 0x000fe400078e0a07 */
[----:B------:R-:W-:Y:S01]  /*1b4e0*/  @!P0 IMAD.IADD R35, R35, 0x1, -R44 ;  /* 0x0000000123238824 */ /* 0x000fe200078e0a2c */
[----:B------:R-:W-:Y:S01]  /*1b4f0*/  ISETP.GT.U32.AND P0, PT, R44, R6, PT ;  /* 0x000000062c00720c */ /* 0x000fe20003f04070 */
[----:B------:R-:W-:Y:S01]  /*1b500*/  IMAD.HI.U32 R36, R39, R5, RZ ;  /* 0x0000000527247227 */ /* 0x000fe200078e00ff */
[----:B------:R-:W-:Y:S01]  /*1b510*/  IABS R4, R54 ;  /* 0x0000003600047213 */ /* 0x000fe20000000000 */
[----:B------:R0:W-:Y:S01]  /*1b520*/  STL [R1+0x114], R7 ;  /* 0x0001140701007387 */ /* 0x0001e20000100800 */
[----:B------:R-:W-:Y:S01]  /*1b530*/  ISETP.GE.AND P4, PT, R54, RZ, PT ;  /* 0x000000ff3600720c */ /* 0x000fe20003f86270 */
[----:B------:R-:W-:-:S02]  /*1b540*/  IMAD.MOV R36, RZ, RZ, -R36 ;  /* 0x000000ffff247224 */ /* 0x000fc400078e0a24 */
[--C-:B------:R-:W-:Y:S02]  /*1b550*/  @!P5 IMAD.IADD R34, R34, 0x1, -R44.reuse ;  /* 0x000000012222d824 */ /* 0x100fe400078e0a2c */
[----:B------:R-:W-:Y:S02]  /*1b560*/  IMAD R5, R44, R36, R5 ;  /* 0x000000242c057224 */ /* 0x000fe400078e0205 */
[----:B------:R-:W-:Y:S02]  /*1b570*/  VIADD R55, R0, 0x56 ;  /* 0x0000005600377836 */ /* 0x000fe40000000000 */
[----:B------:R-:W-:Y:S01]  /*1b580*/  @!P0 IMAD.IADD R6, R6, 0x1, -R44 ;  /* 0x0000000106068824 */ /* 0x000fe200078e0a2c */
[----:B------:R-:W-:Y:S01]  /*1b590*/  ISETP.GT.U32.AND P5, PT, R44, R5, PT ;  /* 0x000000052c00720c */ /* 0x000fe20003fa4070 */
[----:B0-----:R-:W-:Y:S01]  /*1b5a0*/  IMAD.MOV.U32 R7, RZ, RZ, R35 ;  /* 0x000000ffff077224 */ /* 0x001fe200078e0023 */
[----:B------:R-:W-:Y:S01]  /*1b5b0*/  IABS R33, R55 ;  /* 0x0000003700217213 */ /* 0x000fe20000000000 */
[----:B------:R-:W-:Y:S01]  /*1b5c0*/  IMAD.HI.U32 R40, R39, R4, RZ ;  /* 0x0000000427287227 */ /* 0x000fe200078e00ff */
[----:B------:R-:W-:-:S03]  /*1b5d0*/  ISETP.GE.AND P0, PT, R55, RZ, PT ;  /* 0x000000ff3700720c */ /* 0x000fc60003f06270 */
[----:B------:R-:W-:Y:S02]  /*1b5e0*/  @!P2 IMAD.MOV R7, RZ, RZ, -R7 ;  /* 0x000000ffff07a224 */ /* 0x000fe400078e0a07 */
[----:B------:R-:W-:Y:S02]  /*1b5f0*/  VIADD R46, R0, 0x54 ;  /* 0x00000054002e7836 */ /* 0x000fe40000000000 */
[----:B------:R-:W-:Y:S01]  /*1b600*/  IMAD.HI.U32 R38, R39, R33, RZ ;  /* 0x0000002127267227 */ /* 0x000fe200078e00ff */
[----:B------:R0:W-:Y:S02]  /*1b610*/  STL [R1+0x108], R7 ;  /* 0x0001080701007387 */ /* 0x0001e40000100800 */
[----:B------:R-:W-:Y:S01]  /*1b620*/  IABS R29, R46 ;  /* 0x0000002e001d7213 */ /* 0x000fe20000000000 */
[----:B------:R-:W-:Y:S01]  /*1b630*/  @!P5 IMAD.IADD R5, R5, 0x1, -R44 ;  /* 0x000000010505d824 */ /* 0x000fe200078e0a2c */
[----:B------:R-:W-:Y:S01]  /*1b640*/  ISETP.GT.U32.AND P5, PT, R44, R6, PT ;  /* 0x000000062c00720c */ /* 0x000fe20003fa4070 */
[----:B------:R-:W-:-:S02]  /*1b650*/  IMAD.MOV R40, RZ, RZ, -R40 ;  /* 0x000000ffff287224 */ /* 0x000fc400078e0a28 */
[----:B------:R-:W-:Y:S01]  /*1b660*/  IMAD.HI.U32 R37, R39, R28, RZ ;  /* 0x0000001c27257227 */ /* 0x000fe200078e00ff */
[----:B------:R-:W-:-:S03]  /*1b670*/  ISETP.GT.U32.AND P2, PT, R44, R5, PT ;  /* 0x000000052c00720c */ /* 0x000fc60003f44070 */
[----:B------:R-:W-:Y:S02]  /*1b680*/  IMAD.MOV R38, RZ, RZ, -R38 ;  /* 0x000000ffff267224 */ /* 0x000fe400078e0a26 */
[----:B------:R-:W-:Y:S02]  /*1b690*/  IMAD R4, R44, R40, R4 ;  /* 0x000000282c047224 */ /* 0x000fe400078e0204 */
[----:B------:R-:W-:Y:S02]  /*1b6a0*/  VIADD R55, R0, 0x53 ;  /* 0x0000005300377836 */ /* 0x000fe40000000000 */
[----:B0-----:R-:W-:Y:S02]  /*1b6b0*/  IMAD.MOV.U32 R7, RZ, RZ, R34 ;  /* 0x000000ffff077224 */ /* 0x001fe400078e0022 */
[----:B------:R-:W-:Y:S01]  /*1b6c0*/  IMAD.MOV R37, RZ, RZ, -R37 ;  /* 0x000000ffff257224 */ /* 0x000fe200078e0a25 */
[----:B------:R-:W-:Y:S01]  /*1b6d0*/  IABS R40, R55 ;  /* 0x0000003700287213 */ /* 0x000fe20000000000 */
[----:B------:R-:W-:-:S02]  /*1b6e0*/  IMAD R33, R44, R38, R33 ;  /* 0x000000262c217224 */ /* 0x000fc400078e0221 */
[----:B------:R-:W-:Y:S01]  /*1b6f0*/  @!P6 IMAD.MOV R7, RZ, RZ, -R7 ;  /* 0x000000ffff07e224 */ /* 0x000fe200078e0a07 */
[----:B------:R-:W-:Y:S01]  /*1b700*/  ISETP.GT.U32.AND P6, PT, R44, R4, PT ;  /* 0x000000042c00720c */ /* 0x000fe20003fc4070 */
[----:B------:R-:W-:-:S03]  /*1b710*/  IMAD.HI.U32 R36, R39, R29, RZ ;  /* 0x0000001d27247227 */ /* 0x000fc600078e00ff */
[----:B------:R0:W-:Y:S01]  /*1b720*/  STL [R1+0x104], R7 ;  /* 0x0001040701007387 */ /* 0x0001e20000100800 */
[----:B------:R-:W-:Y:S02]  /*1b730*/  IMAD R28, R44, R37, R28 ;  /* 0x000000252c1c7224 */ /* 0x000fe400078e021c */
[----:B------:R-:W-:Y:S01]  /*1b740*/  @!P5 IMAD.IADD R6, R6, 0x1, -R44 ;  /* 0x000000010606d824 */ /* 0x000fe200078e0a2c */
[----:B------:R-:W-:Y:S01]  /*1b750*/  ISETP.GT.U32.AND P5, PT, R44, R33, PT ;  /* 0x000000212c00720c */ /* 0x000fe20003fa4070 */
[----:B------:R-:W-:Y:S02]  /*1b760*/  IMAD.MOV R36, RZ, RZ, -R36 ;  /* 0x000000ffff247224 */ /* 0x000fe400078e0a24 */
[----:B------:R-:W-:-:S04]  /*1b770*/  IMAD.HI.U32 R41, R39, R40, RZ ;  /* 0x0000002827297227 */ /* 0x000fc800078e00ff */
[--C-:B------:R-:W-:Y:S01]  /*1b780*/  @!P2 IMAD.IADD R5, R5, 0x1, -R44.reuse ;  /* 0x000000010505a824 */ /* 0x100fe200078e0a2c */
[C---:B------:R-:W-:Y:S01]  /*1b790*/  ISETP.GT.U32.AND P2, PT, R44.reuse, R28, PT ;  /* 0x0000001c2c00720c */ /* 0x040fe20003f44070 */
[----:B------:R-:W-:Y:S02]  /*1b7a0*/  IMAD R29, R44, R36, R29 ;  /* 0x000000242c1d7224 */ /* 0x000fe400078e021d */
[----:B------:R-:W-:Y:S02]  /*1b7b0*/  VIADD R45, R0, 0x52 ;  /* 0x00000052002d7836 */ /* 0x000fe40000000000 */
[----:B------:R-:W-:Y:S02]  /*1b7c0*/  IMAD.MOV R41, RZ, RZ, -R41 ;  /* 0x000000ffff297224 */ /* 0x000fe400078e0a29 */
[----:B------:R-:W-:Y:S01]  /*1b7d0*/  @!P6 IMAD.IADD R4, R4, 0x1, -R44 ;  /* 0x000000010404e824 */ /* 0x000fe200078e0a2c */
[----:B------:R-:W-:Y:S01]  /*1b7e0*/  IABS R37, R45 ;  /* 0x0000002d00257213 */ /* 0x000fe20000000000 */
[C---:B------:R-:W-:Y:S01]  /*1b7f0*/  IMAD R40, R44.reuse, R41, R40 ;  /* 0x000000292c287224 */ /* 0x040fe200078e0228 */
[----:B------:R-:W-:Y:S01]  /*1b800*/  ISETP.GT.U32.AND P6, PT, R44, R29, PT ;  /* 0x0000001d2c00720c */ /* 0x000fe20003fc4070 */
[----:B------:R-:W-:-:S02]  /*1b810*/  @!P5 IMAD.IADD R33, R33, 0x1, -R44 ;  /* 0x000000012121d824 */ /* 0x000fc400078e0a2c */
[----:B------:R-:W-:Y:S01]  /*1b820*/  IMAD.MOV.U32 R34, RZ, RZ, R37 ;  /* 0x000000ffff227224 */ /* 0x000fe200078e0025 */
[----:B------:R-:W-:Y:S01]  /*1b830*/  ISETP.GT.U32.AND P5, PT, R44, R40, PT ;  /* 0x000000282c00720c */ /* 0x000fe20003fa4070 */
[----:B------:R-:W-:Y:S01]  /*1b840*/  @!P2 IMAD.IADD R28, R28, 0x1, -R44 ;  /* 0x000000011c1ca824 */ /* 0x000fe200078e0a2c */
[----:B------:R-:W-:Y:S01]  /*1b850*/  ISETP.GT.U32.AND P2, PT, R44, R4, PT ;  /* 0x000000042c00720c */ /* 0x000fe20003f44070 */
[----:B------:R-:W-:Y:S02]  /*1b860*/  VIADD R42, R0, 0x50 ;  /* 0x00000050002a7836 */ /* 0x000fe40000000000 */
[----:B------:R-:W-:-:S03]  /*1b870*/  IMAD.HI.U32 R38, R39, R34, RZ ;  /* 0x0000002227267227 */ /* 0x000fc600078e00ff */
[----:B------:R-:W-:Y:S01]  /*1b880*/  IABS R36, R42 ;  /* 0x0000002a00247213 */ /* 0x000fe20000000000 */
[----:B------:R-:W-:Y:S02]  /*1b890*/  VIADD R43, R0, 0x51 ;  /* 0x00000051002b7836 */ /* 0x000fe40000000000 */
[----:B------:R-:W-:Y:S02]  /*1b8a0*/  IMAD.MOV R38, RZ, RZ, -R38 ;  /* 0x000000ffff267224 */ /* 0x000fe400078e0a26 */
[----:B------:R-:W-:Y:S01]  /*1b8b0*/  @!P6 IMAD.IADD R29, R29, 0x1, -R44 ;  /* 0x000000011d1de824 */ /* 0x000fe200078e0a2c */
[----:B------:R-:W-:Y:S01]  /*1b8c0*/  IABS R35, R43 ;  /* 0x0000002b00237213 */ /* 0x000fe20000000000 */
[C---:B------:R-:W-:Y:S01]  /*1b8d0*/  IMAD R34, R44.reuse, R38, R34 ;  /* 0x000000262c227224 */ /* 0x040fe200078e0222 */
[----:B------:R-:W-:Y:S01]  /*1b8e0*/  ISETP.GT.U32.AND P6, PT, R44, R33, PT ;  /* 0x000000212c00720c */ /* 0x000fe20003fc4070 */
[----:B0-----:R-:W-:Y:S02]  /*1b8f0*/  IMAD.MOV.U32 R7, RZ, RZ, R6 ;  /* 0x000000ffff077224 */ /* 0x001fe400078e0006 */
[----:B------:R-:W-:Y:S01]  /*1b900*/  @!P5 IMAD.IADD R40, R40, 0x1, -R44 ;  /* 0x000000012828d824 */ /* 0x000fe200078e0a2c */
[----:B------:R-:W-:Y:S01]  /*1b910*/  ISETP.GT.U32.AND P5, PT, R44, R29, PT ;  /* 0x0000001d2c00720c */ /* 0x000fe20003fa4070 */
[----:B------:R-:W-:-:S04]  /*1b920*/  IMAD.HI.U32 R41, R39, R36, RZ ;  /* 0x0000002427297227 */ /* 0x000fc800078e00ff */
[----:B------:R-:W-:Y:S02]  /*1b930*/  IMAD.MOV.U32 R6, RZ, RZ, R5 ;  /* 0x000000ffff067224 */ /* 0x000fe400078e0005 */
[----:B------:R-:W-:-:S04]  /*1b940*/  IMAD.HI.U32 R37, R39, R35, RZ ;  /* 0x0000002327257227 */ /* 0x000fc800078e00ff */
[----:B------:R-:W-:Y:S01]  /*1b950*/  @!P1 IMAD.MOV R7, RZ, RZ, -R7 ;  /* 0x000000ffff079224 */ /* 0x000fe200078e0a07 */
[----:B------:R-:W-:Y:S01]  /*1b960*/  ISETP.GT.U32.AND P1, PT, R44, R28, PT ;  /* 0x0000001c2c00720c */ /* 0x000fe20003f24070 */
[----:B------:R-:W-:Y:S01]  /*1b970*/  @!P2 IMAD.IADD R4, R4, 0x1, -R44 ;  /* 0x000000010404a824 */ /* 0x000fe200078e0a2c */
[C---:B------:R-:W-:Y:S01]  /*1b980*/  ISETP.GT.U32.AND P2, PT, R44.reuse, R34, PT ;  /* 0x000000222c00720c */ /* 0x040fe20003f44070 */
[----:B------:R-:W-:Y:S01]  /*1b990*/  IMAD.MOV R41, RZ, RZ, -R41 ;  /* 0x000000ffff297224 */ /* 0x000fe200078e0a29 */
[----:B------:R0:W-:Y:S01]  /*1b9a0*/  STL [R1+0xfc], R7 ;  /* 0x0000fc0701007387 */ /* 0x0001e20000100800 */
[----:B------:R-:W-:Y:S01]  /*1b9b0*/  @!P3 IMAD.MOV R6, RZ, RZ, -R6 ;  /* 0x000000ffff06b224 */ /* 0x000fe200078e0a06 */
[C---:B------:R-:W-:Y:S01]  /*1b9c0*/  ISETP.GT.U32.AND P3, PT, R44.reuse, R40, PT ;  /* 0x000000282c00720c */ /* 0x040fe20003f64070 */
[----:B------:R-:W-:Y:S02]  /*1b9d0*/  IMAD.MOV R37, RZ, RZ, -R37 ;  /* 0x000000ffff257224 */ /* 0x000fe400078e0a25 */
[C---:B------:R-:W-:Y:S01]  /*1b9e0*/  IMAD R36, R44.reuse, R41, R36 ;  /* 0x000000292c247224 */ /* 0x040fe200078e0224 */
[----:B------:R1:W-:Y:S01]  /*1b9f0*/  STL [R1+0xf4], R6 ;  /* 0x0000f40601007387 */ /* 0x0003e20000100800 */
[----:B------:R-:W-:-:S02]  /*1ba00*/  IMAD R35, R44, R37, R35 ;  /* 0x000000252c237224 */ /* 0x000fc400078e0223 */
[--C-:B------:R-:W-:Y:S01]  /*1ba10*/  @!P5 IMAD.IADD R29, R29, 0x1, -R44.reuse ;  /* 0x000000011d1dd824 */ /* 0x100fe200078e0a2c */
[C---:B------:R-:W-:Y:S01]  /*1ba20*/  ISETP.GT.U32.AND P5, PT, R44.reuse, R36, PT ;  /* 0x000000242c00720c */ /* 0x040fe20003fa4070 */
[--C-:B------:R-:W-:Y:S01]  /*1ba30*/  @!P6 IMAD.IADD R33, R33, 0x1, -R44.reuse ;  /* 0x000000012121e824 */ /* 0x100fe200078e0a2c */
[----:B------:R-:W-:Y:S01]  /*1ba40*/  ISETP.GT.U32.AND P6, PT, R44, R35, PT ;  /* 0x000000232c00720c */ /* 0x000fe20003fc4070 */
[--C-:B------:R-:W-:Y:S01]  /*1ba50*/  @!P1 IMAD.IADD R28, R28, 0x1, -R44.reuse ;  /* 0x000000011c1c9824 */ /* 0x100fe200078e0a2c */
[----:B------:R-:W-:Y:S01]  /*1ba60*/  ISETP.GE.AND P1, PT, R47, RZ, PT ;  /* 0x000000ff2f00720c */ /* 0x000fe20003f26270 */
[----:B------:R-:W-:Y:S01]  /*1ba70*/  @!P2 IMAD.IADD R34, R34, 0x1, -R44 ;  /* 0x000000012222a824 */ /* 0x000fe200078e0a2c */
[----:B------:R-:W-:Y:S01]  /*1ba80*/  ISETP.GE.AND P2, PT, R55, RZ, PT ;  /* 0x000000ff3700720c */ /* 0x000fe20003f46270 */
[C---:B------:R-:W-:Y:S02]  /*1ba90*/  VIADD R56, R0.reuse, 0x4f ;  /* 0x0000004f00387836 */ /* 0x040fe40000000000 */
[----:B------:R-:W-:-:S02]  /*1baa0*/  VIADD R54, R0, 0x4e ;  /* 0x0000004e00367836 */ /* 0x000fc40000000000 */
[----:B------:R-:W-:Y:S01]  /*1bab0*/  @!P3 IMAD.IADD R40, R40, 0x1, -R44 ;  /* 0x000000012828b824 */ /* 0x000fe200078e0a2c */
[----:B------:R-:W-:Y:S01]  /*1bac0*/  ISETP.GE.AND P3, PT, R46, RZ, PT ;  /* 0x000000ff2e00720c */ /* 0x000fe20003f66270 */
[----:B0-----:R-:W-:Y:S01]  /*1bad0*/  IMAD.MOV.U32 R7, RZ, RZ, R33 ;  /* 0x000000ffff077224 */ /* 0x001fe200078e0021 */
[----:B------:R-:W-:Y:S01]  /*1bae0*/  IABS R5, R56 ;  /* 0x0000003800057213 */ /* 0x000fe20000000000 */
[----:B------:R-:W-:Y:S01]  /*1baf0*/  @!P4 IMAD.MOV R4, RZ, RZ, -R4 ;  /* 0x000000ffff04c224 */ /* 0x000fe200078e0a04 */
[----:B------:R-:W-:Y:S01]  /*1bb00*/  ISETP.GT.U32.AND P4, PT, R44, R34, PT ;  /* 0x000000222c00720c */ /* 0x000fe20003f84070 */
[----:B------:R-:W-:Y:S01]  /*1bb10*/  @!P0 IMAD.MOV R7, RZ, RZ, -R7 ;  /* 0x000000ffff078224 */ /* 0x000fe200078e0a07 */
[----:B-1----:R-:W-:Y:S01]  /*1bb20*/  IABS R6, R54 ;  /* 0x0000003600067213 */ /* 0x002fe20000000000 */
[----:B------:R-:W-:Y:S01]  /*1bb30*/  @!P5 IMAD.IADD R36, R36, 0x1, -R44 ;  /* 0x000000012424d824 */ /* 0x000fe200078e0a2c */
[----:B------:R0:W-:Y:S01]  /*1bb40*/  STL [R1+0xf0], R4 ;  /* 0x0000f00401007387 */ /* 0x0001e20000100800 */
[----:B------:R-:W-:-:S03]  /*1bb50*/  IMAD.HI.U32 R37, R39, R5, RZ ;  /* 0x0000000527257227 */ /* 0x000fc600078e00ff */
[----:B------:R1:W-:Y:S01]  /*1bb60*/  STL [R1+0xec], R7 ;  /* 0x0000ec0701007387 */ /* 0x0003e20000100800 */
[----:B------:R-:W-:-:S04]  /*1bb70*/  IMAD.HI.U32 R38, R39, R6, RZ ;  /* 0x0000000627267227 */ /* 0x000fc800078e00ff */
[----:B------:R-:W-:Y:S01]  /*1bb80*/  @!P6 IMAD.IADD R35, R35, 0x1, -R44 ;  /* 0x000000012323e824 */ /* 0x000fe200078e0a2c */
[----:B------:R-:W-:Y:S01]  /*1bb90*/  ISETP.GE.AND P6, PT, R45, RZ, PT ;  /* 0x000000ff2d00720c */ /* 0x000fe20003fc6270 */
[----:B0-----:R-:W-:Y:S02]  /*1bba0*/  IMAD.MOV.U32 R4, RZ, RZ, R28 ;  /* 0x000000ffff047224 */ /* 0x001fe400078e001c */
[----:B------:R-:W-:Y:S01]  /*1bbb0*/  VIADD R55, R0, 0x4d ;  /* 0x0000004d00377836 */ /* 0x000fe20000000000 */
[C---:B------:R-:W-:Y:S01]  /*1bbc0*/  ISETP.GT.U32.AND P0, PT, R44.reuse, R35, PT ;  /* 0x000000232c00720c */ /* 0x040fe20003f04070 */
[----:B-1----:R-:W-:Y:S02]  /*1bbd0*/  IMAD.MOV.U32 R7, RZ, RZ, R29 ;  /* 0x000000ffff077224 */ /* 0x002fe400078e001d */
[----:B------:R-:W-:Y:S01]  /*1bbe0*/  @!P1 IMAD.MOV R4, RZ, RZ, -R4 ;  /* 0x000000ffff049224 */ /* 0x000fe200078e0a04 */
[----:B------:R-:W-:Y:S01]  /*1bbf0*/  ISETP.GT.U32.AND P1, PT, R44, R36, PT ;  /* 0x000000242c00720c */ /* 0x000fe20003f24070 */
[----:B------:R-:W-:Y:S01]  /*1bc00*/  IMAD.MOV R37, RZ, RZ, -R37 ;  /* 0x000000ffff257224 */ /* 0x000fe200078e0a25 */
[----:B------:R-:W-:Y:S01]  /*1bc10*/  IABS R41, R55 ;  /* 0x0000003700297213 */ /* 0x000fe20000000000 */
[----:B------:R-:W-:Y:S01]  /*1bc20*/  IMAD.MOV R38, RZ, RZ, -R38 ;  /* 0x000000ffff267224 */ /* 0x000fe200078e0a26 */
[----:B------:R0:W-:Y:S01]  /*1bc30*/  STL [R1+0xe8], R4 ;  /* 0x0000e80401007387 */ /* 0x0001e20000100800 */
[----:B------:R-:W-:Y:S01]  /*1bc40*/  @!P3 IMAD.MOV R7, RZ, RZ, -R7 ;  /* 0x000000ffff07b224 */ /* 0x000fe200078e0a07 */
[----:B------:R-:W-:Y:S01]  /*1bc50*/  ISETP.GE.AND P3, PT, R43, RZ, PT ;  /* 0x000000ff2b00720c */ /* 0x000fe20003f66270 */
[----:B------:R-:W-:Y:S01]  /*1bc60*/  @!P4 IMAD.IADD R34, R34, 0x1, -R44 ;  /* 0x000000012222c824 */ /* 0x000fe200078e0a2c */
[----:B------:R-:W-:Y:S01]  /*1bc70*/  ISETP.GE.AND P4, PT, R42, RZ, PT ;  /* 0x000000ff2a00720c */ /* 0x000fe20003f86270 */
[C---:B------:R-:W-:Y:S01]  /*1bc80*/  IMAD R5, R44.reuse, R37, R5 ;  /* 0x000000252c057224 */ /* 0x040fe200078e0205 */
[----:B------:R1:W-:Y:S01]  /*1bc90*/  STL [R1+0xe4], R7 ;  /* 0x0000e40701007387 */ /* 0x0003e20000100800 */
[----:B------:R-:W-:-:S02]  /*1bca0*/  IMAD R6, R44, R38, R6 ;  /* 0x000000262c067224 */ /* 0x000fc400078e0206 */
[----:B------:R-:W-:Y:S01]  /*1bcb0*/  IMAD.HI.U32 R28, R39, R41, RZ ;  /* 0x00000029271c7227 */ /* 0x000fe200078e00ff */
[----:B------:R-:W-:-:S03]  /*1bcc0*/  ISETP.GT.U32.AND P5, PT, R44, R5, PT ;  /* 0x000000052c00720c */ /* 0x000fc60003fa4070 */
[----:B0-----:R-:W-:Y:S02]  /*1bcd0*/  IMAD.MOV.U32 R4, RZ, RZ, R40 ;  /* 0x000000ffff047224 */ /* 0x001fe400078e0028 */
[----:B------:R-:W-:Y:S02]  /*1bce0*/  IMAD.MOV R28, RZ, RZ, -R28 ;  /* 0x000000ffff1c7224 */ /* 0x000fe400078e0a1c */
[----:B-1----:R-:W-:Y:S02]  /*1bcf0*/  IMAD.MOV.U32 R7, RZ, RZ, R34 ;  /* 0x000000ffff077224 */ /* 0x002fe400078e0022 */
[----:B------:R-:W-:Y:S01]  /*1bd00*/  @!P2 IMAD.MOV R4, RZ, RZ, -R4 ;  /* 0x000000ffff04a224 */ /* 0x000fe200078e0a04 */
[----:B------:R-:W-:Y:S01]  /*1bd10*/  ISETP.GT.U32.AND P2, PT, R44, R6, PT ;  /* 0x000000062c00720c */ /* 0x000fe20003f44070 */
[----:B------:R-:W-:Y:S02]  /*1bd20*/  @!P6 IMAD.MOV R7, RZ, RZ, -R7 ;  /* 0x000000ffff07e224 */ /* 0x000fe400078e0a07 */
[--C-:B------:R-:W-:Y:S01]  /*1bd30*/  @!P1 IMAD.IADD R36, R36, 0x1, -R44.reuse ;  /* 0x0000000124249824 */ /* 0x100fe200078e0a2c */
[----:B------:R0:W-:Y:S01]  /*1bd40*/  STL [R1+0xe0], R4 ;  /* 0x0000e00401007387 */ /* 0x0001e20000100800 */
[----:B------:R-:W-:Y:S01]  /*1bd50*/  IMAD R28, R44, R28, R41 ;  /* 0x0000001c2c1c7224 */ /* 0x000fe200078e0229 */
[----:B------:R-:W-:Y:S01]  /*1bd60*/  ISETP.GE.AND P1, PT, R54, RZ, PT ;  /* 0x000000ff3600720c */ /* 0x000fe20003f26270 */
[--C-:B------:R-:W-:Y:S01]  /*1bd70*/  @!P0 IMAD.IADD R35, R35, 0x1, -R44.reuse ;  /* 0x0000000123238824 */ /* 0x100fe200078e0a2c */
[----:B------:R1:W-:Y:S01]  /*1bd80*/  STL [R1+0xdc], R7 ;  /* 0x0000dc0701007387 */ /* 0x0003e20000100800 */
[--C-:B------:R-:W-:Y:S01]  /*1bd90*/  @!P5 IMAD.IADD R5, R5, 0x1, -R44.reuse ;  /* 0x000000010505d824 */ /* 0x100fe200078e0a2c */
[----:B------:R-:W-:Y:S01]  /*1bda0*/  ISETP.GE.AND P5, PT, R55, RZ, PT ;  /* 0x000000ff3700720c */ /* 0x000fe20003fa6270 */
[----:B------:R-:W-:Y:S01]  /*1bdb0*/  VIADD R55, R0, 0x4c ;  /* 0x0000004c00377836 */ /* 0x000fe20000000000 */
[----:B------:R-:W-:Y:S01]  /*1bdc0*/  ISETP.GE.AND P0, PT, R56, RZ, PT ;  /* 0x000000ff3800720c */ /* 0x000fe20003f06270 */
[----:B------:R-:W-:Y:S01]  /*1bdd0*/  @!P2 IMAD.IADD R6, R6, 0x1, -R44 ;  /* 0x000000010606a824 */ /* 0x000fe200078e0a2c */
[----:B------:R-:W-:Y:S01]  /*1bde0*/  ISETP.GT.U32.AND P2, PT, R44, R5, PT ;  /* 0x000000052c00720c */ /* 0x000fe20003f44070 */
[----:B0-----:R-:W-:Y:S01]  /*1bdf0*/  IMAD.MOV.U32 R4, RZ, RZ, R35 ;  /* 0x000000ffff047224 */ /* 0x001fe200078e0023 */
[----:B------:R-:W-:Y:S01]  /*1be00*/  IABS R29, R55 ;  /* 0x00000037001d7213 */ /* 0x000fe20000000000 */
[----:B------:R-:W-:Y:S01]  /*1be10*/  VIADD R54, R0, 0x4b ;  /* 0x0000004b00367836 */ /* 0x000fe20000000000 */
[----:B------:R-:W-:Y:S01]  /*1be20*/  ISETP.GT.U32.AND P6, PT, R44, R6, PT ;  /* 0x000000062c00720c */ /* 0x000fe20003fc4070 */
[----:B-1----:R-:W-:-:S02]  /*1be30*/  IMAD.MOV.U32 R7, RZ, RZ, R36 ;  /* 0x000000ffff077224 */ /* 0x002fc400078e0024 */
[----:B------:R-:W-:Y:S01]  /*1be40*/  @!P3 IMAD.MOV R4, RZ, RZ, -R4 ;  /* 0x000000ffff04b224 */ /* 0x000fe200078e0a04 */
[----:B------:R-:W-:Y:S01]  /*1be50*/  ISETP.GE.AND P3, PT, R55, RZ, PT ;  /* 0x000000ff3700720c */ /* 0x000fe20003f66270 */
[----:B------:R-:W-:Y:S01]  /*1be60*/  @!P4 IMAD.MOV R7, RZ, RZ, -R7 ;  /* 0x000000ffff07c224 */ /* 0x000fe200078e0a07 */
[----:B------:R-:W-:Y:S01]  /*1be70*/  ISETP.GT.U32.AND P4, PT, R44, R28, PT ;  /* 0x0000001c2c00720c */ /* 0x000fe20003f84070 */
[----:B------:R-:W-:Y:S01]  /*1be80*/  VIADD R55, R0, 0x4a ;  /* 0x0000004a00377836 */ /* 0x000fe20000000000 */
[----:B------:R0:W-:Y:S01]  /*1be90*/  STL [R1+0xd4], R4 ;  /* 0x0000d40401007387 */ /* 0x0001e20000100800 */
[----:B------:R-:W-:-:S03]  /*1bea0*/  IMAD.HI.U32 R36, R39, R29, RZ ;  /* 0x0000001d27247227 */ /* 0x000fc600078e00ff */
[----:B------:R-:W-:Y:S01]  /*1beb0*/  IABS R33, R55 ;  /* 0x0000003700217213 */ /* 0x000fe20000000000 */
[----:B------:R-:W-:Y:S01]  /*1bec0*/  @!P2 IMAD.IADD R5, R5, 0x1, -R44 ;  /* 0x000000010505a824 */ /* 0x000fe200078e0a2c */
[----:B------:R1:W-:Y:S01]  /*1bed0*/  STL [R1+0xcc], R7 ;  /* 0x0000cc0701007387 */ /* 0x0003e20000100800 */
[----:B------:R-:W-:Y:S01]  /*1bee0*/  IMAD.MOV R36, RZ, RZ, -R36 ;  /* 0x000000ffff247224 */ /* 0x000fe200078e0a24 */
[----:B------:R-:W-:Y:S01]  /*1bef0*/  ISETP.GE.AND P2, PT, R54, RZ, PT ;  /* 0x000000ff3600720c */ /* 0x000fe20003f46270 */
[----:B------:R-:W-:Y:S01]  /*1bf00*/  VIADD R46, R0, 0x49 ;  /* 0x00000049002e7836 */ /* 0x000fe20000000000 */
[----:B0-----:R-:W-:Y:S01]  /*1bf10*/  IABS R4, R54 ;  /* 0x0000003600047213 */ /* 0x001fe20000000000 */
[--C-:B------:R-:W-:Y:S02]  /*1bf20*/  @!P4 IMAD.IADD R28, R28, 0x1, -R44.reuse ;  /* 0x000000011c1cc824 */ /* 0x100fe400078e0a2c */
[----:B------:R-:W-:Y:S01]  /*1bf30*/  @!P6 IMAD.IADD R6, R6, 0x1, -R44 ;  /* 0x000000010606e824 */ /* 0x000fe200078e0a2c */
[----:B------:R-:W-:Y:S01]  /*1bf40*/  IABS R38, R46 ;  /* 0x0000002e00267213 */ /* 0x000fe20000000000 */
[----:B------:R-:W-:Y:S01]  /*1bf50*/  IMAD.HI.U32 R35, R39, R4, RZ ;  /* 0x0000000427237227 */ /* 0x000fe200078e00ff */
[----:B------:R-:W-:-:S02]  /*1bf60*/  ISETP.GT.U32.AND P4, PT, R44, R28, PT ;  /* 0x0000001c2c00720c */ /* 0x000fc40003f84070 */
[----:B------:R-:W-:Y:S01]  /*1bf70*/  ISETP.GE.AND P6, PT, R55, RZ, PT ;  /* 0x000000ff3700720c */ /* 0x000fe20003fc6270 */
[----:B------:R-:W-:-:S04]  /*1bf80*/  IMAD.HI.U32 R34, R39, R33, RZ ;  /* 0x0000002127227227 */ /* 0x000fc800078e00ff */
[----:B------:R-:W-:Y:S02]  /*1bf90*/  IMAD.MOV R35, RZ, RZ, -R35 ;  /* 0x000000ffff237224 */ /* 0x000fe400078e0a23 */
[C---:B------:R-:W-:Y:S02]  /*1bfa0*/  IMAD R29, R44.reuse, R36, R29 ;  /* 0x000000242c1d7224 */ /* 0x040fe400078e021d */
[----:B------:R-:W-:Y:S02]  /*1bfb0*/  IMAD.MOV.U32 R8, RZ, RZ, R5 ;  /* 0x000000ffff087224 */ /* 0x000fe400078e0005 */
[----:B------:R-:W-:Y:S02]  /*1bfc0*/  IMAD.MOV R34, RZ, RZ, -R34 ;  /* 0x000000ffff227224 */ /* 0x000fe400078e0a22 */
[----:B------:R-:W-:Y:S02]  /*1bfd0*/  IMAD R4, R44, R35, R4 ;  /* 0x000000232c047224 */ /* 0x000fe400078e0204 */
[----:B-1----:R-:W-:-:S02]  /*1bfe0*/  IMAD.MOV.U32 R7, RZ, RZ, R6 ;  /* 0x000000ffff077224 */ /* 0x002fc400078e0006 */
[----:B------:R-:W-:Y:S01]  /*1bff0*/  @!P0 IMAD.MOV R8, RZ, RZ, -R8 ;  /* 0x000000ffff088224 */ /* 0x000fe200078e0a08 */
[C---:B------:R-:W-:Y:S01]  /*1c000*/  ISETP.GT.U32.AND P0, PT, R44.reuse, R29, PT ;  /* 0x0000001d2c00720c */ /* 0x040fe20003f04070 */
[C---:B------:R-:W-:Y:S02]  /*1c010*/  IMAD R33, R44.reuse, R34, R33 ;  /* 0x000000222c217224 */ /* 0x040fe400078e0221 */
        /* <DEDUP_REMOVED lines=8> */
[----:B------:R-:W-:-:S02]  /*1c0a0*/  VIADD R43, R0, 0x47 ;  /* 0x00000047002b7836 */ /* 0x000fc40000000000 */
[----:B------:R-:W-:Y:S02]  /*1c0b0*/  IMAD R38, R44, R5, R38 ;  /* 0x000000052c267224 */ /* 0x000fe400078e0226 */
        /* <DEDUP_REMOVED lines=8> */
[----:B------:R-:W-:Y:S01]  /*1c140*/  VIADD R56, R0, 0x46 ;  /* 0x0000004600387836 */ /* 0x000fe20000000000 */
[----:B------:R-:W-:Y:S01]  /*1c150*/  IABS R6, R45 ;  /* 0x0000002d00067213 */ /* 0x000fe20000000000 */
[----:B------:R-:W-:-:S03]  /*1c160*/  IMAD.HI.U32 R34, R39, R37, RZ ;  /* 0x0000002527227227 */ /* 0x000fc600078e00ff */
[----:B------:R-:W-:Y:S01]  /*1c170*/  IABS R35, R56 ;  /* 0x0000003800237213 */ /* 0x000fe20000000000 */
[----:B0-----:R-:W-:Y:S02]  /*1c180*/  IMAD.MOV.U32 R7, RZ, RZ, R28 ;  /* 0x000000ffff077224 */ /* 0x001fe400078e001c */
[----:B------:R-:W-:Y:S02]  /*1c190*/  IMAD.MOV R34, RZ, RZ, -R34 ;  /* 0x000000ffff227224 */ /* 0x000fe400078e0a22 */
[----:B------:R-:W-:Y:S01]  /*1c1a0*/  @!P5 IMAD.MOV R7, RZ, RZ, -R7 ;  /* 0x000000ffff07d224 */ /* 0x000fe200078e0a07 */
[----:B------:R-:W-:Y:S01]  /*1c1b0*/  ISETP.GT.U32.AND P5, PT, R44, R33, PT ;  /* 0x000000212c00720c */ /* 0x000fe20003fa4070 */
[----:B------:R-:W-:Y:S02]  /*1c1c0*/  @!P0 IMAD.IADD R38, R38, 0x1, -R44 ;  /* 0x0000000126268824 */ /* 0x000fe400078e0a2c */
[----:B------:R-:W-:Y:S01]  /*1c1d0*/  IMAD.HI.U32 R5, R39, R6, RZ ;  /* 0x0000000627057227 */ /* 0x000fe200078e00ff */
[----:B------:R0:W-:Y:S02]  /*1c1e0*/  STL [R1+0xbc], R7 ;  /* 0x0000bc0701007387 */ /* 0x0001e40000100800 */
[C---:B------:R-:W-:Y:S01]  /*1c1f0*/  ISETP.GT.U32.AND P0, PT, R44.reuse, R38, PT ;  /* 0x000000262c00720c */ /* 0x040fe20003f04070 */
[----:B------:R-:W-:-:S02]  /*1c200*/  IMAD R37, R44, R34, R37 ;  /* 0x000000222c257224 */ /* 0x000fc400078e0225 */
[----:B------:R-:W-:Y:S02]  /*1c210*/  IMAD.MOV.U32 R28, RZ, RZ, R35 ;  /* 0x000000ffff1c7224 */ /* 0x000fe400078e0023 */
[----:B------:R-:W-:Y:S02]  /*1c220*/  IMAD.MOV R5, RZ, RZ, -R5 ;  /* 0x000000ffff057224 */ /* 0x000fe400078e0a05 */
[----:B------:R-:W-:Y:S02]  /*1c230*/  VIADD R55, R0, 0x45 ;  /* 0x0000004500377836 */ /* 0x000fe40000000000 */
[----:B------:R-:W-:Y:S01]  /*1c240*/  @!P4 IMAD.IADD R4, R4, 0x1, -R44 ;  /* 0x000000010404c824 */ /* 0x000fe200078e0a2c */
[----:B------:R-:W-:Y:S01]  /*1c250*/  ISETP.GT.U32.AND P4, PT, R44, R37, PT ;  /* 0x000000252c00720c */ /* 0x000fe20003f84070 */
[----:B------:R-:W-:-:S04]  /*1c260*/  IMAD.HI.U32 R34, R39, R28, RZ ;  /* 0x0000001c27227227 */ /* 0x000fc800078e00ff */
[----:B------:R-:W-:Y:S02]  /*1c270*/  @!P1 IMAD.IADD R29, R29, 0x1, -R44 ;  /* 0x000000011d1d9824 */ /* 0x000fe400078e0a2c */
[C---:B------:R-:W-:Y:S01]  /*1c280*/  IMAD R6, R44.reuse, R5, R6 ;  /* 0x000000052c067224 */ /* 0x040fe200078e0206 */
[----:B------:R-:W-:Y:S01]  /*1c290*/  IABS R5, R55 ;  /* 0x0000003700057213 */ /* 0x000fe20000000000 */
[----:B------:R-:W-:Y:S02]  /*1c2a0*/  IMAD.MOV R34, RZ, RZ, -R34 ;  /* 0x000000ffff227224 */ /* 0x000fe400078e0a22 */
[----:B0-----:R-:W-:Y:S01]  /*1c2b0*/  IMAD.MOV.U32 R7, RZ, RZ, R29 ;  /* 0x000000ffff077224 */ /* 0x001fe200078e001d */
[----:B------:R-:W-:Y:S01]  /*1c2c0*/  ISETP.GT.U32.AND P1, PT, R44, R6, PT ;  /* 0x000000062c00720c */ /* 0x000fe20003f24070 */
[----:B------:R-:W-:Y:S01]  /*1c2d0*/  @!P5 IMAD.IADD R33, R33, 0x1, -R44 ;  /* 0x000000012121d824 */ /* 0x000fe200078e0a2c */
[----:B------:R-:W-:Y:S01]  /*1c2e0*/  ISETP.GE.AND P5, PT, R46, RZ, PT ;  /* 0x000000ff2e00720c */ /* 0x000fe20003fa6270 */
[----:B------:R-:W-:-:S02]  /*1c2f0*/  IMAD R28, R44, R34, R28 ;  /* 0x000000222c1c7224 */ /* 0x000fc400078e021c */
[----:B------:R-:W-:Y:S02]  /*1c300*/  VIADD R54, R0, 0x44 ;  /* 0x0000004400367836 */ /* 0x000fe40000000000 */
[----:B------:R-:W-:-:S03]  /*1c310*/  IMAD.HI.U32 R34, R39, R5, RZ ;  /* 0x0000000527227227 */ /* 0x000fc600078e00ff */
[----:B------:R-:W-:Y:S01]  /*1c320*/  IABS R35, R54 ;  /* 0x0000003600237213 */ /* 0x000fe20000000000 */
[----:B------:R-:W-:Y:S02]  /*1c330*/  @!P3 IMAD.MOV R7, RZ, RZ, -R7 ;  /* 0x000000ffff07b224 */ /* 0x000fe400078e0a07 */
[----:B------:R-:W-:Y:S02]  /*1c340*/  @!P2 IMAD.MOV R4, RZ, RZ, -R4 ;  /* 0x000000ffff04a224 */ /* 0x000fe400078e0a04 */
[----:B------:R-:W-:Y:S01]  /*1c350*/  @!P0 IMAD.IADD R38, R38, 0x1, -R44 ;  /* 0x0000000126268824 */ /* 0x000fe200078e0a2c */
[----:B------:R-:W-:Y:S01]  /*1c360*/  ISETP.GT.U32.AND P0, PT, R44, R28, PT ;  /* 0x0000001c2c00720c */ /* 0x000fe20003f04070 */
[----:B------:R-:W-:Y:S01]  /*1c370*/  VIADD R42, R0, 0x43 ;  /* 0x00000043002a7836 */ /* 0x000fe20000000000 */
[----:B------:R0:W-:Y:S01]  /*1c380*/  STL [R1+0xb8], R7 ;  /* 0x0000b80701007387 */ /* 0x0001e20000100800 */
[----:B------:R-:W-:Y:S02]  /*1c390*/  IMAD.MOV R34, RZ, RZ, -R34 ;  /* 0x000000ffff227224 */ /* 0x000fe400078e0a22 */
[----:B------:R-:W-:Y:S01]  /*1c3a0*/  @!P4 IMAD.IADD R37, R37, 0x1, -R44 ;  /* 0x000000012525c824 */ /* 0x000fe200078e0a2c */
[----:B------:R1:W-:Y:S01]  /*1c3b0*/  STL [R1+0xb4], R4 ;  /* 0x0000b40401007387 */ /* 0x0003e20000100800 */
[C---:B------:R-:W-:Y:S01]  /*1c3c0*/  IMAD R5, R44.reuse, R34, R5 ;  /* 0x000000222c057224 */ /* 0x040fe200078e0205 */
[----:B------:R-:W-:Y:S01]  /*1c3d0*/  IABS R36, R42 ;  /* 0x0000002a00247213 */ /* 0x000fe20000000000 */
[----:B------:R-:W-:Y:S01]  /*1c3e0*/  IMAD.HI.U32 R34, R39, R35, RZ ;  /* 0x0000002327227227 */ /* 0x000fe200078e00ff */
[----:B------:R-:W-:-:S02]  /*1c3f0*/  ISETP.GT.U32.AND P2, PT, R44, R37, PT ;  /* 0x000000252c00720c */ /* 0x000fc40003f44070 */
[----:B------:R-:W-:Y:S01]  /*1c400*/  ISETP.GE.AND P4, PT, R43, RZ, PT ;  /* 0x000000ff2b00720c */ /* 0x000fe20003f86270 */
[----:B0-----:R-:W-:Y:S02]  /*1c410*/  IMAD.MOV.U32 R7, RZ, RZ, R33 ;  /* 0x000000ffff077224 */ /* 0x001fe400078e0021 */
[----:B------:R-:W-:Y:S01]  /*1c420*/  @!P1 IMAD.IADD R6, R6, 0x1, -R44 ;  /* 0x0000000106069824 */ /* 0x000fe200078e0a2c */
[----:B------:R-:W-:Y:S01]  /*1c430*/  ISETP.GE.AND P1, PT, R45, RZ, PT ;  /* 0x000000ff2d00720c */ /* 0x000fe20003f26270 */
        /* <DEDUP_REMOVED lines=10> */
[----:B------:R-:W-:Y:S01]  /*1c4e0*/  ISETP.GT.U32.AND P0, PT, R44, R6, PT ;  /* 0x000000062c00720c */ /* 0x000fe20003f04070 */
[----:B------:R-:W-:-:S02]  /*1c4f0*/  IMAD.MOV R29, RZ, RZ, -R29 ;  /* 0x000000ffff1d7224 */ /* 0x000fc400078e0a1d */
[----:B------:R-:W-:Y:S01]  /*1c500*/  @!P2 IMAD.IADD R37, R37, 0x1, -R44 ;  /* 0x000000012525a824 */ /* 0x000fe200078e0a2c */
[C---:B------:R-:W-:Y:S01]  /*1c510*/  ISETP.GT.U32.AND P3, PT, R44.reuse, R28, PT ;  /* 0x0000001c2c00720c */ /* 0x040fe20003f64070 */
[C---:B------:R-:W-:Y:S02]  /*1c520*/  IMAD R36, R44.reuse, R29, R36 ;  /* 0x0000001d2c247224 */ /* 0x040fe400078e0224 */
[--C-:B------:R-:W-:Y:S02]  /*1c530*/  @!P5 IMAD.IADD R5, R5, 0x1, -R44.reuse ;  /* 0x000000010505d824 */ /* 0x100fe400078e0a2c */
[C---:B0-----:R-:W-:Y:S01]  /*1c540*/  IMAD R4, R44.reuse, R34, R35 ;  /* 0x000000222c047224 */ /* 0x041fe200078e0223 */
[----:B------:R-:W-:Y:S01]  /*1c550*/  ISETP.GT.U32.AND P5, PT, R44, R36, PT ;  /* 0x000000242c00720c */ /* 0x000fe20003fa4070 */
[----:B------:R-:W-:Y:S02]  /*1c560*/  VIADD R56, R0, 0x41 ;  /* 0x0000004100387836 */ /* 0x000fe40000000000 */
[----:B------:R-:W-:Y:S01]  /*1c570*/  @!P0 IMAD.IADD R6, R6, 0x1, -R44 ;  /* 0x0000000106068824 */ /* 0x000fe200078e0a2c */
[----:B------:R-:W-:Y:S01]  /*1c580*/  ISETP.GT.U32.AND P2, PT, R44, R4, PT ;  /* 0x000000042c00720c */ /* 0x000fe20003f44070 */
[C---:B------:R-:W-:Y:S01]  /*1c590*/  VIADD R52, R0.reuse, 0x3d ;  /* 0x0000003d00347836 */ /* 0x040fe20000000000 */
[----:B------:R-:W-:Y:S01]  /*1c5a0*/  ISETP.GE.AND P0, PT, R55, RZ, PT ;  /* 0x000000ff3700720c */ /* 0x000fe20003f06270 */
[----:B------:R-:W-:Y:S01]  /*1c5b0*/  VIADD R55, R0, 0x42 ;  /* 0x0000004200377836 */ /* 0x000fe20000000000 */
[----:B------:R-:W-:Y:S01]  /*1c5c0*/  IABS R34, R56 ;  /* 0x0000003800227213 */ /* 0x000fe20000000000 */
[----:B------:R-:W-:-:S02]  /*1c5d0*/  IMAD.MOV.U32 R7, RZ, RZ, R6 ;  /* 0x000000ffff077224 */ /* 0x000fc400078e0006 */
[--C-:B------:R-:W-:Y:S01]  /*1c5e0*/  @!P3 IMAD.IADD R28, R28, 0x1, -R44.reuse ;  /* 0x000000011c1cb824 */ /* 0x100fe200078e0a2c */
[----:B------:R-:W-:Y:S01]  /*1c5f0*/  IABS R35, R55 ;  /* 0x0000003700237213 */ /* 0x000fe20000000000 */
[----:B------:R-:W-:Y:S01]  /*1c600*/  @!P1 IMAD.MOV R7, RZ, RZ, -R7 ;  /* 0x000000ffff079224 */ /* 0x000fe200078e0a07 */
[----:B------:R-:W-:Y:S01]  /*1c610*/  ISETP.GE.AND P3, PT, R54, RZ, PT ;  /* 0x000000ff3600720c */ /* 0x000fe20003f66270 */
[--C-:B------:R-:W-:Y:S01]  /*1c620*/  @!P5 IMAD.IADD R36, R36, 0x1, -R44.reuse ;  /* 0x000000012424d824 */ /* 0x100fe200078e0a2c */
[----:B------:R-:W-:Y:S01]  /*1c630*/  ISETP.GE.AND P1, PT, R42, RZ, PT ;  /* 0x000000ff2a00720c */ /* 0x000fe20003f26270 */
[----:B------:R-:W-:Y:S01]  /*1c640*/  @!P2 IMAD.IADD R4, R4, 0x1, -R44 ;  /* 0x000000010404a824 */ /* 0x000fe200078e0a2c */
[----:B------:R-:W-:Y:S01]  /*1c650*/  ISETP.GT.U32.AND P2, PT, R44, R5, PT ;  /* 0x000000052c00720c */ /* 0x000fe20003f44070 */
[----:B------:R-:W-:Y:S01]  /*1c660*/  VIADD R54, R0, 0x40 ;  /* 0x0000004000367836 */ /* 0x000fe20000000000 */
[----:B------:R0:W-:Y:S01]  /*1c670*/  STL [R1+0xa4], R7 ;  /* 0x0000a40701007387 */ /* 0x0001e20000100800 */
[----:B------:R-:W-:Y:S01]  /*1c680*/  IMAD.HI.U32 R29, R39, R34, RZ ;  /* 0x00000022271d7227 */ /* 0x000fe200078e00ff */
[----:B------:R-:W-:-:S02]  /*1c690*/  ISETP.GT.U32.AND P5, PT, R44, R4, PT ;  /* 0x000000042c00720c */ /* 0x000fc40003fa4070 */
[----:B------:R-:W-:Y:S01]  /*1c6a0*/  IABS R33, R54 ;  /* 0x0000003600217213 */ /* 0x000fe20000000000 */
[----:B------:R-:W-:-:S04]  /*1c6b0*/  IMAD.HI.U32 R6, R39, R35, RZ ;  /* 0x0000002327067227 */ /* 0x000fc800078e00ff */
[----:B------:R-:W-:Y:S02]  /*1c6c0*/  IMAD.MOV R29, RZ, RZ, -R29 ;  /* 0x000000ffff1d7224 */ /* 0x000fe400078e0a1d */
[----:B0-----:R-:W-:Y:S02]  /*1c6d0*/  IMAD.MOV.U32 R7, RZ, RZ, R37 ;  /* 0x000000ffff077224 */ /* 0x001fe400078e0025 */
[----:B------:R-:W-:Y:S02]  /*1c6e0*/  IMAD.MOV R6, RZ, RZ, -R6 ;  /* 0x000000ffff067224 */ /* 0x000fe400078e0a06 */
[----:B------:R-:W-:Y:S01]  /*1c6f0*/  @!P4 IMAD.MOV R7, RZ, RZ, -R7 ;  /* 0x000000ffff07c224 */ /* 0x000fe200078e0a07 */
[C---:B------:R-:W-:Y:S01]  /*1c700*/  ISETP.GT.U32.AND P4, PT, R44.reuse, R36, PT ;  /* 0x000000242c00720c */ /* 0x040fe20003f84070 */
[C---:B------:R-:W-:Y:S02]  /*1c710*/  IMAD R34, R44.reuse, R29, R34 ;  /* 0x0000001d2c227224 */ /* 0x040fe400078e0222 */
[----:B------:R-:W-:Y:S01]  /*1c720*/  IMAD R35, R44, R6, R35 ;  /* 0x000000062c237224 */ /* 0x000fe200078e0223 */
[----:B------:R0:W-:Y:S01]  /*1c730*/  STL [R1+0xa8], R7 ;  /* 0x0000a80701007387 */ /* 0x0001e20000100800 */
[----:B------:R-:W-:-:S04]  /*1c740*/  IMAD.HI.U32 R6, R39, R33, RZ ;  /* 0x0000002127067227 */ /* 0x000fc800078e00ff */
[----:B------:R-:W-:Y:S01]  /*1c750*/  @!P5 IMAD.IADD R4, R4, 0x1, -R44 ;  /* 0x000000010404d824 */ /* 0x000fe200078e0a2c */
[C---:B------:R-:W-:Y:S01]  /*1c760*/  ISETP.GT.U32.AND P5, PT, R44.reuse, R34, PT ;  /* 0x000000222c00720c */ /* 0x040fe20003fa4070 */
[----:B------:R-:W-:Y:S02]  /*1c770*/  IMAD.MOV R6, RZ, RZ, -R6 ;  /* 0x000000ffff067224 */ /* 0x000fe400078e0a06 */
[----:B------:R-:W-:Y:S01]  /*1c780*/  @!P2 IMAD.IADD R5, R5, 0x1, -R44 ;  /* 0x000000010505a824 */ /* 0x000fe200078e0a2c */
[C---:B------:R-:W-:Y:S01]  /*1c790*/  ISETP.GT.U32.AND P2, PT, R44.reuse, R35, PT ;  /* 0x000000232c00720c */ /* 0x040fe20003f44070 */
[----:B------:R-:W-:Y:S02]  /*1c7a0*/  IMAD.MOV.U32 R8, RZ, RZ, R28 ;  /* 0x000000ffff087224 */ /* 0x000fe400078e001c */
[----:B------:R-:W-:Y:S01]  /*1c7b0*/  IMAD R33, R44, R6, R33 ;  /* 0x000000062c217224 */ /* 0x000fe200078e0221 */
[----:B------:R-:W-:Y:S01]  /*1c7c0*/  IABS R6, R52 ;  /* 0x0000003400067213 */ /* 0x000fe20000000000 */
[----:B------:R-:W-:Y:S01]  /*1c7d0*/  @!P6 IMAD.MOV R8, RZ, RZ, -R8 ;  /* 0x000000ffff08e224 */ /* 0x000fe200078e0a08 */
[----:B------:R-:W-:Y:S01]  /*1c7e0*/  ISETP.GE.AND P6, PT, R55, RZ, PT ;  /* 0x000000ff3700720c */ /* 0x000fe20003fc6270 */
[----:B------:R-:W-:-:S02]  /*1c7f0*/  VIADD R55, R0, 0x3f ;  /* 0x0000003f00377836 */ /* 0x000fc40000000000 */
[--C-:B------:R-:W-:Y:S01]  /*1c800*/  @!P4 IMAD.IADD R36, R36, 0x1, -R44.reuse ;  /* 0x000000012424c824 */ /* 0x100fe200078e0a2c */
[----:B------:R-:W-:Y:S01]  /*1c810*/  ISETP.GT.U32.AND P4, PT, R44, R33, PT ;  /* 0x000000212c00720c */ /* 0x000fe20003f84070 */
[----:B0-----:R-:W-:Y:S01]  /*1c820*/  IMAD.MOV.U32 R7, RZ, RZ, R5 ;  /* 0x000000ffff077224 */ /* 0x001fe200078e0005 */
[----:B------:R-:W-:Y:S01]  /*1c830*/  IABS R29, R55 ;  /* 0x00000037001d7213 */ /* 0x000fe20000000000 */
[--C-:B------:R-:W-:Y:S01]  /*1c840*/  @!P5 IMAD.IADD R34, R34, 0x1, -R44.reuse ;  /* 0x000000012222d824 */ /* 0x100fe200078e0a2c */
[----:B------:R-:W-:Y:S01]  /*1c850*/  STL [R1+0x2c8], R8 ;  /* 0x0002c80801007387 */ /* 0x000fe20000100800 */
[----:B------:R-:W-:Y:S01]  /*1c860*/  @!P0 IMAD.MOV R7, RZ, RZ, -R7 ;  /* 0x000000ffff078224 */ /* 0x000fe200078e0a07 */
[----:B------:R-:W-:Y:S01]  /*1c870*/  ISETP.GE.AND P0, PT, R56, RZ, PT ;  /* 0x000000ff3800720c */ /* 0x000fe20003f06270 */
[----:B------:R-:W-:Y:S01]  /*1c880*/  @!P2 IMAD.IADD R35, R35, 0x1, -R44 ;  /* 0x000000012323a824 */ /* 0x000fe200078e0a2c */
[----:B------:R-:W-:Y:S01]  /*1c890*/  ISETP.GT.U32.AND P5, PT, R44, R34, PT ;  /* 0x000000222c00720c */ /* 0x000fe20003fa4070 */
[----:B------:R-:W-:Y:S01]  /*1c8a0*/  VIADD R56, R0, 0x3e ;  /* 0x0000003e00387836 */ /* 0x000fe20000000000 */
[----:B------:R-:W-:Y:S01]  /*1c8b0*/  STL [R1+0x2d0], R7 ;  /* 0x0002d00701007387 */ /* 0x000fe20000100800 */
[----:B------:R-:W-:Y:S01]  /*1c8c0*/  IMAD.HI.U32 R37, R39, R29, RZ ;  /* 0x0000001d27257227 */ /* 0x000fe200078e00ff */
[----:B------:R-:W-:-:S02]  /*1c8d0*/  ISETP.GE.AND P2, PT, R54, RZ, PT ;  /* 0x000000ff3600720c */ /* 0x000fc40003f46270 */
[----:B------:R-:W-:Y:S01]  /*1c8e0*/  IABS R28, R56 ;  /* 0x00000038001c7213 */ /* 0x000fe20000000000 */
[----:B------:R-:W-:Y:S01]  /*1c8f0*/  @!P3 IMAD.MOV R4, RZ, RZ, -R4 ;  /* 0x000000ffff04b224 */ /* 0x000fe200078e0a04 */
[----:B------:R-:W-:Y:S01]  /*1c900*/  ISETP.GT.U32.AND P3, PT, R44, R35, PT ;  /* 0x000000232c00720c */ /* 0x000fe20003f64070 */
[--C-:B------:R-:W-:Y:S02]  /*1c910*/  @!P4 IMAD.IADD R33, R33, 0x1, -R44.reuse ;  /* 0x000000012121c824 */ /* 0x100fe400078e0a2c */
[----:B------:R-:W-:Y:S01]  /*1c920*/  IMAD.MOV R37, RZ, RZ, -R37 ;  /* 0x000000ffff257224 */ /* 0x000fe200078e0a25 */
[----:B------:R0:W-:Y:S01]  /*1c930*/  STL [R1+0x2d8], R4 ;  /* 0x0002d80401007387 */ /* 0x0001e20000100800 */
[----:B------:R-:W-:Y:S01]  /*1c940*/  @!P5 IMAD.IADD R34, R34, 0x1, -R44 ;  /* 0x000000012222d824 */ /* 0x000fe200078e0a2c */
[C---:B------:R-:W-:Y:S01]  /*1c950*/  ISETP.GT.U32.AND P4, PT, R44.reuse, R33, PT ;  /* 0x000000212c00720c */ /* 0x040fe20003f84070 */
[----:B------:R-:W-:Y:S02]  /*1c960*/  IMAD R29, R44, R37, R29 ;  /* 0x000000252c1d7224 */ /* 0x000fe400078e021d */
[----:B------:R-:W-:-:S02]  /*1c970*/  VIADD R51, R0, 0x3c ;  /* 0x0000003c00337836 */ /* 0x000fc40000000000 */
[C---:B------:R-:W-:Y:S01]  /*1c980*/  IMAD.HI.U32 R38, R39.reuse, R6, RZ ;  /* 0x0000000627267227 */ /* 0x040fe200078e00ff */
[----:B------:R-:W-:Y:S02]  /*1c990*/  ISETP.GT.U32.AND P5, PT, R44, R29, PT ;  /* 0x0000001d2c00720c */ /* 0x000fe40003fa4070 */
[----:B------:R-:W-:Y:S01]  /*1c9a0*/  IABS R5, R51 ;  /* 0x0000003300057213 */ /* 0x000fe20000000000 */
[----:B0-----:R-:W-:-:S04]  /*1c9b0*/  IMAD.HI.U32 R4, R39, R28, RZ ;  /* 0x0000001c27047227 */ /* 0x001fc800078e00ff */
[----:B------:R-:W-:Y:S02]  /*1c9c0*/  IMAD.MOV R4, RZ, RZ, -R4 ;  /* 0x000000ffff047224 */ /* 0x000fe400078e0a04 */
[----:B------:R-:W-:Y:S01]  /*1c9d0*/  @!P3 IMAD.IADD R35, R35, 0x1, -R44 ;  /* 0x000000012323b824 */ /* 0x000fe200078e0a2c */
[----:B------:R-:W-:Y:S01]  /*1c9e0*/  ISETP.GE.AND P3, PT, R55, RZ, PT ;  /* 0x000000ff3700720c */ /* 0x000fe20003f66270 */
[----:B------:R-:W-:Y:S02]  /*1c9f0*/  VIADD R55, R0, 0x3b ;  /* 0x0000003b00377836 */ /* 0x000fe40000000000 */
[C---:B------:R-:W-:Y:S02]  /*1ca00*/  IMAD R28, R44.reuse, R4, R28 ;  /* 0x000000042c1c7224 */ /* 0x040fe400078e021c */
[----:B------:R-:W-:Y:S01]  /*1ca10*/  IMAD.MOV R38, RZ, RZ, -R38 ;  /* 0x000000ffff267224 */ /* 0x000fe200078e0a26 */
[----:B------:R-:W-:Y:S01]  /*1ca20*/  IABS R4, R55 ;  /* 0x0000003700047213 */ /* 0x000fe20000000000 */
[----:B------:R-:W-:Y:S01]  /*1ca30*/  @!P4 IMAD.IADD R33, R33, 0x1, -R44 ;  /* 0x000000012121c824 */ /* 0x000fe200078e0a2c */
[C---:B------:R-:W-:Y:S01]  /*1ca40*/  ISETP.GT.U32.AND P4, PT, R44.reuse, R28, PT ;  /* 0x0000001c2c00720c */ /* 0x040fe20003f84070 */
[----:B------:R-:W-:-:S02]  /*1ca50*/  IMAD R6, R44, R38, R6 ;  /* 0x000000262c067224 */ /* 0x000fc400078e0206 */
[----:B------:R-:W-:-:S04]  /*1ca60*/  IMAD.HI.U32 R37, R39, R5, RZ ;  /* 0x0000000527257227 */ /* 0x000fc800078e00ff */
[----:B------:R-:W-:Y:S01]  /*1ca70*/  @!P5 IMAD.IADD R29, R29, 0x1, -R44 ;  /* 0x000000011d1dd824 */ /* 0x000fe200078e0a2c */
[----:B------:R-:W-:Y:S01]  /*1ca80*/  ISETP.GT.U32.AND P5, PT, R44, R6, PT ;  /* 0x000000062c00720c */ /* 0x000fe20003fa4070 */
[----:B------:R-:W-:Y:S02]  /*1ca90*/  IMAD.MOV R37, RZ, RZ, -R37 ;  /* 0x000000ffff257224 */ /* 0x000fe400078e0a25 */
[----:B------:R-:W-:-:S04]  /*1caa0*/  IMAD.HI.U32 R41, R39, R4, RZ ;  /* 0x0000000427297227 */ /* 0x000fc800078e00ff */
[----:B------:R-:W-:Y:S02]  /*1cab0*/  IMAD R5, R44, R37, R5 ;  /* 0x000000252c057224 */ /* 0x000fe400078e0205 */
[----:B------:R-:W-:Y:S02]  /*1cac0*/  IMAD.MOV R41, RZ, RZ, -R41 ;  /* 0x000000ffff297224 */ /* 0x000fe400078e0a29 */
[----:B------:R-:W-:Y:S01]  /*1cad0*/  @!P4 IMAD.IADD R28, R28, 0x1, -R44 ;  /* 0x000000011c1cc824 */ /* 0x000fe200078e0a2c */
[C---:B------:R-:W-:Y:S01]  /*1cae0*/  ISETP.GT.U32.AND P4, PT, R44.reuse, R5, PT ;  /* 0x000000052c00720c */ /* 0x040fe20003f84070 */
[----:B------:R-:W-:Y:S02]  /*1caf0*/  IMAD R4, R44, R41, R4 ;  /* 0x000000292c047224 */ /* 0x000fe400078e0204 */
[----:B------:R-:W-:Y:S02]  /*1cb00*/  @!P5 IMAD.IADD R6, R6, 0x1, -R44 ;  /* 0x000000010606d824 */ /* 0x000fe400078e0a2c */
[----:B------:R-:W-:Y:S01]  /*1cb10*/  VIADD R50, R0, 0x3a ;  /* 0x0000003a00327836 */ /* 0x000fe20000000000 */
[----:B------:R-:W-:Y:S01]  /*1cb20*/  ISETP.GT.U32.AND P5, PT, R44, R4, PT ;  /* 0x000000042c00720c */ /* 0x000fe20003fa4070 */
[----:B------:R-:W-:-:S02]  /*1cb30*/  IMAD.MOV.U32 R7, RZ, RZ, R36 ;  /* 0x000000ffff077224 */ /* 0x000fc400078e0024 */
[----:B------:R-:W-:Y:S01]  /*1cb40*/  VIADD R49, R0, 0x39 ;  /* 0x0000003900317836 */ /* 0x000fe20000000000 */
[----:B------:R-:W-:Y:S01]  /*1cb50*/  IABS R37, R50 ;  /* 0x0000003200257213 */ /* 0x000fe20000000000 */
[----:B------:R-:W-:Y:S01]  /*1cb60*/  @!P1 IMAD.MOV R7, RZ, RZ, -R7 ;  /* 0x000000ffff079224 */ /* 0x000fe200078e0a07 */
[----:B------:R-:W-:Y:S01]  /*1cb70*/  ISETP.GT.U32.AND P1, PT, R44, R29, PT ;  /* 0x0000001d2c00720c */ /* 0x000fe20003f24070 */
[C---:B------:R-:W-:Y:S01]  /*1cb80*/  VIADD R48, R0.reuse, 0x38 ;  /* 0x0000003800307836 */ /* 0x040fe20000000000 */
[----:B------:R-:W-:Y:S01]  /*1cb90*/  IABS R38, R49 ;  /* 0x0000003100267213 */ /* 0x000fe20000000000 */
[----:B------:R-:W-:Y:S01]  /*1cba0*/  VIADD R54, R0, 0x37 ;  /* 0x0000003700367836 */ /* 0x000fe20000000000 */
[----:B------:R0:W-:Y:S01]  /*1cbb0*/  STL [R1+0x8c], R7 ;  /* 0x00008c0701007387 */ /* 0x0001e20000100800 */
[----:B------:R-:W-:Y:S01]  /*1cbc0*/  @!P4 IMAD.IADD R5, R5, 0x1, -R44 ;  /* 0x000000010505c824 */ /* 0x000fe200078e0a2c */
[----:B------:R-:W-:Y:S01]  /*1cbd0*/  IABS R40, R48 ;  /* 0x0000003000287213 */ /* 0x000fe20000000000 */
[----:B------:R-:W-:Y:S01]  /*1cbe0*/  IMAD.MOV.U32 R9, RZ, RZ, R35 ;  /* 0x000000ffff097224 */ /* 0x000fe200078e0023 */
[----:B------:R-:W-:Y:S01]  /*1cbf0*/  IABS R41, R54 ;  /* 0x0000003600297213 */ /* 0x000fe20000000000 */
[----:B------:R-:W-:Y:S01]  /*1cc00*/  IMAD.HI.U32 R42, R39, R37, RZ ;  /* 0x00000025272a7227 */ /* 0x000fe200078e00ff */
[----:B------:R-:W-:-:S03]  /*1cc10*/  ISETP.GE.AND P4, PT, R56, RZ, PT ;  /* 0x000000ff3800720c */ /* 0x000fc60003f86270 */
[----:B------:R-:W-:Y:S01]  /*1cc20*/  @!P5 IMAD.IADD R4, R4, 0x1, -R44 ;  /* 0x000000010404d824 */ /* 0x000fe200078e0a2c */
[C---:B------:R-:W-:Y:S01]  /*1cc30*/  ISETP.GT.U32.AND P5, PT, R44.reuse, R28, PT ;  /* 0x0000001c2c00720c */ /* 0x040fe20003fa4070 */
[----:B------:R-:W-:Y:S02]  /*1cc40*/  IMAD.MOV.U32 R8, RZ, RZ, R34 ;  /* 0x000000ffff087224 */ /* 0x000fe400078e0022 */
[----:B0-----:R-:W-:Y:S02]  /*1cc50*/  IMAD.MOV.U32 R7, RZ, RZ, R33 ;  /* 0x000000ffff077224 */ /* 0x001fe400078e0021 */
[----:B------:R-:W-:Y:S01]  /*1cc60*/  @!P6 IMAD.MOV R9, RZ, RZ, -R9 ;  /* 0x000000ffff09e224 */ /* 0x000fe200078e0a09 */
[----:B------:R-:W-:Y:S01]  /*1cc70*/  ISETP.GT.U32.AND P6, PT, R44, R5, PT ;  /* 0x000000052c00720c */ /* 0x000fe20003fc4070 */
[----:B------:R-:W-:-:S03]  /*1cc80*/  IMAD.HI.U32 R43, R39, R38, RZ ;  /* 0x00000026272b7227 */ /* 0x000fc600078e00ff */
[----:B------:R-:W-:Y:S01]  /*1cc90*/  STL [R1+0x88], R9 ;  /* 0x0000880901007387 */ /* 0x000fe20000100800 */
[----:B------:R-:W-:Y:S02]  /*1cca0*/  IMAD.MOV R42, RZ, RZ, -R42 ;  /* 0x000000ffff2a7224 */ /* 0x000fe400078e0a2a */
[----:B------:R-:W-:Y:S01]  /*1ccb0*/  @!P0 IMAD.MOV R8, RZ, RZ, -R8 ;  /* 0x000000ffff088224 */ /* 0x000fe200078e0a08 */
[C---:B------:R-:W-:Y:S01]  /*1ccc0*/  ISETP.GT.U32.AND P0, PT, R44.reuse, R6, PT ;  /* 0x000000062c00720c */ /* 0x040fe20003f04070 */
[----:B------:R-:W-:Y:S01]  /*1ccd0*/  @!P2 IMAD.MOV R7, RZ, RZ, -R7 ;  /* 0x000000ffff07a224 */ /* 0x000fe200078e0a07 */
[----:B------:R-:W-:Y:S01]  /*1cce0*/  ISETP.GT.U32.AND P2, PT, R44, R4, PT ;  /* 0x000000042c00720c */ /* 0x000fe20003f44070 */
[C---:B------:R-:W-:Y:S01]  /*1ccf0*/  IMAD.HI.U32 R45, R39.reuse, R40, RZ ;  /* 0x00000028272d7227 */ /* 0x040fe200078e00ff */
[----:B------:R0:W-:Y:S03]  /*1cd00*/  STL [R1+0x84], R8 ;  /* 0x0000840801007387 */ /* 0x0001e60000100800 */
[----:B------:R-:W-:Y:S01]  /*1cd10*/  IMAD.MOV R43, RZ, RZ, -R43 ;  /* 0x000000ffff2b7224 */ /* 0x000fe200078e0a2b */
[----:B------:R1:W-:Y:S01]  /*1cd20*/  STL [R1+0x80], R7 ;  /* 0x0000800701007387 */ /* 0x0003e20000100800 */
[----:B------:R-:W-:-:S04]  /*1cd30*/  IMAD.HI.U32 R46, R39, R41, RZ ;  /* 0x00000029272e7227 */ /* 0x000fc800078e00ff */
[C---:B------:R-:W-:Y:S02]  /*1cd40*/  IMAD R37, R44.reuse, R42, R37 ;  /* 0x0000002a2c257224 */ /* 0x040fe400078e0225 */
[----:B------:R-:W-:Y:S02]  /*1cd50*/  IMAD.MOV R45, RZ, RZ, -R45 ;  /* 0x000000ffff2d7224 */ /* 0x000fe400078e0a2d */
[C---:B------:R-:W-:Y:S02]  /*1cd60*/  IMAD R38, R44.reuse, R43, R38 ;  /* 0x0000002b2c267224 */ /* 0x040fe400078e0226 */
[----:B------:R-:W-:Y:S02]  /*1cd70*/  IMAD.MOV R46, RZ, RZ, -R46 ;  /* 0x000000ffff2e7224 */ /* 0x000fe400078e0a2e */
[----:B------:R-:W-:Y:S01]  /*1cd80*/  @!P1 IMAD.IADD R29, R29, 0x1, -R44 ;  /* 0x000000011d1d9824 */ /* 0x000fe200078e0a2c */
[C---:B------:R-:W-:Y:S01]  /*1cd90*/  ISETP.GT.U32.AND P1, PT, R44.reuse, R37, PT ;  /* 0x000000252c00720c */ /* 0x040fe20003f24070 */
[C---:B------:R-:W-:Y:S01]  /*1cda0*/  IMAD R40, R44.reuse, R45, R40 ;  /* 0x0000002d2c287224 */ /* 0x040fe200078e0228 */
[----:B------:R-:W-:Y:S01]  /*1cdb0*/  IABS R45, R2 ;  /* 0x00000002002d7213 */ /* 0x000fe20000000000 */
[----:B------:R-:W-:-:S02]  /*1cdc0*/  IMAD R41, R44, R46, R41 ;  /* 0x0000002e2c297224 */ /* 0x000fc400078e0229 */
[--C-:B------:R-:W-:Y:S01]  /*1cdd0*/  @!P5 IMAD.IADD R28, R28, 0x1, -R44.reuse ;  /* 0x000000011c1cd824 */ /* 0x100fe200078e0a2c */
[----:B------:R-:W-:Y:S01]  /*1cde0*/  ISETP.GT.U32.AND P5, PT, R44, R38, PT ;  /* 0x000000262c00720c */ /* 0x000fe20003fa4070 */
[--C-:B------:R-:W-:Y:S01]  /*1cdf0*/  @!P6 IMAD.IADD R5, R5, 0x1, -R44.reuse ;  /* 0x000000010505e824 */ /* 0x100fe200078e0a2c */
[----:B------:R-:W-:Y:S01]  /*1ce00*/  ISETP.GE.AND P6, PT, R52, RZ, PT ;  /* 0x000000ff3400720c */ /* 0x000fe20003fc6270 */
[----:B------:R-:W-:Y:S02]  /*1ce10*/  VIADD R47, R0, 0x36 ;  /* 0x00000036002f7836 */ /* 0x000fe40000000000 */
[--C-:B------:R-:W-:Y:S01]  /*1ce20*/  @!P0 IMAD.IADD R6, R6, 0x1, -R44.reuse ;  /* 0x0000000106068824 */ /* 0x100fe200078e0a2c */
[----:B------:R-:W-:Y:S01]  /*1ce30*/  ISETP.GT.U32.AND P0, PT, R44, R40, PT ;  /* 0x000000282c00720c */ /* 0x000fe20003f04070 */
[----:B------:R-:W-:Y:S01]  /*1ce40*/  @!P2 IMAD.IADD R4, R4, 0x1, -R44 ;  /* 0x000000010404a824 */ /* 0x000fe200078e0a2c */
[----:B------:R-:W-:Y:S01]  /*1ce50*/  ISETP.GT.U32.AND P2, PT, R44, R41, PT ;  /* 0x000000292c00720c */ /* 0x000fe20003f44070 */
[----:B------:R-:W-:Y:S01]  /*1ce60*/  VIADD R56, R0, 0x35 ;  /* 0x0000003500387836 */ /* 0x000fe20000000000 */
[----:B------:R-:W-:Y:S01]  /*1ce70*/  IABS R34, R47 ;  /* 0x0000002f00227213 */ /* 0x000fe20000000000 */
[----:B0-----:R-:W-:-:S02]  /*1ce80*/  IMAD.MOV.U32 R8, RZ, RZ, R29 ;  /* 0x000000ffff087224 */ /* 0x001fc400078e001d */
[----:B-1----:R-:W-:Y:S01]  /*1ce90*/  IMAD.MOV.U32 R7, RZ, RZ, R28 ;  /* 0x000000ffff077224 */ /* 0x002fe200078e001c */
[----:B------:R-:W-:Y:S01]  /*1cea0*/  IABS R33, R56 ;  /* 0x0000003800217213 */ /* 0x000fe20000000000 */
[----:B------:R-:W-:Y:S01]  /*1ceb0*/  @!P1 IMAD.IADD R37, R37, 0x1, -R44 ;  /* 0x0000000125259824 */ /* 0x000fe200078e0a2c */
[----:B------:R-:W-:Y:S01]  /*1cec0*/  ISETP.GE.AND P1, PT, R51, RZ, PT ;  /* 0x000000ff3300720c */ /* 0x000fe20003f26270 */
[----:B------:R-:W-:-:S04]  /*1ced0*/  IMAD.HI.U32 R36, R39, R34, RZ ;  /* 0x0000002227247227 */ /* 0x000fc800078e00ff */
[----:B------:R-:W-:Y:S02]  /*1cee0*/  @!P3 IMAD.MOV R8, RZ, RZ, -R8 ;  /* 0x000000ffff08b224 */ /* 0x000fe400078e0a08 */
[----:B------:R-:W-:Y:S02]  /*1cef0*/  @!P4 IMAD.MOV R7, RZ, RZ, -R7 ;  /* 0x000000ffff07c224 */ /* 0x000fe400078e0a07 */
[----:B------:R-:W-:Y:S01]  /*1cf00*/  @!P5 IMAD.IADD R38, R38, 0x1, -R44 ;  /* 0x000000012626d824 */ /* 0x000fe200078e0a2c */
[----:B------:R-:W-:Y:S01]  /*1cf10*/  ISETP.GE.AND P5, PT, R55, RZ, PT ;  /* 0x000000ff3700720c */ /* 0x000fe20003fa6270 */
[----:B------:R-:W-:Y:S01]  /*1cf20*/  @!P6 IMAD.MOV R6, RZ, RZ, -R6 ;  /* 0x000000ffff06e224 */ /* 0x000fe200078e0a06 */
[----:B------:R-:W-:Y:S01]  /*1cf30*/  STL [R1+0x7c], R8 ;  /* 0x00007c0801007387 */ /* 0x000fe20000100800 */
[----:B------:R-:W-:Y:S01]  /*1cf40*/  IMAD.HI.U32 R35, R39, R33, RZ ;  /* 0x0000002127237227 */ /* 0x000fe200078e00ff */
[----:B------:R-:W-:Y:S02]  /*1cf50*/  ISETP.GT.U32.AND P3, PT, R44, R38, PT ;  /* 0x000000262c00720c */ /* 0x000fe40003f64070 */
[----:B------:R-:W-:Y:S01]  /*1cf60*/  STL [R1+0x78], R7 ;  /* 0x0000780701007387 */ /* 0x000fe20000100800 */
[----:B------:R-:W-:-:S02]  /*1cf70*/  IMAD.MOV R36, RZ, RZ, -R36 ;  /* 0x000000ffff247224 */ /* 0x000fc400078e0a24 */
[--C-:B------:R-:W-:Y:S01]  /*1cf80*/  @!P0 IMAD.IADD R40, R40, 0x1, -R44.reuse ;  /* 0x0000000128288824 */ /* 0x100fe200078e0a2c */
[----:B------:R0:W-:Y:S01]  /*1cf90*/  STL [R1+0x74], R6 ;  /* 0x0000740601007387 */ /* 0x0001e20000100800 */
[----:B------:R-:W-:Y:S01]  /*1cfa0*/  @!P2 IMAD.IADD R41, R41, 0x1, -R44 ;  /* 0x000000012929a824 */ /* 0x000fe200078e0a2c */
[C---:B------:R-:W-:Y:S01]  /*1cfb0*/  ISETP.GT.U32.AND P2, PT, R44.reuse, R37, PT ;  /* 0x000000252c00720c */ /* 0x040fe20003f44070 */
[----:B------:R-:W-:Y:S01]  /*1cfc0*/  IMAD.MOV R35, RZ, RZ, -R35 ;  /* 0x000000ffff237224 */ /* 0x000fe200078e0a23 */
[----:B------:R-:W-:Y:S01]  /*1cfd0*/  ISETP.GT.U32.AND P4, PT, R44, R40, PT ;  /* 0x000000282c00720c */ /* 0x000fe20003f84070 */
[----:B------:R-:W-:Y:S01]  /*1cfe0*/  VIADD R55, R0, 0x34 ;  /* 0x0000003400377836 */ /* 0x000fe20000000000 */
[----:B------:R-:W-:Y:S01]  /*1cff0*/  ISETP.GE.AND P0, PT, R50, RZ, PT ;  /* 0x000000ff3200720c */ /* 0x000fe20003f06270 */
[C---:B------:R-:W-:Y:S01]  /*1d000*/  IMAD R34, R44.reuse, R36, R34 ;  /* 0x000000242c227224 */ /* 0x040fe200078e0222 */
[C---:B------:R-:W-:Y:S01]  /*1d010*/  ISETP.GT.U32.AND P6, PT, R44.reuse, R41, PT ;  /* 0x000000292c00720c */ /* 0x040fe20003fc4070 */
[----:B------:R-:W-:Y:S01]  /*1d020*/  IMAD R33, R44, R35, R33 ;  /* 0x000000232c217224 */ /* 0x000fe200078e0221 */
[----:B------:R-:W-:Y:S01]  /*1d030*/  IABS R35, R55 ;  /* 0x0000003700237213 */ /* 0x000fe20000000000 */
[----:B0-----:R-:W-:-:S02]  /*1d040*/  IMAD.MOV.U32 R6, RZ, RZ, R5 ;  /* 0x000000ffff067224 */ /* 0x001fc400078e0005 */
[----:B------:R-:W-:Y:S01]  /*1d050*/  @!P5 IMAD.MOV R4, RZ, RZ, -R4 ;  /* 0x000000ffff04d224 */ /* 0x000fe200078e0a04 */
[----:B------:R-:W-:Y:S01]  /*1d060*/  ISETP.GE.AND P5, PT, R49, RZ, PT ;  /* 0x000000ff3100720c */ /* 0x000fe20003fa6270 */
[----:B------:R-:W-:Y:S01]  /*1d070*/  @!P1 IMAD.MOV R6, RZ, RZ, -R6 ;  /* 0x000000ffff069224 */ /* 0x000fe200078e0a06 */
[C---:B------:R-:W-:Y:S01]  /*1d080*/  ISETP.GT.U32.AND P1, PT, R44.reuse, R34, PT ;  /* 0x000000222c00720c */ /* 0x040fe20003f24070 */
[----:B------:R-:W-:Y:S02]  /*1d090*/  IMAD.MOV.U32 R5, RZ, RZ, R35 ;  /* 0x000000ffff057224 */ /* 0x000fe400078e0023 */
[--C-:B------:R-:W-:Y:S01]  /*1d0a0*/  @!P2 IMAD.IADD R37, R37, 0x1, -R44.reuse ;  /* 0x000000012525a824 */ /* 0x100fe200078e0a2c */
[----:B------:R0:W-:Y:S01]  /*1d0b0*/  STL [R1+0x70], R6 ;  /* 0x0000700601007387 */ /* 0x0001e20000100800 */
[----:B------:R-:W-:Y:S01]  /*1d0c0*/  ISETP.GT.U32.AND P2, PT, R44, R33, PT ;  /* 0x000000212c00720c */ /* 0x000fe20003f44070 */
[--C-:B------:R-:W-:Y:S01]  /*1d0d0*/  @!P3 IMAD.IADD R38, R38, 0x1, -R44.reuse ;  /* 0x000000012626b824 */ /* 0x100fe200078e0a2c */
[----:B------:R-:W-:Y:S01]  /*1d0e0*/  ISETP.GE.AND P3, PT, R48, RZ, PT ;  /* 0x000000ff3000720c */ /* 0x000fe20003f66270 */
[----:B------:R1:W-:Y:S01]  /*1d0f0*/  STL [R1+0x6c], R4 ;  /* 0x00006c0401007387 */ /* 0x0003e20000100800 */
[----:B------:R-:W-:Y:S01]  /*1d100*/  @!P4 IMAD.IADD R40, R40, 0x1, -R44 ;  /* 0x000000012828c824 */ /* 0x000fe200078e0a2c */
[----:B------:R-:W-:Y:S01]  /*1d110*/  ISETP.GE.AND P4, PT, R54, RZ, PT ;  /* 0x000000ff3600720c */ /* 0x000fe20003f86270 */
[----:B------:R-:W-:-:S02]  /*1d120*/  VIADD R54, R0, 0x33 ;  /* 0x0000003300367836 */ /* 0x000fc40000000000 */
[----:B------:R-:W-:Y:S01]  /*1d130*/  @!P1 IMAD.IADD R34, R34, 0x1, -R44 ;  /* 0x0000000122229824 */ /* 0x000fe200078e0a2c */
[----:B------:R-:W-:Y:S01]  /*1d140*/  ISETP.GE.AND P1, PT, R56, RZ, PT ;  /* 0x000000ff3800720c */ /* 0x000fe20003f26270 */
[----:B------:R-:W-:Y:S01]  /*1d150*/  IMAD.MOV.U32 R7, RZ, RZ, R37 ;  /* 0x000000ffff077224 */ /* 0x000fe200078e0025 */
[----:B------:R-:W-:Y:S01]  /*1d160*/  IABS R35, R54 ;  /* 0x0000003600237213 */ /* 0x000fe20000000000 */
[----:B0-----:R-:W-:Y:S02]  /*1d170*/  IMAD.MOV.U32 R6, RZ, RZ, R38 ;  /* 0x000000ffff067224 */ /* 0x001fe400078e0026 */
[----:B-1----:R-:W-:-:S04]  /*1d180*/  IMAD.HI.U32 R4, R39, R5, RZ ;  /* 0x0000000527047227 */ /* 0x002fc800078e00ff */
[----:B------:R-:W-:Y:S02]  /*1d190*/  IMAD.MOV R4, RZ, RZ, -R4 ;  /* 0x000000ffff047224 */ /* 0x000fe400078e0a04 */
[----:B------:R-:W-:Y:S01]  /*1d1a0*/  @!P0 IMAD.MOV R7, RZ, RZ, -R7 ;  /* 0x000000ffff078224 */ /* 0x000fe200078e0a07 */
[C---:B------:R-:W-:Y:S01]  /*1d1b0*/  ISETP.GT.U32.AND P0, PT, R44.reuse, R34, PT ;  /* 0x000000222c00720c */ /* 0x040fe20003f04070 */
[C---:B------:R-:W-:Y:S02]  /*1d1c0*/  IMAD R4, R44.reuse, R4, R5 ;  /* 0x000000042c047224 */ /* 0x040fe400078e0205 */
[----:B------:R-:W-:Y:S01]  /*1d1d0*/  @!P5 IMAD.MOV R6, RZ, RZ, -R6 ;  /* 0x000000ffff06d224 */ /* 0x000fe200078e0a06 */
[----:B------:R0:W-:Y:S01]  /*1d1e0*/  STL [R1+0x60], R7 ;  /* 0x0000600701007387 */ /* 0x0001e20000100800 */
[--C-:B------:R-:W-:Y:S01]  /*1d1f0*/  @!P6 IMAD.IADD R41, R41, 0x1, -R44.reuse ;  /* 0x000000012929e824 */ /* 0x100fe200078e0a2c */
[----:B------:R-:W-:Y:S01]  /*1d200*/  ISETP.GE.AND P6, PT, R47, RZ, PT ;  /* 0x000000ff2f00720c */ /* 0x000fe20003fc6270 */
[----:B------:R-:W-:Y:S01]  /*1d210*/  @!P2 IMAD.IADD R33, R33, 0x1, -R44 ;  /* 0x000000012121a824 */ /* 0x000fe200078e0a2c */
[C---:B------:R-:W-:Y:S01]  /*1d220*/  ISETP.GT.U32.AND P2, PT, R44.reuse, R4, PT ;  /* 0x000000042c00720c */ /* 0x040fe20003f44070 */
[----:B------:R-:W-:Y:S01]  /*1d230*/  IMAD.HI.U32 R5, R39, R35, RZ ;  /* 0x0000002327057227 */ /* 0x000fe200078e00ff */
[----:B------:R1:W-:Y:S02]  /*1d240*/  STL [R1+0x5c], R6 ;  /* 0x00005c0601007387 */ /* 0x0003e40000100800 */
[----:B------:R-:W-:Y:S01]  /*1d250*/  ISETP.GT.U32.AND P5, PT, R44, R33, PT ;  /* 0x000000212c00720c */ /* 0x000fe20003fa4070 */
[----:B------:R-:W-:-:S02]  /*1d260*/  IMAD.MOV R5, RZ, RZ, -R5 ;  /* 0x000000ffff057224 */ /* 0x000fc400078e0a05 */
[----:B0-----:R-:W-:Y:S02]  /*1d270*/  IMAD.MOV.U32 R7, RZ, RZ, R40 ;  /* 0x000000ffff077224 */ /* 0x001fe400078e0028 */
[----:B------:R-:W-:Y:S02]  /*1d280*/  @!P0 IMAD.IADD R34, R34, 0x1, -R44 ;  /* 0x0000000122228824 */ /* 0x000fe400078e0a2c */
[----:B------:R-:W-:Y:S01]  /*1d290*/  @!P3 IMAD.MOV R7, RZ, RZ, -R7 ;  /* 0x000000ffff07b224 */ /* 0x000fe200078e0a07 */
[----:B------:R-:W-:Y:S01]  /*1d2a0*/  ISETP.GE.AND P3, PT, R55, RZ, PT ;  /* 0x000000ff3700720c */ /* 0x000fe20003f66270 */
[----:B-1----:R-:W-:Y:S02]  /*1d2b0*/  IMAD.MOV.U32 R6, RZ, RZ, R41 ;  /* 0x000000ffff067224 */ /* 0x002fe400078e0029 */
[----:B------:R-:W-:Y:S01]  /*1d2c0*/  VIADD R55, R0, 0x32 ;  /* 0x0000003200377836 */ /* 0x000fe20000000000 */
[----:B------:R-:W-:Y:S01]  /*1d2d0*/  STL [R1+0x58], R7 ;  /* 0x0000580701007387 */ /* 0x000fe20000100800 */
[----:B------:R-:W-:Y:S01]  /*1d2e0*/  @!P4 IMAD.MOV R6, RZ, RZ, -R6 ;  /* 0x000000ffff06c224 */ /* 0x000fe200078e0a06 */
[----:B------:R-:W-:Y:S01]  /*1d2f0*/  ISETP.GE.AND P4, PT, R54, RZ, PT ;  /* 0x000000ff3600720c */ /* 0x000fe20003f86270 */
[----:B------:R-:W-:Y:S01]  /*1d300*/  IMAD R35, R44, R5, R35 ;  /* 0x000000052c237224 */ /* 0x000fe200078e0223 */
[----:B------:R-:W-:Y:S01]  /*1d310*/  IABS R36, R55 ;  /* 0x0000003700247213 */ /* 0x000fe20000000000 */
[----:B------:R-:W-:Y:S01]  /*1d320*/  @!P2 IMAD.IADD R4, R4, 0x1, -R44 ;  /* 0x000000010404a824 */ /* 0x000fe200078e0a2c */
[----:B------:R0:W-:Y:S01]  /*1d330*/  STL [R1+0x54], R6 ;  /* 0x0000540601007387 */ /* 0x0001e20000100800 */
[----:B------:R-:W-:Y:S01]  /*1d340*/  ISETP.GE.AND P0, PT, R55, RZ, PT ;  /* 0x000000ff3700720c */ /* 0x000fe20003f06270 */
[----:B------:R-:W-:Y:S01]  /*1d350*/  VIADD R55, R0, 0x31 ;  /* 0x0000003100377836 */ /* 0x000fe20000000000 */
[----:B------:R-:W-:Y:S01]  /*1d360*/  ISETP.GT.U32.AND P2, PT, R44, R35, PT ;  /* 0x000000232c00720c */ /* 0x000fe20003f44070 */
[----:B------:R-:W-:-:S03]  /*1d370*/  IMAD.HI.U32 R5, R39, R36, RZ ;  /* 0x0000002427057227 */ /* 0x000fc600078e00ff */
[----:B------:R-:W-:Y:S01]  /*1d380*/  IABS R29, R55 ;  /* 0x00000037001d7213 */ /* 0x000fe20000000000 */
[----:B------:R-:W-:Y:S02]  /*1d390*/  IMAD.MOV R5, RZ, RZ, -R5 ;  /* 0x000000ffff057224 */ /* 0x000fe400078e0a05 */
[----:B0-----:R-:W-:Y:S02]  /*1d3a0*/  IMAD.MOV.U32 R6, RZ, RZ, R34 ;  /* 0x000000ffff067224 */ /* 0x001fe400078e0022 */
[C---:B------:R-:W-:Y:S02]  /*1d3b0*/  IMAD R36, R44.reuse, R5, R36 ;  /* 0x000000052c247224 */ /* 0x040fe400078e0224 */
[----:B------:R-:W-:Y:S01]  /*1d3c0*/  @!P6 IMAD.MOV R6, RZ, RZ, -R6 ;  /* 0x000000ffff06e224 */ /* 0x000fe200078e0a06 */
[----:B------:R-:W-:Y:S01]  /*1d3d0*/  ISETP.GT.U32.AND P6, PT, R44, R4, PT ;  /* 0x000000042c00720c */ /* 0x000fe20003fc4070 */
[--C-:B------:R-:W-:Y:S02]  /*1d3e0*/  @!P2 IMAD.IADD R35, R35, 0x1, -R44.reuse ;  /* 0x000000012323a824 */ /* 0x100fe400078e0a2c */
[----:B------:R-:W-:Y:S01]  /*1d3f0*/  @!P5 IMAD.IADD R33, R33, 0x1, -R44 ;  /* 0x000000012121d824 */ /* 0x000fe200078e0a2c */
[----:B------:R-:W-:Y:S01]  /*1d400*/  ISETP.GE.AND P5, PT, R55, RZ, PT ;  /* 0x000000ff3700720c */ /* 0x000fe20003fa6270 */
[----:B------:R-:W-:Y:S01]  /*1d410*/  VIADD R54, R0, 0x30 ;  /* 0x0000003000367836 */ /* 0x000fe20000000000 */
[----:B------:R-:W-:Y:S01]  /*1d420*/  ISETP.GT.U32.AND P2, PT, R44, R35, PT ;  /* 0x000000232c00720c */ /* 0x000fe20003f44070 */
[----:B------:R-:W-:Y:S01]  /*1d430*/  VIADD R55, R0, 0x2f ;  /* 0x0000002f00377836 */ /* 0x000fe20000000000 */
[----:B------:R0:W-:Y:S01]  /*1d440*/  STL [R1+0x250], R6 ;  /* 0x0002500601007387 */ /* 0x0001e20000100800 */
[----:B------:R-:W-:Y:S01]  /*1d450*/  IMAD.MOV.U32 R7, RZ, RZ, R33 ;  /* 0x000000ffff077224 */ /* 0x000fe200078e0021 */
[----:B------:R-:W-:Y:S01]  /*1d460*/  IABS R28, R54 ;  /* 0x00000036001c7213 */ /* 0x000fe20000000000 */
[----:B------:R-:W-:-:S04]  /*1d470*/  IMAD.HI.U32 R33, R39, R29, RZ ;  /* 0x0000001d27217227 */ /* 0x000fc800078e00ff */
[----:B------:R-:W-:Y:S01]  /*1d480*/  @!P6 IMAD.IADD R4, R4, 0x1, -R44 ;  /* 0x000000010404e824 */ /* 0x000fe200078e0a2c */
[----:B------:R-:W-:Y:S01]  /*1d490*/  ISETP.GT.U32.AND P6, PT, R44, R36, PT ;  /* 0x000000242c00720c */ /* 0x000fe20003fc4070 */
[----:B------:R-:W-:Y:S01]  /*1d4a0*/  IMAD.MOV R33, RZ, RZ, -R33 ;  /* 0x000000ffff217224 */ /* 0x000fe200078e0a21 */
[----:B0-----:R-:W-:Y:S01]  /*1d4b0*/  IABS R6, R55 ;  /* 0x0000003700067213 */ /* 0x001fe20000000000 */
[----:B------:R-:W-:-:S04]  /*1d4c0*/  IMAD.HI.U32 R38, R39, R28, RZ ;  /* 0x0000001c27267227 */ /* 0x000fc800078e00ff */
[----:B------:R-:W-:-:S04]  /*1d4d0*/  IMAD.HI.U32 R37, R39, R6, RZ ;  /* 0x0000000627257227 */ /* 0x000fc800078e00ff */
[----:B------:R-:W-:Y:S01]  /*1d4e0*/  @!P1 IMAD.MOV R7, RZ, RZ, -R7 ;  /* 0x000000ffff079224 */ /* 0x000fe200078e0a07 */
[----:B------:R-:W-:Y:S01]  /*1d4f0*/  ISETP.GE.AND P1, PT, R54, RZ, PT ;  /* 0x000000ff3600720c */ /* 0x000fe20003f26270 */
[----:B------:R-:W-:Y:S02]  /*1d500*/  IMAD R29, R44, R33, R29 ;  /* 0x000000212c1d7224 */ /* 0x000fe400078e021d */
[----:B------:R-:W-:Y:S01]  /*1d510*/  IMAD.MOV R38, RZ, RZ, -R38 ;  /* 0x000000ffff267224 */ /* 0x000fe200078e0a26 */
[----:B------:R0:W-:Y:S01]  /*1d520*/  STL [R1+0x208], R7 ;  /* 0x0002080701007387 */ /* 0x0001e20000100800 */
[----:B------:R-:W-:Y:S02]  /*1d530*/  IMAD.MOV R37, RZ, RZ, -R37 ;  /* 0x000000ffff257224 */ /* 0x000fe400078e0a25 */
[--C-:B------:R-:W-:Y:S02]  /*1d540*/  @!P6 IMAD.IADD R36, R36, 0x1, -R44.reuse ;  /* 0x000000012424e824 */ /* 0x100fe400078e0a2c */
[----:B------:R-:W-:Y:S01]  /*1d550*/  @!P2 IMAD.IADD R35, R35, 0x1, -R44 ;  /* 0x000000012323a824 */ /* 0x000fe200078e0a2c */
[----:B------:R-:W-:Y:S01]  /*1d560*/  ISETP.GT.U32.AND P2, PT, R44, R29, PT ;  /* 0x0000001d2c00720c */ /* 0x000fe20003f44070 */
[----:B------:R-:W-:Y:S01]  /*1d570*/  VIADD R47, R0, 0x2d ;  /* 0x0000002d002f7836 */ /* 0x000fe20000000000 */
[C---:B------:R-:W-:Y:S01]  /*1d580*/  ISETP.GT.U32.AND P6, PT, R44.reuse, R36, PT ;  /* 0x000000242c00720c */ /* 0x040fe20003fc4070 */
[----:B------:R-:W-:-:S02]  /*1d590*/  IMAD R28, R44, R38, R28 ;  /* 0x000000262c1c7224 */ /* 0x000fc400078e021c */
[C---:B------:R-:W-:Y:S01]  /*1d5a0*/  IMAD R6, R44.reuse, R37, R6 ;  /* 0x000000252c067224 */ /* 0x040fe200078e0206 */
[----:B------:R-:W-:Y:S01]  /*1d5b0*/  IABS R33, R47 ;  /* 0x0000002f00217213 */ /* 0x000fe20000000000 */
[----:B------:R-:W-:Y:S02]  /*1d5c0*/  IMAD.MOV.U32 R8, RZ, RZ, R4 ;  /* 0x000000ffff087224 */ /* 0x000fe400078e0004 */
[----:B0-----:R-:W-:Y:S02]  /*1d5d0*/  IMAD.MOV.U32 R7, RZ, RZ, R35 ;  /* 0x000000ffff077224 */ /* 0x001fe400078e0023 */
[----:B------:R-:W-:Y:S01]  /*1d5e0*/  @!P3 IMAD.MOV R8, RZ, RZ, -R8 ;  /* 0x000000ffff08b224 */ /* 0x000fe200078e0a08 */
[C---:B------:R-:W-:Y:S01]  /*1d5f0*/  ISETP.GT.U32.AND P3, PT, R44.reuse, R28, PT ;  /* 0x0000001c2c00720c */ /* 0x040fe20003f64070 */
[----:B------:R-:W-:Y:S01]  /*1d600*/  @!P4 IMAD.MOV R7, RZ, RZ, -R7 ;  /* 0x000000ffff07c224 */ /* 0x000fe200078e0a07 */
[----:B------:R-:W-:Y:S01]  /*1d610*/  ISETP.GT.U32.AND P4, PT, R44, R6, PT ;  /* 0x000000062c00720c */ /* 0x000fe20003f84070 */
[----:B------:R-:W-:Y:S01]  /*1d620*/  VIADD R49, R0, 0x2e ;  /* 0x0000002e00317836 */ /* 0x000fe20000000000 */
[----:B------:R-:W-:Y:S01]  /*1d630*/  STL [R1+0x20c], R8 ;  /* 0x00020c0801007387 */ /* 0x000fe20000100800 */
[----:B------:R-:W-:-:S03]  /*1d640*/  IMAD.HI.U32 R4, R39, R33, RZ ;  /* 0x0000002127047227 */ /* 0x000fc600078e00ff */
[----:B------:R-:W-:Y:S01]  /*1d650*/  IABS R5, R49 ;  /* 0x0000003100057213 */ /* 0x000fe20000000000 */
[----:B------:R-:W-:Y:S01]  /*1d660*/  IMAD.MOV R4, RZ, RZ, -R4 ;  /* 0x000000ffff047224 */ /* 0x000fe200078e0a04 */
[----:B------:R0:W-:Y:S01]  /*1d670*/  STL [R1+0x228], R7 ;  /* 0x0002280701007387 */ /* 0x0001e20000100800 */
[--C-:B------:R-:W-:Y:S01]  /*1d680*/  @!P6 IMAD.IADD R36, R36, 0x1, -R44.reuse ;  /* 0x000000012424e824 */ /* 0x100fe200078e0a2c */
[----:B------:R-:W-:Y:S01]  /*1d690*/  ISETP.GE.AND P6, PT, R55, RZ, PT ;  /* 0x000000ff3700720c */ /* 0x000fe20003fc6270 */
[--C-:B------:R-:W-:Y:S02]  /*1d6a0*/  @!P2 IMAD.IADD R29, R29, 0x1, -R44.reuse ;  /* 0x000000011d1da824 */ /* 0x100fe400078e0a2c */
[----:B------:R-:W-:Y:S02]  /*1d6b0*/  VIADD R56, R0, 0x2c ;  /* 0x0000002c00387836 */ /* 0x000fe40000000000 */
[----:B------:R-:W-:Y:S02]  /*1d6c0*/  IMAD R4, R44, R4, R33 ;  /* 0x000000042c047224 */ /* 0x000fe400078e0221 */
[--C-:B------:R-:W-:Y:S01]  /*1d6d0*/  @!P3 IMAD.IADD R28, R28, 0x1, -R44.reuse ;  /* 0x000000011c1cb824 */ /* 0x100fe200078e0a2c */
[----:B------:R-:W-:Y:S01]  /*1d6e0*/  IABS R33, R56 ;  /* 0x0000003800217213 */ /* 0x000fe20000000000 */
[----:B------:R-:W-:Y:S01]  /*1d6f0*/  @!P4 IMAD.IADD R6, R6, 0x1, -R44 ;  /* 0x000000010606c824 */ /* 0x000fe200078e0a2c */
[C---:B------:R-:W-:Y:S01]  /*1d700*/  ISETP.GT.U32.AND P3, PT, R44.reuse, R29, PT ;  /* 0x0000001d2c00720c */ /* 0x040fe20003f64070 */
[----:B0-----:R-:W-:Y:S01]  /*1d710*/  IMAD.MOV.U32 R7, RZ, RZ, R36 ;  /* 0x000000ffff077224 */ /* 0x001fe200078e0024 */
[----:B------:R-:W-:Y:S01]  /*1d720*/  ISETP.GT.U32.AND P4, PT, R44, R28, PT ;  /* 0x0000001c2c00720c */ /* 0x000fe20003f84070 */
[----:B------:R-:W-:-:S04]  /*1d730*/  IMAD.HI.U32 R34, R39, R5, RZ ;  /* 0x0000000527227227 */ /* 0x000fc800078e00ff */
[----:B------:R-:W-:Y:S01]  /*1d740*/  @!P0 IMAD.MOV R7, RZ, RZ, -R7 ;  /* 0x000000ffff078224 */ /* 0x000fe200078e0a07 */
[C---:B------:R-:W-:Y:S01]  /*1d750*/  ISETP.GT.U32.AND P0, PT, R44.reuse, R6, PT ;  /* 0x000000062c00720c */ /* 0x040fe20003f04070 */
[----:B------:R-:W-:Y:S02]  /*1d760*/  IMAD.MOV R34, RZ, RZ, -R34 ;  /* 0x000000ffff227224 */ /* 0x000fe400078e0a22 */
[----:B------:R-:W-:Y:S01]  /*1d770*/  IMAD.HI.U32 R36, R39, R33, RZ ;  /* 0x0000002127247227 */ /* 0x000fe200078e00ff */
[----:B------:R0:W-:Y:S03]  /*1d780*/  STL [R1+0x224], R7 ;  /* 0x0002240701007387 */ /* 0x0001e60000100800 */
[----:B------:R-:W-:Y:S02]  /*1d790*/  IMAD R5, R44, R34, R5 ;  /* 0x000000222c057224 */ /* 0x000fe400078e0205 */
[----:B------:R-:W-:-:S02]  /*1d7a0*/  IMAD.MOV R36, RZ, RZ, -R36 ;  /* 0x000000ffff247224 */ /* 0x000fc400078e0a24 */
[--C-:B------:R-:W-:Y:S01]  /*1d7b0*/  @!P3 IMAD.IADD R29, R29, 0x1, -R44.reuse ;  /* 0x000000011d1db824 */ /* 0x100fe200078e0a2c */
[C---:B------:R-:W-:Y:S01]  /*1d7c0*/  ISETP.GT.U32.AND P2, PT, R44.reuse, R5, PT ;  /* 0x000000052c00720c */ /* 0x040fe20003f44070 */
[C---:B------:R-:W-:Y:S01]  /*1d7d0*/  IMAD R33, R44.reuse, R36, R33 ;  /* 0x000000242c217224 */ /* 0x040fe200078e0221 */
        /* <DEDUP_REMOVED lines=9> */
[----:B------:R-:W-:Y:S01]  /*1d870*/  IABS R35, R54 ;  /* 0x0000003600237213 */ /* 0x000fe20000000000 */
[----:B------:R-:W-:-:S03]  /*1d880*/  IMAD.HI.U32 R40, R39, R34, RZ ;  /* 0x0000002227287227 */ /* 0x000fc600078e00ff */
[----:B------:R-:W-:Y:S01]  /*1d890*/  IABS R38, R55 ;  /* 0x0000003700267213 */ /* 0x000fe20000000000 */
[----:B------:R-:W-:Y:S02]  /*1d8a0*/  IMAD.MOV.U32 R8, RZ, RZ, R29 ;  /* 0x000000ffff087224 */ /* 0x000fe400078e001d */
[----:B------:R-:W-:Y:S02]  /*1d8b0*/  @!P2 IMAD.IADD R5, R5, 0x1, -R44 ;  /* 0x000000010505a824 */ /* 0x000fe400078e0a2c */
[----:B0-----:R-:W-:Y:S02]  /*1d8c0*/  IMAD.MOV.U32 R7, RZ, RZ, R28 ;  /* 0x000000ffff077224 */ /* 0x001fe400078e001c */
[----:B------:R-:W-:Y:S01]  /*1d8d0*/  @!P3 IMAD.IADD R4, R4, 0x1, -R44 ;  /* 0x000000010404b824 */ /* 0x000fe200078e0a2c */
[----:B------:R-:W-:Y:S01]  /*1d8e0*/  ISETP.GT.U32.AND P2, PT, R44, R5, PT ;  /* 0x000000052c00720c */ /* 0x000fe20003f44070 */
[----:B------:R-:W-:Y:S01]  /*1d8f0*/  IMAD.HI.U32 R37, R39, R35, RZ ;  /* 0x0000002327257227 */ /* 0x000fe200078e00ff */
[----:B------:R-:W-:-:S03]  /*1d900*/  ISETP.GE.AND P3, PT, R56, RZ, PT ;  /* 0x000000ff3800720c */ /* 0x000fc60003f66270 */
[----:B------:R-:W-:Y:S02]  /*1d910*/  IMAD.MOV R40, RZ, RZ, -R40 ;  /* 0x000000ffff287224 */ /* 0x000fe400078e0a28 */
[----:B------:R-:W-:Y:S02]  /*1d920*/  @!P5 IMAD.MOV R8, RZ, RZ, -R8 ;  /* 0x000000ffff08d224 */ /* 0x000fe400078e0a08 */
[----:B------:R-:W-:Y:S02]  /*1d930*/  @!P1 IMAD.MOV R7, RZ, RZ, -R7 ;  /* 0x000000ffff079224 */ /* 0x000fe400078e0a07 */
[----:B------:R-:W-:Y:S01]  /*1d940*/  @!P0 IMAD.IADD R33, R33, 0x1, -R44 ;  /* 0x0000000121218824 */ /* 0x000fe200078e0a2c */
[C---:B------:R-:W-:Y:S01]  /*1d950*/  ISETP.GT.U32.AND P0, PT, R44.reuse, R4, PT ;  /* 0x000000042c00720c */ /* 0x040fe20003f04070 */
[----:B------:R-:W-:Y:S01]  /*1d960*/  IMAD.MOV R37, RZ, RZ, -R37 ;  /* 0x000000ffff257224 */ /* 0x000fe200078e0a25 */
[----:B------:R-:W-:Y:S01]  /*1d970*/  STL [R1+0x1a4], R8 ;  /* 0x0001a40801007387 */ /* 0x000fe20000100800 */
[C---:B------:R-:W-:Y:S01]  /*1d980*/  IMAD R34, R44.reuse, R40, R34 ;  /* 0x000000282c227224 */ /* 0x040fe200078e0222 */
[C---:B------:R-:W-:Y:S01]  /*1d990*/  ISETP.GT.U32.AND P5, PT, R44.reuse, R33, PT ;  /* 0x000000212c00720c */ /* 0x040fe20003fa4070 */
[----:B------:R-:W-:Y:S01]  /*1d9a0*/  IMAD.HI.U32 R36, R39, R38, RZ ;  /* 0x0000002627247227 */ /* 0x000fe200078e00ff */
[----:B------:R0:W-:Y:S02]  /*1d9b0*/  STL [R1+0x1ac], R7 ;  /* 0x0001ac0701007387 */ /* 0x0001e40000100800 */
[C---:B------:R-:W-:Y:S01]  /*1d9c0*/  ISETP.GT.U32.AND P1, PT, R44.reuse, R34, PT ;  /* 0x000000222c00720c */ /* 0x040fe20003f24070 */
[----:B------:R-:W-:-:S02]  /*1d9d0*/  IMAD R35, R44, R37, R35 ;  /* 0x000000252c237224 */ /* 0x000fc400078e0223 */
[----:B------:R-:W-:Y:S02]  /*1d9e0*/  IMAD.MOV R36, RZ, RZ, -R36 ;  /* 0x000000ffff247224 */ /* 0x000fe400078e0a24 */
[----:B------:R-:W-:Y:S01]  /*1d9f0*/  @!P2 IMAD.IADD R5, R5, 0x1, -R44 ;  /* 0x000000010505a824 */ /* 0x000fe200078e0a2c */
[----:B------:R-:W-:Y:S01]  /*1da00*/  ISETP.GE.AND P2, PT, R47, RZ, PT ;  /* 0x000000ff2f00720c */ /* 0x000fe20003f46270 */
[----:B------:R-:W-:Y:S02]  /*1da10*/  IMAD R38, R44, R36, R38 ;  /* 0x000000242c267224 */ /* 0x000fe400078e0226 */
[----:B0-----:R-:W-:Y:S02]  /*1da20*/  IMAD.MOV.U32 R7, RZ, RZ, R6 ;  /* 0x000000ffff077224 */ /* 0x001fe400078e0006 */
[----:B------:R-:W-:Y:S01]  /*1da30*/  @!P0 IMAD.IADD R4, R4, 0x1, -R44 ;  /* 0x0000000104048824 */ /* 0x000fe200078e0a2c */
[C---:B------:R-:W-:Y:S01]  /*1da40*/  ISETP.GT.U32.AND P0, PT, R44.reuse, R38, PT ;  /* 0x000000262c00720c */ /* 0x040fe20003f04070 */
[----:B------:R-:W-:Y:S01]  /*1da50*/  @!P6 IMAD.MOV R7, RZ, RZ, -R7 ;  /* 0x000000ffff07e224 */ /* 0x000fe200078e0a07 */
[----:B------:R-:W-:Y:S01]  /*1da60*/  ISETP.GT.U32.AND P6, PT, R44, R35, PT ;  /* 0x000000232c00720c */ /* 0x000fe20003fc4070 */
[----:B------:R-:W-:-:S02]  /*1da70*/  VIADD R47, R0, 0x28 ;  /* 0x00000028002f7836 */ /* 0x000fc40000000000 */
[----:B------:R-:W-:Y:S01]  /*1da80*/  VIADD R56, R0, 0x27 ;  /* 0x0000002700387836 */ /* 0x000fe20000000000 */
[----:B------:R0:W-:Y:S01]  /*1da90*/  STL [R1+0x1c4], R7 ;  /* 0x0001c40701007387 */ /* 0x0001e20000100800 */
[----:B------:R-:W-:Y:S01]  /*1daa0*/  @!P1 IMAD.IADD R34, R34, 0x1, -R44 ;  /* 0x0000000122229824 */ /* 0x000fe200078e0a2c */
[----:B------:R-:W-:Y:S01]  /*1dab0*/  IABS R36, R47 ;  /* 0x0000002f00247213 */ /* 0x000fe20000000000 */
[----:B------:R-:W-:Y:S01]  /*1dac0*/  @!P4 IMAD.MOV R5, RZ, RZ, -R5 ;  /* 0x000000ffff05c224 */ /* 0x000fe200078e0a05 */
[----:B------:R-:W-:Y:S01]  /*1dad0*/  IABS R29, R56 ;  /* 0x00000038001d7213 */ /* 0x000fe20000000000 */
[----:B------:R-:W-:Y:S01]  /*1dae0*/  VIADD R49, R0, 0x26 ;  /* 0x0000002600317836 */ /* 0x000fe20000000000 */
[----:B------:R-:W-:Y:S01]  /*1daf0*/  ISETP.GE.AND P4, PT, R48, RZ, PT ;  /* 0x000000ff3000720c */ /* 0x000fe20003f86270 */
[----:B------:R-:W-:Y:S01]  /*1db00*/  IMAD.HI.U32 R6, R39, R36, RZ ;  /* 0x0000002427067227 */ /* 0x000fe200078e00ff */
[----:B------:R1:W-:Y:S01]  /*1db10*/  STL [R1+0x1ec], R5 ;  /* 0x0001ec0501007387 */ /* 0x0003e20000100800 */
[----:B------:R-:W-:-:S02]  /*1db20*/  ISETP.GE.AND P1, PT, R55, RZ, PT ;  /* 0x000000ff3700720c */ /* 0x000fc40003f26270 */
[----:B------:R-:W-:Y:S01]  /*1db30*/  @!P6 IMAD.IADD R35, R35, 0x1, -R44 ;  /* 0x000000012323e824 */ /* 0x000fe200078e0a2c */
[----:B------:R-:W-:Y:S01]  /*1db40*/  ISETP.GT.U32.AND P6, PT, R44, R34, PT ;  /* 0x000000222c00720c */ /* 0x000fe20003fc4070 */
[----:B0-----:R-:W-:Y:S01]  /*1db50*/  IMAD.MOV.U32 R7, RZ, RZ, R4 ;  /* 0x000000ffff077224 */ /* 0x001fe200078e0004 */
[----:B------:R-:W-:Y:S01]  /*1db60*/  IABS R4, R49 ;  /* 0x0000003100047213 */ /* 0x000fe20000000000 */
[----:B------:R-:W-:Y:S02]  /*1db70*/  @!P0 IMAD.IADD R38, R38, 0x1, -R44 ;  /* 0x0000000126268824 */ /* 0x000fe400078e0a2c */
[----:B------:R-:W-:Y:S01]  /*1db80*/  @!P2 IMAD.MOV R7, RZ, RZ, -R7 ;  /* 0x000000ffff07a224 */ /* 0x000fe200078e0a07 */
[C---:B------:R-:W-:Y:S01]  /*1db90*/  ISETP.GT.U32.AND P2, PT, R44.reuse, R35, PT ;  /* 0x000000232c00720c */ /* 0x040fe20003f44070 */
[----:B-1----:R-:W-:Y:S01]  /*1dba0*/  IMAD.HI.U32 R5, R39, R29, RZ ;  /* 0x0000001d27057227 */ /* 0x002fe200078e00ff */
[----:B------:R-:W-:Y:S02]  /*1dbb0*/  ISETP.GT.U32.AND P0, PT, R44, R38, PT ;  /* 0x000000262c00720c */ /* 0x000fe40003f04070 */
[----:B------:R0:W-:Y:S01]  /*1dbc0*/  STL [R1+0x1cc], R7 ;  /* 0x0001cc0701007387 */ /* 0x0001e20000100800 */
[----:B------:R-:W-:-:S02]  /*1dbd0*/  VIADD R48, R0, 0x25 ;  /* 0x0000002500307836 */ /* 0x000fc40000000000 */
[----:B------:R-:W-:Y:S02]  /*1dbe0*/  IMAD.MOV R6, RZ, RZ, -R6 ;  /* 0x000000ffff067224 */ /* 0x000fe400078e0a06 */
[----:B------:R-:W-:Y:S01]  /*1dbf0*/  IMAD.MOV R5, RZ, RZ, -R5 ;  /* 0x000000ffff057224 */ /* 0x000fe200078e0a05 */
[----:B------:R-:W-:Y:S01]  /*1dc00*/  IABS R40, R48 ;  /* 0x0000003000287213 */ /* 0x000fe20000000000 */
[----:B------:R-:W-:Y:S02]  /*1dc10*/  VIADD R55, R0, 0x24 ;  /* 0x0000002400377836 */ /* 0x000fe40000000000 */
[----:B------:R-:W-:Y:S02]  /*1dc20*/  IMAD R36, R44, R6, R36 ;  /* 0x000000062c247224 */ /* 0x000fe400078e0224 */
[--C-:B------:R-:W-:Y:S01]  /*1dc30*/  @!P5 IMAD.IADD R33, R33, 0x1, -R44.reuse ;  /* 0x000000012121d824 */ /* 0x100fe200078e0a2c */
[----:B------:R-:W-:Y:S01]  /*1dc40*/  ISETP.GE.AND P5, PT, R54, RZ, PT ;  /* 0x000000ff3600720c */ /* 0x000fe20003fa6270 */
[----:B------:R-:W-:Y:S01]  /*1dc50*/  IMAD R29, R44, R5, R29 ;  /* 0x000000052c1d7224 */ /* 0x000fe200078e021d */
[----:B------:R-:W-:Y:S01]  /*1dc60*/  IABS R5, R55 ;  /* 0x0000003700057213 */ /* 0x000fe20000000000 */
[----:B------:R-:W-:Y:S01]  /*1dc70*/  @!P6 IMAD.IADD R34, R34, 0x1, -R44 ;  /* 0x000000012222e824 */ /* 0x000fe200078e0a2c */
[----:B------:R-:W-:Y:S01]  /*1dc80*/  ISETP.GT.U32.AND P6, PT, R44, R36, PT ;  /* 0x000000242c00720c */ /* 0x000fe20003fc4070 */
[----:B------:R-:W-:-:S04]  /*1dc90*/  IMAD.HI.U32 R41, R39, R40, RZ ;  /* 0x0000002827297227 */ /* 0x000fc800078e00ff */
[----:B------:R-:W-:-:S04]  /*1dca0*/  IMAD.HI.U32 R6, R39, R4, RZ ;  /* 0x0000000427067227 */ /* 0x000fc800078e00ff */
[----:B------:R-:W-:Y:S01]  /*1dcb0*/  @!P2 IMAD.IADD R35, R35, 0x1, -R44 ;  /* 0x000000012323a824 */ /* 0x000fe200078e0a2c */
[----:B------:R-:W-:Y:S01]  /*1dcc0*/  ISETP.GT.U32.AND P2, PT, R44, R29, PT ;  /* 0x0000001d2c00720c */ /* 0x000fe20003f44070 */
[----:B------:R-:W-:-:S04]  /*1dcd0*/  IMAD.HI.U32 R37, R39, R5, RZ ;  /* 0x0000000527257227 */ /* 0x000fc800078e00ff */
[----:B------:R-:W-:Y:S02]  /*1dce0*/  IMAD.MOV R41, RZ, RZ, -R41 ;  /* 0x000000ffff297224 */ /* 0x000fe400078e0a29 */
[----:B------:R-:W-:Y:S02]  /*1dcf0*/  IMAD.MOV R6, RZ, RZ, -R6 ;  /* 0x000000ffff067224 */ /* 0x000fe400078e0a06 */
[----:B------:R-:W-:Y:S02]  /*1dd00*/  VIADD R54, R0, 0x23 ;  /* 0x0000002300367836 */ /* 0x000fe40000000000 */
[----:B------:R-:W-:Y:S01]  /*1dd10*/  @!P0 IMAD.IADD R38, R38, 0x1, -R44 ;  /* 0x0000000126268824 */ /* 0x000fe200078e0a2c */
[----:B------:R-:W-:Y:S01]  /*1dd20*/  ISETP.GE.AND P0, PT, R47, RZ, PT ;  /* 0x000000ff2f00720c */ /* 0x000fe20003f06270 */
[----:B------:R-:W-:Y:S01]  /*1dd30*/  IMAD.MOV R37, RZ, RZ, -R37 ;  /* 0x000000ffff257224 */ /* 0x000fe200078e0a25 */
[----:B------:R-:W-:Y:S01]  /*1dd40*/  IABS R28, R54 ;  /* 0x00000036001c7213 */ /* 0x000fe20000000000 */
[----:B------:R-:W-:-:S02]  /*1dd50*/  IMAD R40, R44, R41, R40 ;  /* 0x000000292c287224 */ /* 0x000fc400078e0228 */
[C---:B------:R-:W-:Y:S02]  /*1dd60*/  IMAD R4, R44.reuse, R6, R4 ;  /* 0x000000062c047224 */ /* 0x040fe400078e0204 */
[C---:B------:R-:W-:Y:S02]  /*1dd70*/  IMAD R5, R44.reuse, R37, R5 ;  /* 0x000000252c057224 */ /* 0x040fe400078e0205 */
[----:B0-----:R-:W-:Y:S02]  /*1dd80*/  IMAD.MOV.U32 R7, RZ, RZ, R38 ;  /* 0x000000ffff077224 */ /* 0x001fe400078e0026 */
[----:B------:R-:W-:Y:S01]  /*1dd90*/  @!P5 IMAD.MOV R35, RZ, RZ, -R35 ;  /* 0x000000ffff23d224 */ /* 0x000fe200078e0a23 */
[----:B------:R-:W-:Y:S01]  /*1dda0*/  ISETP.GT.U32.AND P5, PT, R44, R40, PT ;  /* 0x000000282c00720c */ /* 0x000fe20003fa4070 */
[--C-:B------:R-:W-:Y:S01]  /*1ddb0*/  @!P6 IMAD.IADD R36, R36, 0x1, -R44.reuse ;  /* 0x000000012424e824 */ /* 0x100fe200078e0a2c */
[C---:B------:R-:W-:Y:S01]  /*1ddc0*/  ISETP.GT.U32.AND P6, PT, R44.reuse, R4, PT ;  /* 0x000000042c00720c */ /* 0x040fe20003fc4070 */
[----:B------:R-:W-:Y:S01]  /*1ddd0*/  @!P1 IMAD.MOV R7, RZ, RZ, -R7 ;  /* 0x000000ffff079224 */ /* 0x000fe200078e0a07 */
[----:B------:R-:W-:Y:S01]  /*1dde0*/  ISETP.GT.U32.AND P1, PT, R44, R5, PT ;  /* 0x000000052c00720c */ /* 0x000fe20003f24070 */
[----:B------:R-:W-:Y:S01]  /*1ddf0*/  @!P2 IMAD.IADD R29, R29, 0x1, -R44 ;  /* 0x000000011d1da824 */ /* 0x000fe200078e0a2c */
[----:B------:R-:W-:Y:S01]  /*1de00*/  ISETP.GE.AND P2, PT, R56, RZ, PT ;  /* 0x000000ff3800720c */ /* 0x000fe20003f46270 */
[----:B------:R-:W-:Y:S01]  /*1de10*/  IMAD.HI.U32 R6, R39, R28, RZ ;  /* 0x0000001c27067227 */ /* 0x000fe200078e00ff */
[----:B------:R0:W-:Y:S03]  /*1de20*/  STL [R1+0x184], R7 ;  /* 0x0001840701007387 */ /* 0x0001e60000100800 */
[----:B------:R-:W-:Y:S01]  /*1de30*/  @!P4 IMAD.MOV R34, RZ, RZ, -R34 ;  /* 0x000000ffff22c224 */ /* 0x000fe200078e0a22 */
[----:B------:R-:W-:Y:S01]  /*1de40*/  ISETP.GT.U32.AND P4, PT, R44, R29, PT ;  /* 0x0000001d2c00720c */ /* 0x000fe20003f84070 */
[----:B------:R-:W-:-:S02]  /*1de50*/  IMAD.MOV R6, RZ, RZ, -R6 ;  /* 0x000000ffff067224 */ /* 0x000fc400078e0a06 */
[----:B------:R-:W-:Y:S02]  /*1de60*/  VIADD R56, R0, 0x21 ;  /* 0x0000002100387836 */ /* 0x000fe40000000000 */
[----:B------:R-:W-:Y:S01]  /*1de70*/  @!P3 IMAD.MOV R33, RZ, RZ, -R33 ;  /* 0x000000ffff21b224 */ /* 0x000fe200078e0a21 */
[----:B------:R-:W-:Y:S01]  /*1de80*/  ISETP.GT.U32.AND P3, PT, R44, R36, PT ;  /* 0x000000242c00720c */ /* 0x000fe20003f64070 */
[----:B------:R-:W-:Y:S02]  /*1de90*/  VIADD R47, R0, 0x22 ;  /* 0x00000022002f7836 */ /* 0x000fe40000000000 */
[----:B------:R-:W-:Y:S01]  /*1dea0*/  IMAD R28, R44, R6, R28 ;  /* 0x000000062c1c7224 */ /* 0x000fe200078e021c */
[----:B------:R-:W-:Y:S01]  /*1deb0*/  IABS R6, R56 ;  /* 0x0000003800067213 */ /* 0x000fe20000000000 */
[--C-:B------:R-:W-:Y:S01]  /*1dec0*/  @!P5 IMAD.IADD R40, R40, 0x1, -R44.reuse ;  /* 0x000000012828d824 */ /* 0x100fe200078e0a2c */
[----:B------:R-:W-:Y:S01]  /*1ded0*/  IABS R37, R47 ;  /* 0x0000002f00257213 */ /* 0x000fe20000000000 */
[--C-:B------:R-:W-:Y:S01]  /*1dee0*/  @!P6 IMAD.IADD R4, R4, 0x1, -R44.reuse ;  /* 0x000000010404e824 */ /* 0x100fe200078e0a2c */
[----:B------:R-:W-:Y:S01]  /*1def0*/  ISETP.GE.AND P5, PT, R55, RZ, PT ;  /* 0x000000ff3700720c */ /* 0x000fe20003fa6270 */
[----:B------:R-:W-:Y:S01]  /*1df00*/  @!P1 IMAD.IADD R5, R5, 0x1, -R44 ;  /* 0x0000000105059824 */ /* 0x000fe200078e0a2c */
[C---:B------:R-:W-:Y:S01]  /*1df10*/  ISETP.GT.U32.AND P1, PT, R44.reuse, R40, PT ;  /* 0x000000282c00720c */ /* 0x040fe20003f24070 */
[----:B------:R-:W-:Y:S01]  /*1df20*/  IMAD.HI.U32 R38, R39, R6, RZ ;  /* 0x0000000627267227 */ /* 0x000fe200078e00ff */
[----:B------:R-:W-:-:S03]  /*1df30*/  ISETP.GT.U32.AND P6, PT, R44, R4, PT ;  /* 0x000000042c00720c */ /* 0x000fc60003fc4070 */
[----:B------:R-:W-:Y:S01]  /*1df40*/  @!P4 IMAD.IADD R29, R29, 0x1, -R44 ;  /* 0x000000011d1dc824 */ /* 0x000fe200078e0a2c */
[----:B------:R-:W-:Y:S01]  /*1df50*/  ISETP.GE.AND P4, PT, R49, RZ, PT ;  /* 0x000000ff3100720c */ /* 0x000fe20003f86270 */
[----:B------:R-:W-:-:S04]  /*1df60*/  IMAD.HI.U32 R41, R39, R37, RZ ;  /* 0x0000002527297227 */ /* 0x000fc800078e00ff */
[----:B------:R-:W-:Y:S02]  /*1df70*/  IMAD.MOV R38, RZ, RZ, -R38 ;  /* 0x000000ffff267224 */ /* 0x000fe400078e0a26 */
[----:B------:R-:W-:Y:S01]  /*1df80*/  @!P3 IMAD.IADD R36, R36, 0x1, -R44 ;  /* 0x000000012424b824 */ /* 0x000fe200078e0a2c */
[C---:B------:R-:W-:Y:S01]  /*1df90*/  ISETP.GT.U32.AND P3, PT, R44.reuse, R28, PT ;  /* 0x0000001c2c00720c */ /* 0x040fe20003f64070 */
[----:B------:R-:W-:Y:S02]  /*1dfa0*/  IMAD.MOV R41, RZ, RZ, -R41 ;  /* 0x000000ffff297224 */ /* 0x000fe400078e0a29 */
[C---:B------:R-:W-:Y:S02]  /*1dfb0*/  IMAD R6, R44.reuse, R38, R6 ;  /* 0x000000262c067224 */ /* 0x040fe400078e0206 */
[----:B------:R-:W-:Y:S02]  /*1dfc0*/  IMAD R37, R44, R41, R37 ;  /* 0x000000292c257224 */ /* 0x000fe400078e0225 */
[----:B0-----:R-:W-:-:S02]  /*1dfd0*/  IMAD.MOV.U32 R7, RZ, RZ, R29 ;  /* 0x000000ffff077224 */ /* 0x001fc400078e001d */
[--C-:B------:R-:W-:Y:S01]  /*1dfe0*/  @!P1 IMAD.IADD R40, R40, 0x1, -R44.reuse ;  /* 0x0000000128289824 */ /* 0x100fe200078e0a2c */
[----:B------:R-:W-:Y:S01]  /*1dff0*/  ISETP.GT.U32.AND P1, PT, R44, R6, PT ;  /* 0x000000062c00720c */ /* 0x000fe20003f24070 */
[----:B------:R-:W-:Y:S01]  /*1e000*/  @!P6 IMAD.IADD R4, R4, 0x1, -R44 ;  /* 0x000000010404e824 */ /* 0x000fe200078e0a2c */
[----:B------:R-:W-:Y:S01]  /*1e010*/  ISETP.GE.AND P6, PT, R48, RZ, PT ;  /* 0x000000ff3000720c */ /* 0x000fe20003fc6270 */
[----:B------:R-:W-:Y:S02]  /*1e020*/  VIADD R55, R0, 0x20 ;  /* 0x0000002000377836 */ /* 0x000fe40000000000 */
[----:B------:R-:W-:Y:S01]  /*1e030*/  @!P2 IMAD.MOV R7, RZ, RZ, -R7 ;  /* 0x000000ffff07a224 */ /* 0x000fe200078e0a07 */
[C---:B------:R-:W-:Y:S01]  /*1e040*/  ISETP.GT.U32.AND P2, PT, R44.reuse, R37, PT ;  /* 0x000000252c00720c */ /* 0x040fe20003f44070 */
[----:B------:R-:W-:Y:S01]  /*1e050*/  @!P4 IMAD.MOV R4, RZ, RZ, -R4 ;  /* 0x000000ffff04c224 */ /* 0x000fe200078e0a04 */
[----:B------:R-:W-:Y:S01]  /*1e060*/  IABS R29, R55 ;  /* 0x00000037001d7213 */ /* 0x000fe20000000000 */
[----:B------:R-:W-:Y:S01]  /*1e070*/  @!P0 IMAD.MOV R36, RZ, RZ, -R36 ;  /* 0x000000ffff248224 */ /* 0x000fe200078e0a24 */
[----:B------:R-:W-:Y:S01]  /*1e080*/  ISETP.GT.U32.AND P0, PT, R44, R5, PT ;  /* 0x000000052c00720c */ /* 0x000fe20003f04070 */
[----:B------:R-:W-:Y:S01]  /*1e090*/  @!P3 IMAD.IADD R28, R28, 0x1, -R44 ;  /* 0x000000011c1cb824 */ /* 0x000fe200078e0a2c */
[----:B------:R0:W-:Y:S01]  /*1e0a0*/  STL [R1+0xf8], R7 ;  /* 0x0000f80701007387 */ /* 0x0001e20000100800 */
[----:B------:R-:W-:Y:S01]  /*1e0b0*/  ISETP.GE.AND P4, PT, R54, RZ, PT ;  /* 0x000000ff3600720c */ /* 0x000fe20003f86270 */
[----:B------:R-:W-:-:S02]  /*1e0c0*/  VIADD R54, R0, 0x1f ;  /* 0x0000001f00367836 */ /* 0x000fc40000000000 */
[----:B------:R1:W-:Y:S01]  /*1e0d0*/  STL [R1+0x164], R4 ;  /* 0x0001640401007387 */ /* 0x0003e20000100800 */
[----:B------:R-:W-:Y:S01]  /*1e0e0*/  ISETP.GT.U32.AND P3, PT, R44, R28, PT ;  /* 0x0000001c2c00720c */ /* 0x000fe20003f64070 */
[--C-:B------:R-:W-:Y:S01]  /*1e0f0*/  @!P1 IMAD.IADD R6, R6, 0x1, -R44.reuse ;  /* 0x0000000106069824 */ /* 0x100fe200078e0a2c */
[----:B------:R-:W-:Y:S01]  /*1e100*/  IABS R38, R54 ;  /* 0x0000003600267213 */ /* 0x000fe20000000000 */
[----:B------:R-:W-:Y:S01]  /*1e110*/  @!P2 IMAD.IADD R37, R37, 0x1, -R44 ;  /* 0x000000012525a824 */ /* 0x000fe200078e0a2c */
[----:B------:R-:W-:Y:S01]  /*1e120*/  ISETP.GE.AND P2, PT, R55, RZ, PT ;  /* 0x000000ff3700720c */ /* 0x000fe20003f46270 */
[----:B0-----:R-:W-:Y:S01]  /*1e130*/  IMAD.MOV.U32 R7, RZ, RZ, R40 ;  /* 0x000000ffff077224 */ /* 0x001fe200078e0028 */
[----:B------:R-:W-:Y:S01]  /*1e140*/  ISETP.GT.U32.AND P1, PT, R44, R6, PT ;  /* 0x000000062c00720c */ /* 0x000fe20003f24070 */
[----:B------:R-:W-:Y:S01]  /*1e150*/  @!P0 IMAD.IADD R5, R5, 0x1, -R44 ;  /* 0x0000000105058824 */ /* 0x000fe200078e0a2c */
[----:B------:R-:W-:Y:S01]  /*1e160*/  ISETP.GE.AND P0, PT, R47, RZ, PT ;  /* 0x000000ff2f00720c */ /* 0x000fe20003f06270 */
[----:B-1----:R-:W-:-:S04]  /*1e170*/  IMAD.HI.U32 R4, R39, R29, RZ ;  /* 0x0000001d27047227 */ /* 0x002fc800078e00ff */
[----:B------:R-:W-:Y:S02]  /*1e180*/  IMAD.MOV R4, RZ, RZ, -R4 ;  /* 0x000000ffff047224 */ /* 0x000fe400078e0a04 */
[----:B------:R-:W-:Y:S02]  /*1e190*/  VIADD R55, R0, 0x1e ;  /* 0x0000001e00377836 */ /* 0x000fe40000000000 */
[----:B------:R-:W-:Y:S02]  /*1e1a0*/  IMAD R29, R44, R4, R29 ;  /* 0x000000042c1d7224 */ /* 0x000fe400078e021d */
[----:B------:R-:W-:-:S04]  /*1e1b0*/  IMAD.HI.U32 R4, R39, R38, RZ ;  /* 0x0000002627047227 */ /* 0x000fc800078e00ff */
[----:B------:R-:W-:Y:S01]  /*1e1c0*/  @!P6 IMAD.MOV R7, RZ, RZ, -R7 ;  /* 0x000000ffff07e224 */ /* 0x000fe200078e0a07 */
[----:B------:R-:W-:Y:S01]  /*1e1d0*/  ISETP.GT.U32.AND P6, PT, R44, R37, PT ;  /* 0x000000252c00720c */ /* 0x000fe20003fc4070 */
[----:B------:R-:W-:Y:S01]  /*1e1e0*/  IMAD.MOV.U32 R8, RZ, RZ, R5 ;  /* 0x000000ffff087224 */ /* 0x000fe200078e0005 */
[----:B------:R-:W-:Y:S01]  /*1e1f0*/  IABS R5, R55 ;  /* 0x0000003700057213 */ /* 0x000fe20000000000 */
[----:B------:R-:W-:Y:S01]  /*1e200*/  IMAD.MOV R4, RZ, RZ, -R4 ;  /* 0x000000ffff047224 */ /* 0x000fe200078e0a04 */
[----:B------:R0:W-:Y:S01]  /*1e210*/  STL [R1+0x100], R7 ;  /* 0x0001000701007387 */ /* 0x0001e20000100800 */
[----:B------:R-:W-:Y:S01]  /*1e220*/  @!P3 IMAD.IADD R28, R28, 0x1, -R44 ;  /* 0x000000011c1cb824 */ /* 0x000fe200078e0a2c */
[----:B------:R-:W-:Y:S01]  /*1e230*/  ISETP.GE.AND P3, PT, R56, RZ, PT ;  /* 0x000000ff3800720c */ /* 0x000fe20003f66270 */
[C---:B------:R-:W-:Y:S02]  /*1e240*/  IMAD R38, R44.reuse, R4, R38 ;  /* 0x000000042c267224 */ /* 0x040fe400078e0226 */
[----:B------:R-:W-:Y:S01]  /*1e250*/  @!P5 IMAD.MOV R8, RZ, RZ, -R8 ;  /* 0x000000ffff08d224 */ /* 0x000fe200078e0a08 */
[----:B------:R-:W-:Y:S01]  /*1e260*/  ISETP.GT.U32.AND P5, PT, R44, R29, PT ;  /* 0x0000001d2c00720c */ /* 0x000fe20003fa4070 */
[--C-:B------:R-:W-:Y:S01]  /*1e270*/  @!P1 IMAD.IADD R6, R6, 0x1, -R44.reuse ;  /* 0x0000000106069824 */ /* 0x100fe200078e0a2c */
[----:B------:R-:W-:Y:S01]  /*1e280*/  ISETP.GT.U32.AND P1, PT, R44, R38, PT ;  /* 0x000000262c00720c */ /* 0x000fe20003f24070 */
[----:B------:R-:W-:Y:S01]  /*1e290*/  @!P6 IMAD.IADD R37, R37, 0x1, -R44 ;  /* 0x000000012525e824 */ /* 0x000fe200078e0a2c */
[----:B------:R-:W-:Y:S01]  /*1e2a0*/  STL [R1+0x154], R8 ;  /* 0x0001540801007387 */ /* 0x000fe20000100800 */
[----:B0-----:R-:W-:Y:S01]  /*1e2b0*/  IMAD.MOV.U32 R7, RZ, RZ, R28 ;  /* 0x000000ffff077224 */ /* 0x001fe200078e001c */
[----:B------:R-:W-:Y:S01]  /*1e2c0*/  ISETP.GE.AND P6, PT, R55, RZ, PT ;  /* 0x000000ff3700720c */ /* 0x000fe20003fc6270 */
[----:B------:R-:W-:-:S04]  /*1e2d0*/  IMAD.HI.U32 R28, R39, R5, RZ ;  /* 0x00000005271c7227 */ /* 0x000fc800078e00ff */
[----:B------:R-:W-:Y:S02]  /*1e2e0*/  IMAD.MOV R28, RZ, RZ, -R28 ;  /* 0x000000ffff1c7224 */ /* 0x000fe400078e0a1c */
[----:B------:R-:W-:Y:S01]  /*1e2f0*/  @!P4 IMAD.MOV R7, RZ, RZ, -R7 ;  /* 0x000000ffff07c224 */ /* 0x000fe200078e0a07 */
[----:B------:R-:W-:Y:S01]  /*1e300*/  ISETP.GE.AND P4, PT, R54, RZ, PT ;  /* 0x000000ff3600720c */ /* 0x000fe20003f86270 */
[C---:B------:R-:W-:Y:S02]  /*1e310*/  IMAD R5, R44.reuse, R28, R5 ;  /* 0x0000001c2c057224 */ /* 0x040fe400078e0205 */
[----:B------:R-:W-:Y:S01]  /*1e320*/  @!P3 IMAD.MOV R6, RZ, RZ, -R6 ;  /* 0x000000ffff06b224 */ /* 0x000fe200078e0a06 */
[----:B------:R0:W-:Y:S01]  /*1e330*/  STL [R1+0x144], R7 ;  /* 0x0001440701007387 */ /* 0x0001e20000100800 */
[--C-:B------:R-:W-:Y:S01]  /*1e340*/  @!P5 IMAD.IADD R29, R29, 0x1, -R44.reuse ;  /* 0x000000011d1dd824 */ /* 0x100fe200078e0a2c */
[----:B------:R-:W-:Y:S01]  /*1e350*/  ISETP.GT.U32.AND P3, PT, R44, R5, PT ;  /* 0x000000052c00720c */ /* 0x000fe20003f64070 */
[----:B------:R-:W-:-:S02]  /*1e360*/  @!P1 IMAD.IADD R38, R38, 0x1, -R44 ;  /* 0x0000000126269824 */ /* 0x000fc400078e0a2c */
[C---:B------:R-:W-:Y:S02]  /*1e370*/  VIADD R54, R0.reuse, 0x1c ;  /* 0x0000001c00367836 */ /* 0x040fe40000000000 */
[----:B------:R-:W-:Y:S01]  /*1e380*/  VIADD R55, R0, 0x1d ;  /* 0x0000001d00377836 */ /* 0x000fe20000000000 */
[----:B------:R-:W-:Y:S01]  /*1e390*/  ISETP.GT.U32.AND P1, PT, R44, R38, PT ;  /* 0x000000262c00720c */ /* 0x000fe20003f24070 */
[C---:B------:R-:W-:Y:S01]  /*1e3a0*/  VIADD R47, R0.reuse, 0x1a ;  /* 0x0000001a002f7836 */ /* 0x040fe20000000000 */
[----:B------:R-:W-:Y:S01]  /*1e3b0*/  IABS R40, R54 ;  /* 0x0000003600287213 */ /* 0x000fe20000000000 */
[----:B0-----:R-:W-:Y:S01]  /*1e3c0*/  IMAD.MOV.U32 R7, RZ, RZ, R37 ;  /* 0x000000ffff077224 */ /* 0x001fe200078e0025 */
[----:B------:R-:W-:Y:S01]  /*1e3d0*/  IABS R4, R55 ;  /* 0x0000003700047213 */ /* 0x000fe20000000000 */
[----:B------:R-:W-:Y:S01]  /*1e3e0*/  VIADD R56, R0, 0x19 ;  /* 0x0000001900387836 */ /* 0x000fe20000000000 */
[----:B------:R-:W-:Y:S01]  /*1e3f0*/  ISETP.GE.AND P5, PT, R55, RZ, PT ;  /* 0x000000ff3700720c */ /* 0x000fe20003fa6270 */
[----:B------:R-:W-:Y:S01]  /*1e400*/  @!P0 IMAD.MOV R7, RZ, RZ, -R7 ;  /* 0x000000ffff078224 */ /* 0x000fe200078e0a07 */
[C---:B------:R-:W-:Y:S01]  /*1e410*/  ISETP.GT.U32.AND P0, PT, R44.reuse, R29, PT ;  /* 0x0000001d2c00720c */ /* 0x040fe20003f04070 */
[----:B------:R-:W-:Y:S01]  /*1e420*/  @!P3 IMAD.IADD R5, R5, 0x1, -R44 ;  /* 0x000000010505b824 */ /* 0x000fe200078e0a2c */
[----:B------:R-:W-:Y:S01]  /*1e430*/  IABS R37, R47 ;  /* 0x0000002f00257213 */ /* 0x000fe20000000000 */
[C---:B------:R-:W-:Y:S01]  /*1e440*/  IMAD.HI.U32 R28, R39.reuse, R40, RZ ;  /* 0x00000028271c7227 */ /* 0x040fe200078e00ff */
[----:B------:R-:W-:Y:S02]  /*1e450*/  STL [R1+0x140], R7 ;  /* 0x0001400701007387 */ /* 0x000fe40000100800 */
[----:B------:R-:W-:Y:S01]  /*1e460*/  ISETP.GT.U32.AND P3, PT, R44, R5, PT ;  /* 0x000000052c00720c */ /* 0x000fe20003f64070 */
[----:B------:R-:W-:Y:S01]  /*1e470*/  IMAD.HI.U32 R41, R39, R4, RZ ;  /* 0x0000000427297227 */ /* 0x000fe200078e00ff */
[----:B------:R0:W-:Y:S03]  /*1e480*/  STL [R1+0x118], R6 ;  /* 0x0001180601007387 */ /* 0x0001e60000100800 */
[----:B------:R-:W-:-:S02]  /*1e490*/  IMAD.MOV R28, RZ, RZ, -R28 ;  /* 0x000000ffff1c7224 */ /* 0x000fc400078e0a1c */
[----:B------:R-:W-:Y:S02]  /*1e4a0*/  VIADD R55, R0, 0x1b ;  /* 0x0000001b00377836 */ /* 0x000fe40000000000 */
[--C-:B------:R-:W-:Y:S01]  /*1e4b0*/  @!P0 IMAD.IADD R29, R29, 0x1, -R44.reuse ;  /* 0x000000011d1d8824 */ /* 0x100fe200078e0a2c */
[----:B------:R-:W-:Y:S01]  /*1e4c0*/  ISETP.GE.AND P0, PT, R54, RZ, PT ;  /* 0x000000ff3600720c */ /* 0x000fe20003f06270 */
[----:B------:R-:W-:Y:S01]  /*1e4d0*/  @!P1 IMAD.IADD R38, R38, 0x1, -R44 ;  /* 0x0000000126269824 */ /* 0x000fe200078e0a2c */
[----:B0-----:R-:W-:Y:S01]  /*1e4e0*/  IABS R6, R55 ;  /* 0x0000003700067213 */ /* 0x001fe20000000000 */
[----:B------:R-:W-:Y:S02]  /*1e4f0*/  IMAD.MOV R41, RZ, RZ, -R41 ;  /* 0x000000ffff297224 */ /* 0x000fe400078e0a29 */
[----:B------:R-:W-:Y:S02]  /*1e500*/  IMAD R40, R44, R28, R40 ;  /* 0x0000001c2c287224 */ /* 0x000fe400078e0228 */
[----:B------:R-:W-:-:S02]  /*1e510*/  IMAD.MOV.U32 R8, RZ, RZ, R29 ;  /* 0x000000ffff087224 */ /* 0x000fc400078e001d */
[----:B------:R-:W-:Y:S02]  /*1e520*/  IMAD.MOV.U32 R7, RZ, RZ, R38 ;  /* 0x000000ffff077224 */ /* 0x000fe400078e0026 */
[C---:B------:R-:W-:Y:S02]  /*1e530*/  IMAD R4, R44.reuse, R41, R4 ;  /* 0x000000292c047224 */ /* 0x040fe400078e0204 */
[----:B------:R-:W-:Y:S01]  /*1e540*/  @!P2 IMAD.MOV R8, RZ, RZ, -R8 ;  /* 0x000000ffff08a224 */ /* 0x000fe200078e0a08 */
[C---:B------:R-:W-:Y:S01]  /*1e550*/  ISETP.GT.U32.AND P2, PT, R44.reuse, R40, PT ;  /* 0x000000282c00720c */ /* 0x040fe20003f44070 */
[C---:B------:R-:W-:Y:S01]  /*1e560*/  IMAD.HI.U32 R29, R39.reuse, R37, RZ ;  /* 0x00000025271d7227 */ /* 0x040fe200078e00ff */
[----:B------:R-:W-:Y:S02]  /*1e570*/  ISETP.GT.U32.AND P1, PT, R44, R4, PT ;  /* 0x000000042c00720c */ /* 0x000fe40003f24070 */
[----:B------:R-:W-:Y:S01]  /*1e580*/  STL [R1+0x68], R8 ;  /* 0x0000680801007387 */ /* 0x000fe20000100800 */
[----:B------:R-:W-:-:S04]  /*1e590*/  IMAD.HI.U32 R28, R39, R6, RZ ;  /* 0x00000006271c7227 */ /* 0x000fc800078e00ff */
[----:B------:R-:W-:Y:S01]  /*1e5a0*/  @!P4 IMAD.MOV R7, RZ, RZ, -R7 ;  /* 0x000000ffff07c224 */ /* 0x000fe200078e0a07 */
[----:B------:R-:W-:Y:S01]  /*1e5b0*/  ISETP.GE.AND P4, PT, R55, RZ, PT ;  /* 0x000000ff3700720c */ /* 0x000fe20003f86270 */
[----:B------:R-:W-:Y:S02]  /*1e5c0*/  IMAD.MOV R29, RZ, RZ, -R29 ;  /* 0x000000ffff1d7224 */ /* 0x000fe400078e0a1d */
[----:B------:R-:W-:Y:S01]  /*1e5d0*/  @!P3 IMAD.IADD R5, R5, 0x1, -R44 ;  /* 0x000000010505b824 */ /* 0x000fe200078e0a2c */
[----:B------:R0:W-:Y:S01]  /*1e5e0*/  STL [R1+0xd0], R7 ;  /* 0x0000d00701007387 */ /* 0x0001e20000100800 */
[----:B------:R-:W-:Y:S02]  /*1e5f0*/  IMAD.MOV R28, RZ, RZ, -R28 ;  /* 0x000000ffff1c7224 */ /* 0x000fe400078e0a1c */
[C---:B------:R-:W-:Y:S02]  /*1e600*/  IMAD R37, R44.reuse, R29, R37 ;  /* 0x0000001d2c257224 */ /* 0x040fe400078e0225 */
[----:B------:R-:W-:Y:S01]  /*1e610*/  IMAD R6, R44, R28, R6 ;  /* 0x0000001c2c067224 */ /* 0x000fe200078e0206 */
[----:B------:R-:W-:Y:S01]  /*1e620*/  IABS R28, R56 ;  /* 0x00000038001c7213 */ /* 0x000fe20000000000 */
[----:B------:R-:W-:-:S02]  /*1e630*/  @!P2 IMAD.IADD R40, R40, 0x1, -R44 ;  /* 0x000000012828a824 */ /* 0x000fc400078e0a2c */
[----:B------:R-:W-:Y:S01]  /*1e640*/  @!P1 IMAD.IADD R4, R4, 0x1, -R44 ;  /* 0x0000000104049824 */ /* 0x000fe200078e0a2c */
[C---:B------:R-:W-:Y:S01]  /*1e650*/  ISETP.GT.U32.AND P3, PT, R44.reuse, R6, PT ;  /* 0x000000062c00720c */ /* 0x040fe20003f64070 */
[----:B0-----:R-:W-:Y:S01]  /*1e660*/  IMAD.MOV.U32 R7, RZ, RZ, R5 ;  /* 0x000000ffff077224 */ /* 0x001fe200078e0005 */
[C---:B------:R-:W-:Y:S01]  /*1e670*/  ISETP.GT.U32.AND P2, PT, R44.reuse, R40, PT ;  /* 0x000000282c00720c */ /* 0x040fe20003f44070 */
[----:B------:R-:W-:Y:S01]  /*1e680*/  IMAD.HI.U32 R38, R39, R28, RZ ;  /* 0x0000001c27267227 */ /* 0x000fe200078e00ff */
[----:B------:R-:W-:-:S03]  /*1e690*/  ISETP.GT.U32.AND P1, PT, R44, R4, PT ;  /* 0x000000042c00720c */ /* 0x000fc60003f24070 */
[----:B------:R-:W-:Y:S01]  /*1e6a0*/  @!P6 IMAD.MOV R7, RZ, RZ, -R7 ;  /* 0x000000ffff07e224 */ /* 0x000fe200078e0a07 */
[----:B------:R-:W-:Y:S01]  /*1e6b0*/  ISETP.GT.U32.AND P6, PT, R44, R37, PT ;  /* 0x000000252c00720c */ /* 0x000fe20003fc4070 */
[----:B------:R-:W-:Y:S02]  /*1e6c0*/  VIADD R54, R0, 0x18 ;  /* 0x0000001800367836 */ /* 0x000fe40000000000 */
[----:B------:R-:W-:Y:S01]  /*1e6d0*/  IMAD.MOV R38, RZ, RZ, -R38 ;  /* 0x000000ffff267224 */ /* 0x000fe200078e0a26 */
[----:B------:R0:W-:Y:S01]  /*1e6e0*/  STL [R1+0xd8], R7 ;  /* 0x0000d80701007387 */ /* 0x0001e20000100800 */
[----:B------:R-:W-:Y:S01]  /*1e6f0*/  @!P3 IMAD.IADD R6, R6, 0x1, -R44 ;  /* 0x000000010606b824 */ /* 0x000fe200078e0a2c */
[----:B------:R-:W-:Y:S01]  /*1e700*/  IABS R29, R54 ;  /* 0x00000036001d7213 */ /* 0x000fe20000000000 */
[----:B------:R-:W-:Y:S02]  /*1e710*/  IMAD R28, R44, R38, R28 ;  /* 0x000000262c1c7224 */ /* 0x000fe400078e021c */
[----:B------:R-:W-:Y:S01]  /*1e720*/  VIADD R55, R0, 0x17 ;  /* 0x0000001700377836 */ /* 0x000fe20000000000 */
[----:B------:R-:W-:Y:S01]  /*1e730*/  ISETP.GT.U32.AND P3, PT, R44, R6, PT ;  /* 0x000000062c00720c */ /* 0x000fe20003f64070 */
[--C-:B------:R-:W-:Y:S01]  /*1e740*/  @!P2 IMAD.IADD R40, R40, 0x1, -R44.reuse ;  /* 0x000000012828a824 */ /* 0x100fe200078e0a2c */
[----:B------:R-:W-:Y:S01]  /*1e750*/  ISETP.GT.U32.AND P2, PT, R44, R28, PT ;  /* 0x0000001c2c00720c */ /* 0x000fe20003f44070 */
[----:B------:R-:W-:Y:S01]  /*1e760*/  @!P6 IMAD.IADD R37, R37, 0x1, -R44 ;  /* 0x000000012525e824 */ /* 0x000fe200078e0a2c */
[----:B------:R-:W-:Y:S01]  /*1e770*/  IABS R5, R55 ;  /* 0x0000003700057213 */ /* 0x000fe20000000000 */
[----:B------:R-:W-:-:S03]  /*1e780*/  IMAD.HI.U32 R38, R39, R29, RZ ;  /* 0x0000001d27267227 */ /* 0x000fc600078e00ff */
[----:B------:R-:W-:Y:S01]  /*1e790*/  ISETP.GT.U32.AND P6, PT, R44, R37, PT ;  /* 0x000000252c00720c */ /* 0x000fe20003fc4070 */
[----:B------:R-:W-:Y:S01]  /*1e7a0*/  @!P1 IMAD.IADD R4, R4, 0x1, -R44 ;  /* 0x0000000104049824 */ /* 0x000fe200078e0a2c */
[----:B------:R-:W-:Y:S01]  /*1e7b0*/  ISETP.GE.AND P1, PT, R47, RZ, PT ;  /* 0x000000ff2f00720c */ /* 0x000fe20003f26270 */
[----:B------:R-:W-:Y:S02]  /*1e7c0*/  IMAD.MOV R38, RZ, RZ, -R38 ;  /* 0x000000ffff267224 */ /* 0x000fe400078e0a26 */
[----:B------:R-:W-:Y:S02]  /*1e7d0*/  IMAD.MOV.U32 R8, RZ, RZ, R4 ;  /* 0x000000ffff087224 */ /* 0x000fe400078e0004 */
[----:B------:R-:W-:Y:S02]  /*1e7e0*/  IMAD R29, R44, R38, R29 ;  /* 0x000000262c1d7224 */ /* 0x000fe400078e021d */
[----:B------:R-:W-:-:S04]  /*1e7f0*/  IMAD.HI.U32 R4, R39, R5, RZ ;  /* 0x0000000527047227 */ /* 0x000fc800078e00ff */
[----:B------:R-:W-:Y:S01]  /*1e800*/  @!P5 IMAD.MOV R8, RZ, RZ, -R8 ;  /* 0x000000ffff08d224 */ /* 0x000fe200078e0a08 */
[----:B------:R-:W-:Y:S01]  /*1e810*/  ISETP.GE.AND P5, PT, R56, RZ, PT ;  /* 0x000000ff3800720c */ /* 0x000fe20003fa6270 */
[----:B------:R-:W-:Y:S01]  /*1e820*/  @!P6 IMAD.IADD R37, R37, 0x1, -R44 ;  /* 0x000000012525e824 */ /* 0x000fe200078e0a2c */
[----:B------:R-:W-:Y:S01]  /*1e830*/  ISETP.GT.U32.AND P6, PT, R44, R29, PT ;  /* 0x0000001d2c00720c */ /* 0x000fe20003fc4070 */
[----:B------:R-:W-:Y:S01]  /*1e840*/  IMAD.MOV R4, RZ, RZ, -R4 ;  /* 0x000000ffff047224 */ /* 0x000fe200078e0a04 */
[----:B------:R1:W-:Y:S01]  /*1e850*/  STL [R1+0xc0], R8 ;  /* 0x0000c00801007387 */ /* 0x0003e20000100800 */
[--C-:B------:R-:W-:Y:S01]  /*1e860*/  @!P3 IMAD.IADD R6, R6, 0x1, -R44.reuse ;  /* 0x000000010606b824 */ /* 0x100fe200078e0a2c */
[----:B------:R-:W-:Y:S01]  /*1e870*/  ISETP.GE.AND P3, PT, R55, RZ, PT ;  /* 0x000000ff3700720c */ /* 0x000fe20003f66270 */
[----:B------:R-:W-:Y:S02]  /*1e880*/  @!P2 IMAD.IADD R28, R28, 0x1, -R44 ;  /* 0x000000011c1ca824 */ /* 0x000fe400078e0a2c */
[----:B0-----:R-:W-:-:S02]  /*1e890*/  IMAD.MOV.U32 R7, RZ, RZ, R40 ;  /* 0x000000ffff077224 */ /* 0x001fc400078e0028 */
[C---:B------:R-:W-:Y:S01]  /*1e8a0*/  IMAD R5, R44.reuse, R4, R5 ;  /* 0x000000042c057224 */ /* 0x040fe200078e0205 */
[----:B------:R-:W-:Y:S01]  /*1e8b0*/  ISETP.GT.U32.AND P2, PT, R44, R28, PT ;  /* 0x0000001c2c00720c */ /* 0x000fe20003f44070 */
[----:B------:R-:W-:Y:S01]  /*1e8c0*/  @!P0 IMAD.MOV R7, RZ, RZ, -R7 ;  /* 0x000000ffff078224 */ /* 0x000fe200078e0a07 */
[----:B------:R-:W-:Y:S01]  /*1e8d0*/  ISETP.GE.AND P0, PT, R54, RZ, PT ;  /* 0x000000ff3600720c */ /* 0x000fe20003f06270 */
[----:B-1----:R-:W-:Y:S02]  /*1e8e0*/  IMAD.MOV.U32 R8, RZ, RZ, R6 ;  /* 0x000000ffff087224 */ /* 0x002fe400078e0006 */
[----:B------:R-:W-:Y:S01]  /*1e8f0*/  VIADD R55, R0, 0x16 ;  /* 0x0000001600377836 */ /* 0x000fe20000000000 */
[----:B------:R0:W-:Y:S01]  /*1e900*/  STL [R1+0x94], R7 ;  /* 0x0000940701007387 */ /* 0x0001e20000100800 */
[----:B------:R-:W-:Y:S01]  /*1e910*/  @!P4 IMAD.MOV R8, RZ, RZ, -R8 ;  /* 0x000000ffff08c224 */ /* 0x000fe200078e0a08 */
[----:B------:R-:W-:Y:S01]  /*1e920*/  ISETP.GT.U32.AND P4, PT, R44, R5, PT ;  /* 0x000000052c00720c */ /* 0x000fe20003f84070 */
[--C-:B------:R-:W-:Y:S01]  /*1e930*/  @!P6 IMAD.IADD R29, R29, 0x1, -R44.reuse ;  /* 0x000000011d1de824 */ /* 0x100fe200078e0a2c */
[----:B------:R-:W-:Y:S01]  /*1e940*/  IABS R4, R55 ;  /* 0x0000003700047213 */ /* 0x000fe20000000000 */
[----:B------:R-:W-:Y:S01]  /*1e950*/  VIADD R54, R0, 0x15 ;  /* 0x0000001500367836 */ /* 0x000fe20000000000 */
[----:B------:R-:W-:Y:S01]  /*1e960*/  STL [R1+0x9c], R8 ;  /* 0x00009c0801007387 */ /* 0x000fe20000100800 */
[----:B------:R-:W-:Y:S01]  /*1e970*/  @!P2 IMAD.IADD R28, R28, 0x1, -R44 ;  /* 0x000000011c1ca824 */ /* 0x000fe200078e0a2c */
[----:B------:R-:W-:Y:S01]  /*1e980*/  ISETP.GT.U32.AND P6, PT, R44, R29, PT ;  /* 0x0000001d2c00720c */ /* 0x000fe20003fc4070 */
[----:B------:R-:W-:Y:S01]  /*1e990*/  IMAD.HI.U32 R38, R39, R4, RZ ;  /* 0x0000000427267227 */ /* 0x000fe200078e00ff */
[----:B------:R-:W-:-:S02]  /*1e9a0*/  IABS R6, R54 ;  /* 0x0000003600067213 */ /* 0x000fc40000000000 */
[----:B------:R-:W-:Y:S01]  /*1e9b0*/  ISETP.GE.AND P2, PT, R54, RZ, PT ;  /* 0x000000ff3600720c */ /* 0x000fe20003f46270 */
[----:B0-----:R-:W-:Y:S02]  /*1e9c0*/  IMAD.MOV.U32 R7, RZ, RZ, R37 ;  /* 0x000000ffff077224 */ /* 0x001fe400078e0025 */
[----:B------:R-:W-:Y:S02]  /*1e9d0*/  @!P4 IMAD.IADD R5, R5, 0x1, -R44 ;  /* 0x000000010505c824 */ /* 0x000fe400078e0a2c */
[----:B------:R-:W-:Y:S01]  /*1e9e0*/  @!P1 IMAD.MOV R7, RZ, RZ, -R7 ;  /* 0x000000ffff079224 */ /* 0x000fe200078e0a07 */
[----:B------:R-:W-:Y:S01]  /*1e9f0*/  ISETP.GE.AND P1, PT, R55, RZ, PT ;  /* 0x000000ff3700720c */ /* 0x000fe20003f26270 */
[----:B------:R-:W-:Y:S02]  /*1ea00*/  VIADD R55, R0, 0x14 ;  /* 0x0000001400377836 */ /* 0x000fe40000000000 */
[----:B------:R-:W-:Y:S01]  /*1ea10*/  IMAD.MOV R38, RZ, RZ, -R38 ;  /* 0x000000ffff267224 */ /* 0x000fe200078e0a26 */
[----:B------:R0:W-:Y:S01]  /*1ea20*/  STL [R1+0xa0], R7 ;  /* 0x0000a00701007387 */ /* 0x0001e20000100800 */
[----:B------:R-:W-:Y:S01]  /*1ea30*/  IMAD.HI.U32 R40, R39, R6, RZ ;  /* 0x0000000627287227 */ /* 0x000fe200078e00ff */
[----:B------:R-:W-:-:S02]  /*1ea40*/  IABS R37, R55 ;  /* 0x0000003700257213 */ /* 0x000fc40000000000 */
[----:B------:R-:W-:Y:S01]  /*1ea50*/  ISETP.GE.AND P4, PT, R55, RZ, PT ;  /* 0x000000ff3700720c */ /* 0x000fe20003f86270 */
[----:B------:R-:W-:Y:S02]  /*1ea60*/  IMAD R4, R44, R38, R4 ;  /* 0x000000262c047224 */ /* 0x000fe400078e0204 */
[----:B------:R-:W-:Y:S02]  /*1ea70*/  @!P6 IMAD.IADD R29, R29, 0x1, -R44 ;  /* 0x000000011d1de824 */ /* 0x000fe400078e0a2c */
[----:B------:R-:W-:Y:S01]  /*1ea80*/  VIADD R54, R0, 0x11 ;  /* 0x0000001100367836 */ /* 0x000fe20000000000 */
[C---:B------:R-:W-:Y:S01]  /*1ea90*/  ISETP.GT.U32.AND P6, PT, R44.reuse, R4, PT ;  /* 0x000000042c00720c */ /* 0x040fe20003fc4070 */
[----:B0-----:R-:W-:Y:S02]  /*1eaa0*/  IMAD.MOV.U32 R7, RZ, RZ, R28 ;  /* 0x000000ffff077224 */ /* 0x001fe400078e001c */
[----:B------:R-:W-:Y:S01]  /*1eab0*/  IMAD.MOV R28, RZ, RZ, -R40 ;  /* 0x000000ffff1c7224 */ /* 0x000fe200078e0a28 */
[----:B------:R-:W-:Y:S01]  /*1eac0*/  IABS R47, R54 ;  /* 0x00000036002f7213 */ /* 0x000fe20000000000 */
[----:B------:R-:W-:Y:S01]  /*1ead0*/  @!P5 IMAD.MOV R7, RZ, RZ, -R7 ;  /* 0x000000ffff07d224 */ /* 0x000fe200078e0a07 */
[C---:B------:R-:W-:Y:S01]  /*1eae0*/  ISETP.GT.U32.AND P5, PT, R44.reuse, R5, PT ;  /* 0x000000052c00720c */ /* 0x040fe20003fa4070 */
[----:B------:R-:W-:-:S02]  /*1eaf0*/  IMAD R6, R44, R28, R6 ;  /* 0x0000001c2c067224 */ /* 0x000fc400078e0206 */
[----:B------:R-:W-:Y:S01]  /*1eb00*/  IMAD.HI.U32 R28, R39, R37, RZ ;  /* 0x00000025271c7227 */ /* 0x000fe200078e00ff */
[----:B------:R0:W-:Y:S03]  /*1eb10*/  STL [R1+0x98], R7 ;  /* 0x0000980701007387 */ /* 0x0001e60000100800 */
[----:B------:R-:W-:Y:S02]  /*1eb20*/  IMAD.MOV R28, RZ, RZ, -R28 ;  /* 0x000000ffff1c7224 */ /* 0x000fe400078e0a1c */
[--C-:B------:R-:W-:Y:S02]  /*1eb30*/  @!P6 IMAD.IADD R4, R4, 0x1, -R44.reuse ;  /* 0x000000010404e824 */ /* 0x100fe400078e0a2c */
[C---:B------:R-:W-:Y:S02]  /*1eb40*/  IMAD R37, R44.reuse, R28, R37 ;  /* 0x0000001c2c257224 */ /* 0x040fe400078e0225 */
[----:B------:R-:W-:Y:S01]  /*1eb50*/  @!P5 IMAD.IADD R5, R5, 0x1, -R44 ;  /* 0x000000010505d824 */ /* 0x000fe200078e0a2c */
[C---:B------:R-:W-:Y:S01]  /*1eb60*/  ISETP.GT.U32.AND P5, PT, R44.reuse, R6, PT ;  /* 0x000000062c00720c */ /* 0x040fe20003fa4070 */
[----:B0-----:R-:W-:Y:S01]  /*1eb70*/  IMAD.MOV.U32 R7, RZ, RZ, R29 ;  /* 0x000000ffff077224 */ /* 0x001fe200078e001d */
[----:B------:R-:W-:Y:S01]  /*1eb80*/  ISETP.GT.U32.AND P6, PT, R44, R37, PT ;  /* 0x000000252c00720c */ /* 0x000fe20003fc4070 */
[----:B------:R-:W-:-:S02]  /*1eb90*/  VIADD R55, R0, 0x10 ;  /* 0x0000001000377836 */ /* 0x000fc40000000000 */
[----:B------:R-:W-:Y:S02]  /*1eba0*/  @!P0 IMAD.MOV R7, RZ, RZ, -R7 ;  /* 0x000000ffff078224 */ /* 0x000fe400078e0a07 */
[----:B------:R-:W-:Y:S01]  /*1ebb0*/  IMAD.HI.U32 R28, R39, R47, RZ ;  /* 0x0000002f271c7227 */ /* 0x000fe200078e00ff */
[----:B------:R-:W-:Y:S02]  /*1ebc0*/  IABS R48, R55 ;  /* 0x0000003700307213 */ /* 0x000fe40000000000 */
[----:B------:R0:W-:Y:S01]  /*1ebd0*/  STL [R1+0x64], R7 ;  /* 0x0000640701007387 */ /* 0x0001e20000100800 */
[----:B------:R-:W-:Y:S02]  /*1ebe0*/  VIADD R56, R0, 0x13 ;  /* 0x0000001300387836 */ /* 0x000fe40000000000 */
[--C-:B------:R-:W-:Y:S01]  /*1ebf0*/  @!P5 IMAD.IADD R6, R6, 0x1, -R44.reuse ;  /* 0x000000010606d824 */ /* 0x100fe200078e0a2c */
[C---:B------:R-:W-:Y:S01]  /*1ec00*/  ISETP.GT.U32.AND P5, PT, R44.reuse, R4, PT ;  /* 0x000000042c00720c */ /* 0x040fe20003fa4070 */
[----:B------:R-:W-:Y:S01]  /*1ec10*/  @!P6 IMAD.IADD R37, R37, 0x1, -R44 ;  /* 0x000000012525e824 */ /* 0x000fe200078e0a2c */
[----:B------:R-:W-:Y:S01]  /*1ec20*/  IABS R38, R56 ;  /* 0x0000003800267213 */ /* 0x000fe20000000000 */
[----:B------:R-:W-:Y:S01]  /*1ec30*/  IMAD.MOV R28, RZ, RZ, -R28 ;  /* 0x000000ffff1c7224 */ /* 0x000fe200078e0a1c */
[----:B------:R-:W-:Y:S01]  /*1ec40*/  ISETP.GT.U32.AND P6, PT, R44, R6, PT ;  /* 0x000000062c00720c */ /* 0x000fe20003fc4070 */
[----:B------:R-:W-:Y:S01]  /*1ec50*/  VIADD R51, R0, 0x12 ;  /* 0x0000001200337836 */ /* 0x000fe20000000000 */
[----:B------:R-:W-:Y:S01]  /*1ec60*/  ISETP.GE.AND P0, PT, R56, RZ, PT ;  /* 0x000000ff3800720c */ /* 0x000fe20003f06270 */
[----:B0-----:R-:W-:-:S02]  /*1ec70*/  IMAD.MOV.U32 R7, RZ, RZ, R5 ;  /* 0x000000ffff077224 */ /* 0x001fc400078e0005 */
[----:B------:R-:W-:Y:S01]  /*1ec80*/  IMAD.HI.U32 R5, R39, R48, RZ ;  /* 0x0000003027057227 */ /* 0x000fe200078e00ff */
[----:B------:R-:W-:-:S03]  /*1ec90*/  IABS R46, R51 ;  /* 0x00000033002e7213 */ /* 0x000fc60000000000 */
[----:B------:R-:W-:Y:S01]  /*1eca0*/  @!P3 IMAD.MOV R7, RZ, RZ, -R7 ;  /* 0x000000ffff07b224 */ /* 0x000fe200078e0a07 */
[----:B------:R-:W-:Y:S01]  /*1ecb0*/  ISETP.GT.U32.AND P3, PT, R44, R37, PT ;  /* 0x000000252c00720c */ /* 0x000fe20003f64070 */
[--C-:B------:R-:W-:Y:S02]  /*1ecc0*/  @!P5 IMAD.IADD R4, R4, 0x1, -R44.reuse ;  /* 0x000000010404d824 */ /* 0x100fe400078e0a2c */
[----:B------:R-:W-:Y:S01]  /*1ecd0*/  @!P6 IMAD.IADD R6, R6, 0x1, -R44 ;  /* 0x000000010606e824 */ /* 0x000fe200078e0a2c */
[----:B------:R0:W-:Y:S01]  /*1ece0*/  STL [R1+0x3c], R7 ;  /* 0x00003c0701007387 */ /* 0x0001e20000100800 */
[C---:B------:R-:W-:Y:S02]  /*1ecf0*/  IMAD R47, R44.reuse, R28, R47 ;  /* 0x0000001c2c2f7224 */ /* 0x040fe400078e022f */
[----:B------:R-:W-:Y:S02]  /*1ed00*/  @!P2 IMAD.MOV R6, RZ, RZ, -R6 ;  /* 0x000000ffff06a224 */ /* 0x000fe400078e0a06 */
[----:B------:R-:W-:Y:S01]  /*1ed10*/  IMAD.MOV R5, RZ, RZ, -R5 ;  /* 0x000000ffff057224 */ /* 0x000fe200078e0a05 */
[----:B------:R-:W-:Y:S01]  /*1ed20*/  ISETP.GT.U32.AND P6, PT, R44, R47, PT ;  /* 0x0000002f2c00720c */ /* 0x000fe20003fc4070 */
[----:B------:R-:W-:-:S04]  /*1ed30*/  IMAD.HI.U32 R40, R39, R38, RZ ;  /* 0x0000002627287227 */ /* 0x000fc800078e00ff */
[----:B0-----:R-:W-:Y:S02]  /*1ed40*/  IMAD.MOV.U32 R7, RZ, RZ, R4 ;  /* 0x000000ffff077224 */ /* 0x001fe400078e0004 */
[C---:B------:R-:W-:Y:S02]  /*1ed50*/  IMAD R48, R44.reuse, R5, R48 ;  /* 0x000000052c307224 */ /* 0x040fe400078e0230 */
[----:B------:R-:W-:Y:S02]  /*1ed60*/  @!P1 IMAD.MOV R7, RZ, RZ, -R7 ;  /* 0x000000ffff079224 */ /* 0x000fe400078e0a07 */
[----:B------:R-:W-:Y:S01]  /*1ed70*/  @!P3 IMAD.IADD R37, R37, 0x1, -R44 ;  /* 0x000000012525b824 */ /* 0x000fe200078e0a2c */
[----:B------:R-:W-:Y:S01]  /*1ed80*/  ISETP.GT.U32.AND P3, PT, R44, R48, PT ;  /* 0x000000302c00720c */ /* 0x000fe20003f64070 */
[----:B------:R-:W-:Y:S01]  /*1ed90*/  IMAD.HI.U32 R41, R39, R46, RZ ;  /* 0x0000002e27297227 */ /* 0x000fe200078e00ff */
[----:B------:R-:W-:Y:S03]  /*1eda0*/  STL [R1+0x40], R7 ;  /* 0x0000400701007387 */ /* 0x000fe60000100800 */
[----:B------:R-:W-:Y:S01]  /*1edb0*/  IMAD.MOV R40, RZ, RZ, -R40 ;  /* 0x000000ffff287224 */ /* 0x000fe200078e0a28 */
[----:B------:R0:W-:Y:S01]  /*1edc0*/  STL [R1+0x38], R6 ;  /* 0x0000380601007387 */ /* 0x0001e20000100800 */
[----:B------:R-:W-:-:S02]  /*1edd0*/  IMAD.MOV R29, RZ, RZ, -R41 ;  /* 0x000000ffff1d7224 */ /* 0x000fc400078e0a29 */
[----:B------:R-:W-:Y:S01]  /*1ede0*/  IMAD R38, R44, R40, R38 ;  /* 0x000000282c267224 */ /* 0x000fe200078e0226 */
[----:B------:R-:W2:Y:S01]  /*1edf0*/  LDL R8, [R1+0x124] ;  /* 0x0001240001087983 */ /* 0x000ea20000100800 */
[----:B------:R-:W-:Y:S02]  /*1ee00*/  VIADD R59, R0, 0xe ;  /* 0x0000000e003b7836 */ /* 0x000fe40000000000 */
[----:B------:R-:W-:Y:S01]  /*1ee10*/  IMAD R46, R44, R29, R46 ;  /* 0x0000001d2c2e7224 */ /* 0x000fe200078e022e */
[----:B------:R-:W3:Y:S01]  /*1ee20*/  LDL R57, [R1+0x120] ;  /* 0x0001200001397983 */ /* 0x000ee20000100800 */
[--C-:B------:R-:W-:Y:S01]  /*1ee30*/  @!P6 IMAD.IADD R47, R47, 0x1, -R44.reuse ;  /* 0x000000012f2fe824 */ /* 0x100fe200078e0a2c */
[----:B------:R-:W-:Y:S01]  /*1ee40*/  IABS R50, R59 ;  /* 0x0000003b00327213 */ /* 0x000fe20000000000 */
[----:B------:R-:W-:Y:S01]  /*1ee50*/  @!P3 IMAD.IADD R48, R48, 0x1, -R44 ;  /* 0x000000013030b824 */ /* 0x000fe200078e0a2c */
[----:B------:R-:W-:Y:S01]  /*1ee60*/  ISETP.GT.U32.AND P5, PT, R44, R38, PT ;  /* 0x000000262c00720c */ /* 0x000fe20003fa4070 */
[----:B------:R-:W-:Y:S01]  /*1ee70*/  VIADD R56, R0, 0xf ;  /* 0x0000000f00387836 */ /* 0x000fe20000000000 */
[C---:B------:R-:W-:Y:S01]  /*1ee80*/  ISETP.GT.U32.AND P1, PT, R44.reuse, R46, PT ;  /* 0x0000002e2c00720c */ /* 0x040fe20003f24070 */
[----:B------:R-:W-:Y:S01]  /*1ee90*/  IMAD.HI.U32 R4, R39, R50, RZ ;  /* 0x0000003227047227 */ /* 0x000fe200078e00ff */
[----:B------:R-:W-:-:S02]  /*1eea0*/  ISETP.GT.U32.AND P3, PT, R44, R47, PT ;  /* 0x0000002f2c00720c */ /* 0x000fc40003f64070 */
[----:B------:R-:W-:Y:S01]  /*1eeb0*/  IABS R49, R56 ;  /* 0x0000003800317213 */ /* 0x000fe20000000000 */
[----:B------:R-:W-:Y:S01]  /*1eec0*/  IMAD.MOV R4, RZ, RZ, -R4 ;  /* 0x000000ffff047224 */ /* 0x000fe200078e0a04 */
[----:B------:R-:W-:Y:S01]  /*1eed0*/  ISETP.GT.U32.AND P2, PT, R44, R48, PT ;  /* 0x000000302c00720c */ /* 0x000fe20003f44070 */
[----:B------:R-:W-:Y:S02]  /*1eee0*/  VIADD R16, R0, 0xc ;  /* 0x0000000c00107836 */ /* 0x000fe40000000000 */
[----:B------:R-:W-:Y:S02]  /*1eef0*/  IMAD R50, R44, R4, R50 ;  /* 0x000000042c327224 */ /* 0x000fe400078e0232 */
[--C-:B------:R-:W-:Y:S01]  /*1ef00*/  @!P5 IMAD.IADD R38, R38, 0x1, -R44.reuse ;  /* 0x000000012626d824 */ /* 0x100fe200078e0a2c */
[----:B------:R-:W-:Y:S01]  /*1ef10*/  IABS R52, R16 ;  /* 0x0000001000347213 */ /* 0x000fe20000000000 */
[--C-:B------:R-:W-:Y:S01]  /*1ef20*/  @!P1 IMAD.IADD R46, R46, 0x1, -R44.reuse ;  /* 0x000000012e2e9824 */ /* 0x100fe200078e0a2c */
[----:B------:R-:W-:Y:S01]  /*1ef30*/  ISETP.GE.AND P5, PT, R51, RZ, PT ;  /* 0x000000ff3300720c */ /* 0x000fe20003fa6270 */
[----:B------:R-:W-:Y:S01]  /*1ef40*/  @!P3 IMAD.IADD R47, R47, 0x1, -R44 ;  /* 0x000000012f2fb824 */ /* 0x000fe200078e0a2c */
[C---:B------:R-:W-:Y:S01]  /*1ef50*/  ISETP.GT.U32.AND P1, PT, R44.reuse, R38, PT ;  /* 0x000000262c00720c */ /* 0x040fe20003f24070 */
[----:B------:R-:W-:Y:S01]  /*1ef60*/  IMAD.HI.U32 R5, R39, R49, RZ ;  /* 0x0000003127057227 */ /* 0x000fe200078e00ff */
[----:B------:R-:W-:-:S02]  /*1ef70*/  ISETP.GT.U32.AND P3, PT, R44, R50, PT ;  /* 0x000000322c00720c */ /* 0x000fc40003f64070 */
[----:B------:R-:W-:Y:S01]  /*1ef80*/  ISETP.GT.U32.AND P6, PT, R44, R46, PT ;  /* 0x0000002e2c00720c */ /* 0x000fe20003fc4070 */
[----:B------:R-:W-:Y:S02]  /*1ef90*/  IMAD.MOV R5, RZ, RZ, -R5 ;  /* 0x000000ffff057224 */ /* 0x000fe400078e0a05 */
[----:B------:R-:W-:Y:S02]  /*1efa0*/  VIADD R61, R0, 0xd ;  /* 0x0000000d003d7836 */ /* 0x000fe40000000000 */
[----:B------:R-:W-:Y:S02]  /*1efb0*/  IMAD R49, R44, R5, R49 ;  /* 0x000000052c317224 */ /* 0x000fe400078e0231 */
[----:B------:R-:W-:Y:S01]  /*1efc0*/  IMAD.HI.U32 R4, R39, R52, RZ ;  /* 0x0000003427047227 */ /* 0x000fe200078e00ff */
[----:B------:R-:W-:-:S03]  /*1efd0*/  IABS R51, R61 ;  /* 0x0000003d00337213 */ /* 0x000fc60000000000 */
[--C-:B------:R-:W-:Y:S01]  /*1efe0*/  @!P1 IMAD.IADD R38, R38, 0x1, -R44.reuse ;  /* 0x0000000126269824 */ /* 0x100fe200078e0a2c */
[----:B------:R-:W-:Y:S01]  /*1eff0*/  ISETP.GT.U32.AND P1, PT, R44, R49, PT ;  /* 0x000000312c00720c */ /* 0x000fe20003f24070 */
[----:B------:R-:W-:Y:S02]  /*1f000*/  @!P3 IMAD.IADD R50, R50, 0x1, -R44 ;  /* 0x000000013232b824 */ /* 0x000fe400078e0a2c */
[----:B------:R-:W-:Y:S02]  /*1f010*/  IMAD.MOV R4, RZ, RZ, -R4 ;  /* 0x000000ffff047224 */ /* 0x000fe400078e0a04 */
[----:B------:R-:W-:Y:S01]  /*1f020*/  VIADD R14, R0, 0xa ;  /* 0x0000000a000e7836 */ /* 0x000fe20000000000 */
[----:B------:R-:W-:Y:S01]  /*1f030*/  ISETP.GT.U32.AND P3, PT, R44, R50, PT ;  /* 0x000000322c00720c */ /* 0x000fe20003f64070 */
[----:B------:R-:W-:-:S04]  /*1f040*/  IMAD.HI.U32 R5, R39, R51, RZ ;  /* 0x0000003327057227 */ /* 0x000fc800078e00ff */
[----:B------:R-:W-:Y:S01]  /*1f050*/  @!P6 IMAD.IADD R46, R46, 0x1, -R44 ;  /* 0x000000012e2ee824 */ /* 0x000fe200078e0a2c */
[----:B------:R-:W-:Y:S01]  /*1f060*/  ISETP.GE.AND P6, PT, R54, RZ, PT ;  /* 0x000000ff3600720c */ /* 0x000fe20003fc6270 */
[----:B------:R-:W-:Y:S01]  /*1f070*/  IMAD R52, R44, R4, R52 ;  /* 0x000000042c347224 */ /* 0x000fe200078e0234 */
[----:B------:R-:W-:Y:S01]  /*1f080*/  IABS R54, R14 ;  /* 0x0000000e00367213 */ /* 0x000fe20000000000 */
[--C-:B------:R-:W-:Y:S01]  /*1f090*/  @!P1 IMAD.IADD R49, R49, 0x1, -R44.reuse ;  /* 0x0000000131319824 */ /* 0x100fe200078e0a2c */
[----:B------:R-:W1:Y:S01]  /*1f0a0*/  I2F.RP R4, R45 ;  /* 0x0000002d00047306 */ /* 0x000e620000209400 */
[----:B------:R-:W-:Y:S02]  /*1f0b0*/  IMAD.MOV R5, RZ, RZ, -R5 ;  /* 0x000000ffff057224 */ /* 0x000fe400078e0a05 */
[----:B------:R-:W-:Y:S01]  /*1f0c0*/  @!P3 IMAD.IADD R50, R50, 0x1, -R44 ;  /* 0x000000013232b824 */ /* 0x000fe200078e0a2c */
[C---:B------:R-:W-:Y:S01]  /*1f0d0*/  ISETP.GT.U32.AND P1, PT, R44.reuse, R49, PT ;  /* 0x000000312c00720c */ /* 0x040fe20003f24070 */
[C---:B------:R-:W-:Y:S01]  /*1f0e0*/  IMAD R51, R44.reuse, R5, R51 ;  /* 0x000000052c337224 */ /* 0x040fe200078e0233 */
[----:B------:R-:W-:Y:S01]  /*1f0f0*/  ISETP.GT.U32.AND P3, PT, R44, R52, PT ;  /* 0x000000342c00720c */ /* 0x000fe20003f64070 */
[----:B------:R-:W-:-:S04]  /*1f100*/  IMAD.HI.U32 R5, R39, R54, RZ ;  /* 0x0000003627057227 */ /* 0x000fc800078e00ff */
[C---:B------:R-:W-:Y:S02]  /*1f110*/  VIADD R15, R0.reuse, 0xb ;  /* 0x0000000b000f7836 */ /* 0x040fe40000000000 */
[----:B------:R-:W-:Y:S02]  /*1f120*/  VIADD R12, R0, 0x8 ;  /* 0x00000008000c7836 */ /* 0x000fe40000000000 */
[----:B------:R-:W-:Y:S01]  /*1f130*/  IMAD.MOV R5, RZ, RZ, -R5 ;  /* 0x000000ffff057224 */ /* 0x000fe200078e0a05 */
[----:B------:R-:W-:Y:S01]  /*1f140*/  IABS R53, R15 ;  /* 0x0000000f00357213 */ /* 0x000fe20000000000 */
[----:B-1----:R-:W1:Y:S01]  /*1f150*/  MUFU.RCP R4, R4 ;  /* 0x0000000400047308 */ /* 0x002e620000001000 */
[----:B------:R-:W-:Y:S01]  /*1f160*/  IABS R42, R12 ;  /* 0x0000000c002a7213 */ /* 0x000fe20000000000 */
[C---:B------:R-:W-:Y:S02]  /*1f170*/  IMAD R54, R44.reuse, R5, R54 ;  /* 0x000000052c367224 */ /* 0x040fe400078e0236 */
[--C-:B------:R-:W-:Y:S01]  /*1f180*/  @!P1 IMAD.IADD R49, R49, 0x1, -R44.reuse ;  /* 0x0000000131319824 */ /* 0x100fe200078e0a2c */
[----:B------:R-:W-:Y:S01]  /*1f190*/  ISETP.GT.U32.AND P1, PT, R44, R51, PT ;  /* 0x000000332c00720c */ /* 0x000fe20003f24070 */
[----:B------:R-:W-:Y:S01]  /*1f1a0*/  @!P3 IMAD.IADD R52, R52, 0x1, -R44 ;  /* 0x000000013434b824 */ /* 0x000fe200078e0a2c */
[----:B------:R-:W-:Y:S01]  /*1f1b0*/  ISETP.GT.U32.AND P3, PT, R44, R54, PT ;  /* 0x000000362c00720c */ /* 0x000fe20003f64070 */
[----:B------:R-:W-:-:S04]  /*1f1c0*/  IMAD.HI.U32 R29, R39, R53, RZ ;  /* 0x00000035271d7227 */ /* 0x000fc800078e00ff */
[----:B0-----:R-:W-:-:S04]  /*1f1d0*/  IMAD.HI.U32 R6, R39, R42, RZ ;  /* 0x0000002a27067227 */ /* 0x001fc800078e00ff */
[C---:B------:R-:W-:Y:S02]  /*1f1e0*/  VIADD R13, R0.reuse, 0x9 ;  /* 0x00000009000d7836 */ /* 0x040fe40000000000 */
[C---:B------:R-:W-:Y:S02]  /*1f1f0*/  VIADD R11, R0.reuse, 0x7 ;  /* 0x00000007000b7836 */ /* 0x040fe40000000000 */
[----:B------:R-:W-:Y:S02]  /*1f200*/  IMAD.MOV R29, RZ, RZ, -R29 ;  /* 0x000000ffff1d7224 */ /* 0x000fe400078e0a1d */
[----:B------:R-:W-:Y:S02]  /*1f210*/  IMAD.MOV R6, RZ, RZ, -R6 ;  /* 0x000000ffff067224 */ /* 0x000fe400078e0a06 */
[----:B------:R-:W-:Y:S01]  /*1f220*/  VIADD R10, R0, 0x6 ;  /* 0x00000006000a7836 */ /* 0x000fe20000000000 */
[----:B------:R-:W-:Y:S01]  /*1f230*/  IABS R43, R13 ;  /* 0x0000000d002b7213 */ /* 0x000fe20000000000 */
[C---:B------:R-:W-:Y:S01]  /*1f240*/  IMAD R53, R44.reuse, R29, R53 ;  /* 0x0000001d2c357224 */ /* 0x040fe200078e0235 */
[----:B------:R-:W-:Y:S01]  /*1f250*/  IABS R41, R11 ;  /* 0x0000000b00297213 */ /* 0x000fe20000000000 */
[C---:B------:R-:W-:Y:S01]  /*1f260*/  IMAD R42, R44.reuse, R6, R42 ;  /* 0x000000062c2a7224 */ /* 0x040fe200078e022a */
[----:B------:R-:W-:Y:S01]  /*1f270*/  IABS R6, R10 ;  /* 0x0000000a00067213 */ /* 0x000fe20000000000 */
[--C-:B------:R-:W-:Y:S01]  /*1f280*/  @!P1 IMAD.IADD R51, R51, 0x1, -R44.reuse ;  /* 0x0000000133339824 */ /* 0x100fe200078e0a2c */
[----:B------:R-:W-:Y:S01]  /*1f290*/  ISETP.GT.U32.AND P1, PT, R44, R53, PT ;  /* 0x000000352c00720c */ /* 0x000fe20003f24070 */
[----:B------:R-:W-:Y:S01]  /*1f2a0*/  @!P3 IMAD.IADD R54, R54, 0x1, -R44 ;  /* 0x000000013636b824 */ /* 0x000fe200078e0a2c */
[----:B------:R-:W-:Y:S01]  /*1f2b0*/  ISETP.GT.U32.AND P3, PT, R44, R52, PT ;  /* 0x000000342c00720c */ /* 0x000fe20003f64070 */
[----:B------:R-:W-:-:S04]  /*1f2c0*/  IMAD.HI.U32 R28, R39, R43, RZ ;  /* 0x0000002b271c7227 */ /* 0x000fc800078e00ff */
[----:B-1----:R-:W-:Y:S02]  /*1f2d0*/  VIADD R29, R4, 0xffffffe ;  /* 0x0ffffffe041d7836 */ /* 0x002fe40000000000 */
[----:B------:R-:W-:-:S04]  /*1f2e0*/  IMAD.HI.U32 R5, R39, R41, RZ ;  /* 0x0000002927057227 */ /* 0x000fc800078e00ff */
[----:B------:R-:W-:Y:S02]  /*1f2f0*/  IMAD.MOV.U32 R4, RZ, RZ, R6 ;  /* 0x000000ffff047224 */ /* 0x000fe400078e0006 */
[----:B------:R-:W-:Y:S02]  /*1f300*/  IMAD.MOV R28, RZ, RZ, -R28 ;  /* 0x000000ffff1c7224 */ /* 0x000fe400078e0a1c */
[C---:B------:R-:W-:Y:S02]  /*1f310*/  VIADD R9, R0.reuse, 0x4 ;  /* 0x0000000400097836 */ /* 0x040fe40000000000 */
[----:B------:R-:W-:Y:S02]  /*1f320*/  IMAD.MOV R5, RZ, RZ, -R5 ;  /* 0x000000ffff057224 */ /* 0x000fe400078e0a05 */
[----:B------:R-:W-:Y:S02]  /*1f330*/  VIADD R60, R0, 0x5 ;  /* 0x00000005003c7836 */ /* 0x000fe40000000000 */
[----:B------:R-:W-:-:S04]  /*1f340*/  IMAD.HI.U32 R6, R39, R4, RZ ;  /* 0x0000000427067227 */ /* 0x000fc800078e00ff */
[C---:B------:R-:W-:Y:S01]  /*1f350*/  IMAD R43, R44.reuse, R28, R43 ;  /* 0x0000001c2c2b7224 */ /* 0x040fe200078e022b */
[----:B------:R-:W-:Y:S01]  /*1f360*/  IABS R28, R9 ;  /* 0x00000009001c7213 */ /* 0x000fe20000000000 */
[C---:B------:R-:W-:Y:S01]  /*1f370*/  IMAD R41, R44.reuse, R5, R41 ;  /* 0x000000052c297224 */ /* 0x040fe200078e0229 */
[----:B------:R-:W-:Y:S01]  /*1f380*/  IABS R5, R60 ;  /* 0x0000003c00057213 */ /* 0x000fe20000000000 */
[----:B------:R-:W-:Y:S02]  /*1f390*/  IMAD.MOV R6, RZ, RZ, -R6 ;  /* 0x000000ffff067224 */ /* 0x000fe400078e0a06 */
[----:B------:R-:W-:Y:S01]  /*1f3a0*/  @!P1 IMAD.IADD R53, R53, 0x1, -R44 ;  /* 0x0000000135359824 */ /* 0x000fe200078e0a2c */
[C---:B------:R-:W-:Y:S01]  /*1f3b0*/  ISETP.GT.U32.AND P1, PT, R44.reuse, R51, PT ;  /* 0x000000332c00720c */ /* 0x040fe20003f24070 */
[----:B------:R-:W-:Y:S02]  /*1f3c0*/  IMAD R4, R44, R6, R4 ;  /* 0x000000062c047224 */ /* 0x000fe400078e0204 */
[----:B------:R-:W-:Y:S01]  /*1f3d0*/  @!P3 IMAD.IADD R52, R52, 0x1, -R44 ;  /* 0x000000013434b824 */ /* 0x000fe200078e0a2c */
[----:B------:R-:W-:Y:S01]  /*1f3e0*/  ISETP.GT.U32.AND P3, PT, R44, R42, PT ;  /* 0x0000002a2c00720c */ /* 0x000fe20003f64070 */
[----:B------:R-:W-:-:S02]  /*1f3f0*/  IMAD.MOV.U32 R6, RZ, RZ, R28 ;  /* 0x000000ffff067224 */ /* 0x000fc400078e001c */
        /* <DEDUP_REMOVED lines=8> */
[----:B------:R-:W-:-:S04]  /*1f480*/  IMAD.HI.U32 R28, R39, R6, RZ ;  /* 0x00000006271c7227 */ /* 0x000fc800078e00ff */
[----:B------:R-:W-:Y:S01]  /*1f490*/  IMAD.MOV R28, RZ, RZ, -R28 ;  /* 0x000000ffff1c7224 */ /* 0x000fe200078e0a1c */
[----:B------:R-:W-:Y:S01]  /*1f4a0*/  IABS R40, R7 ;  /* 0x0000000700287213 */ /* 0x000fe20000000000 */
[----:B------:R-:W-:Y:S02]  /*1f4b0*/  @!P4 IMAD.MOV R37, RZ, RZ, -R37 ;  /* 0x000000ffff25c224 */ /* 0x000fe400078e0a25 */
[----:B------:R-:W-:Y:S02]  /*1f4c0*/  IMAD R6, R44, R28, R6 ;  /* 0x0000001c2c067224 */ /* 0x000fe400078e0206 */
[--C-:B------:R-:W-:Y:S01]  /*1f4d0*/  @!P1 IMAD.IADD R43, R43, 0x1, -R44.reuse ;  /* 0x000000012b2b9824 */ /* 0x100fe200078e0a2c */
[----:B------:R-:W-:Y:S01]  /*1f4e0*/  ISETP.GE.AND P1, PT, R56, RZ, PT ;  /* 0x000000ff3800720c */ /* 0x000fe20003f26270 */
[----:B------:R-:W-:Y:S01]  /*1f4f0*/  @!P3 IMAD.IADD R5, R5, 0x1, -R44 ;  /* 0x000000010505b824 */ /* 0x000fe200078e0a2c */
[C---:B------:R-:W-:Y:S01]  /*1f500*/  ISETP.GT.U32.AND P3, PT, R44.reuse, R6, PT ;  /* 0x000000062c00720c */ /* 0x040fe20003f64070 */
[----:B------:R-:W-:Y:S01]  /*1f510*/  IMAD.HI.U32 R56, R39, R40, RZ ;  /* 0x0000002827387227 */ /* 0x000fe200078e00ff */
[----:B------:R-:W-:-:S03]  /*1f520*/  ISETP.GT.U32.AND P4, PT, R44, R53, PT ;  /* 0x000000352c00720c */ /* 0x000fc60003f84070 */
[----:B------:R-:W-:Y:S02]  /*1f530*/  IMAD.MOV R56, RZ, RZ, -R56 ;  /* 0x000000ffff387224 */ /* 0x000fe400078e0a38 */
[----:B------:R-:W-:Y:S01]  /*1f540*/  @!P2 IMAD.IADD R48, R48, 0x1, -R44 ;  /* 0x000000013030a824 */ /* 0x000fe200078e0a2c */
[----:B------:R-:W0:Y:S01]  /*1f550*/  F2I.FTZ.U32.TRUNC.NTZ R29, R29 ;  /* 0x0000001d001d7305 */ /* 0x000e22000021f000 */
[C---:B------:R-:W-:Y:S01]  /*1f560*/  IMAD R40, R44.reuse, R56, R40 ;  /* 0x000000382c287224 */ /* 0x040fe200078e0228 */
[----:B------:R-:W-:Y:S01]  /*1f570*/  ISETP.GE.AND P2, PT, R55, RZ, PT ;  /* 0x000000ff3700720c */ /* 0x000fe20003f46270 */
[----:B------:R-:W-:Y:S01]  /*1f580*/  @!P0 IMAD.MOV R38, RZ, RZ, -R38 ;  /* 0x000000ffff268224 */ /* 0x000fe200078e0a26 */
[----:B------:R-:W-:Y:S01]  /*1f590*/  ISETP.GT.U32.AND P0, PT, R44, R54, PT ;  /* 0x000000362c00720c */ /* 0x000fe20003f04070 */
[--C-:B------:R-:W-:Y:S01]  /*1f5a0*/  @!P3 IMAD.IADD R6, R6, 0x1, -R44.reuse ;  /* 0x000000010606b824 */ /* 0x100fe200078e0a2c */
[C---:B------:R-:W-:Y:S01]  /*1f5b0*/  ISETP.GT.U32.AND P3, PT, R44.reuse, R40, PT ;  /* 0x000000282c00720c */ /* 0x040fe20003f64070 */
[----:B------:R-:W-:Y:S01]  /*1f5c0*/  @!P4 IMAD.IADD R53, R53, 0x1, -R44 ;  /* 0x000000013535c824 */ /* 0x000fe200078e0a2c */
[----:B------:R-:W-:Y:S01]  /*1f5d0*/  ISETP.GT.U32.AND P4, PT, R44, R41, PT ;  /* 0x000000292c00720c */ /* 0x000fe20003f84070 */
[----:B------:R-:W-:-:S02]  /*1f5e0*/  @!P6 IMAD.MOV R47, RZ, RZ, -R47 ;  /* 0x000000ffff2fe224 */ /* 0x000fc400078e0a2f */
[----:B------:R-:W-:Y:S02]  /*1f5f0*/  IMAD.MOV.U32 R28, RZ, RZ, RZ ;  /* 0x000000ffff1c7224 */ /* 0x000fe400078e00ff */
[----:B0-----:R-:W-:-:S04]  /*1f600*/  IMAD.MOV R55, RZ, RZ, -R29 ;  /* 0x000000ffff377224 */ /* 0x001fc800078e0a1d */
[--C-:B------:R-:W-:Y:S01]  /*1f610*/  @!P0 IMAD.IADD R54, R54, 0x1, -R44.reuse ;  /* 0x0000000136368824 */ /* 0x100fe200078e0a2c */
[----:B------:R-:W-:Y:S01]  /*1f620*/  ISETP.GT.U32.AND P0, PT, R44, R4, PT ;  /* 0x000000042c00720c */ /* 0x000fe20003f04070 */
[--C-:B------:R-:W-:Y:S02]  /*1f630*/  @!P3 IMAD.IADD R40, R40, 0x1, -R44.reuse ;  /* 0x000000012828b824 */ /* 0x100fe400078e0a2c */
[----:B------:R-:W-:Y:S02]  /*1f640*/  IMAD R55, R55, R45, RZ ;  /* 0x0000002d37377224 */ /* 0x000fe400078e02ff */
[----:B------:R-:W-:Y:S01]  /*1f650*/  VIADD R58, R0, 0x2 ;  /* 0x00000002003a7836 */ /* 0x000fe20000000000 */
[----:B------:R-:W-:Y:S01]  /*1f660*/  ISETP.GT.U32.AND P6, PT, R44, R40, PT ;  /* 0x000000282c00720c */ /* 0x000fe20003fc4070 */
[----:B------:R-:W-:Y:S01]  /*1f670*/  @!P4 IMAD.IADD R41, R41, 0x1, -R44 ;  /* 0x000000012929c824 */ /* 0x000fe200078e0a2c */
[----:B------:R-:W-:Y:S01]  /*1f680*/  ISETP.GE.AND P4, PT, R59, RZ, PT ;  /* 0x000000ff3b00720c */ /* 0x000fe20003f86270 */
[----:B------:R-:W-:-:S02]  /*1f690*/  VIADD R59, R0, 0x1 ;  /* 0x00000001003b7836 */ /* 0x000fc40000000000 */
[----:B------:R-:W-:Y:S01]  /*1f6a0*/  IMAD.HI.U32 R28, R29, R55, R28 ;  /* 0x000000371d1c7227 */ /* 0x000fe200078e001c */
[----:B------:R-:W-:Y:S02]  /*1f6b0*/  IABS R55, R58 ;  /* 0x0000003a00377213 */ /* 0x000fe40000000000 */
[----:B------:R-:W-:Y:S01]  /*1f6c0*/  IABS R29, R59 ;  /* 0x0000003b001d7213 */ /* 0x000fe20000000000 */
[----:B------:R-:W-:Y:S01]  /*1f6d0*/  @!P0 IMAD.IADD R4, R4, 0x1, -R44 ;  /* 0x0000000104048824 */ /* 0x000fe200078e0a2c */
[----:B------:R-:W-:Y:S01]  /*1f6e0*/  IABS R56, R0 ;  /* 0x0000000000387213 */ /* 0x000fe20000000000 */
[----:B------:R-:W-:Y:S01]  /*1f6f0*/  IMAD.HI.U32 R21, R39, R55, RZ ;  /* 0x0000003727157227 */ /* 0x000fe200078e00ff */
[----:B------:R-:W-:Y:S02]  /*1f700*/  ISETP.GE.AND P0, PT, R61, RZ, PT ;  /* 0x000000ff3d00720c */ /* 0x000fe40003f06270 */
[----:B------:R-:W-:Y:S01]  /*1f710*/  ISETP.GT.U32.AND P3, PT, R44, R43, PT ;  /* 0x0000002b2c00720c */ /* 0x000fe20003f64070 */
[----:B------:R-:W-:-:S04]  /*1f720*/  IMAD.HI.U32 R20, R39, R29, RZ ;  /* 0x0000001d27147227 */ /* 0x000fc800078e00ff */
[----:B------:R-:W-:-:S04]  /*1f730*/  IMAD.HI.U32 R19, R39, R56, RZ ;  /* 0x0000003827137227 */ /* 0x000fc800078e00ff */
[----:B------:R-:W-:Y:S01]  /*1f740*/  @!P6 IMAD.IADD R40, R40, 0x1, -R44 ;  /* 0x000000012828e824 */ /* 0x000fe200078e0a2c */
[----:B------:R-:W-:Y:S01]  /*1f750*/  ISETP.GE.AND P6, PT, R15, RZ, PT ;  /* 0x000000ff0f00720c */ /* 0x000fe20003fc6270 */
[----:B------:R-:W-:Y:S02]  /*1f760*/  IMAD.MOV R39, RZ, RZ, -R21 ;  /* 0x000000ffff277224 */ /* 0x000fe400078e0a15 */
[----:B------:R-:W-:Y:S01]  /*1f770*/  @!P5 IMAD.MOV R46, RZ, RZ, -R46 ;  /* 0x000000ffff2ed224 */ /* 0x000fe200078e0a2e */
[C---:B------:R-:W-:Y:S01]  /*1f780*/  ISETP.GT.U32.AND P5, PT, R44.reuse, R42, PT ;  /* 0x0000002a2c00720c */ /* 0x040fe20003fa4070 */
[----:B------:R-:W-:Y:S01]  /*1f790*/  @!P1 IMAD.MOV R49, RZ, RZ, -R49 ;  /* 0x000000ffff319224 */ /* 0x000fe200078e0a31 */
[C---:B------:R-:W-:Y:S01]  /*1f7a0*/  ISETP.GT.U32.AND P1, PT, R44.reuse, R4, PT ;  /* 0x000000042c00720c */ /* 0x040fe20003f24070 */
[C---:B------:R-:W-:Y:S02]  /*1f7b0*/  IMAD R39, R44.reuse, R39, R55 ;  /* 0x000000272c277224 */ /* 0x040fe400078e0237 */
[----:B------:R-:W-:Y:S01]  /*1f7c0*/  @!P2 IMAD.MOV R48, RZ, RZ, -R48 ;  /* 0x000000ffff30a224 */ /* 0x000fe200078e0a30 */
[----:B------:R-:W-:Y:S01]  /*1f7d0*/  ISETP.GT.U32.AND P2, PT, R44, R41, PT ;  /* 0x000000292c00720c */ /* 0x000fe20003f44070 */
[----:B------:R-:W-:-:S02]  /*1f7e0*/  IMAD.MOV R21, RZ, RZ, -R20 ;  /* 0x000000ffff157224 */ /* 0x000fc400078e0a14 */
[----:B------:R-:W-:Y:S02]  /*1f7f0*/  IMAD.MOV R20, RZ, RZ, -R19 ;  /* 0x000000ffff147224 */ /* 0x000fe400078e0a13 */
[----:B------:R-:W-:Y:S01]  /*1f800*/  @!P4 IMAD.MOV R50, RZ, RZ, -R50 ;  /* 0x000000ffff32c224 */ /* 0x000fe200078e0a32 */
[C---:B------:R-:W-:Y:S01]  /*1f810*/  ISETP.GT.U32.AND P4, PT, R44.reuse, R5, PT ;  /* 0x000000052c00720c */ /* 0x040fe20003f84070 */
[----:B------:R-:W-:Y:S01]  /*1f820*/  @!P0 IMAD.MOV R51, RZ, RZ, -R51 ;  /* 0x000000ffff338224 */ /* 0x000fe200078e0a33 */
[C---:B------:R-:W-:Y:S01]  /*1f830*/  ISETP.GT.U32.AND P0, PT, R44.reuse, R6, PT ;  /* 0x000000062c00720c */ /* 0x040fe20003f04070 */
[--C-:B------:R-:W-:Y:S01]  /*1f840*/  @!P3 IMAD.IADD R43, R43, 0x1, -R44.reuse ;  /* 0x000000012b2bb824 */ /* 0x100fe200078e0a2c */
[C---:B------:R-:W-:Y:S01]  /*1f850*/  ISETP.GT.U32.AND P3, PT, R44.reuse, R39, PT ;  /* 0x000000272c00720c */ /* 0x040fe20003f64070 */
[----:B------:R-:W-:Y:S02]  /*1f860*/  IMAD R29, R44, R21, R29 ;  /* 0x000000152c1d7224 */ /* 0x000fe400078e021d */
[----:B------:R-:W-:Y:S01]  /*1f870*/  @!P6 IMAD.MOV R53, RZ, RZ, -R53 ;  /* 0x000000ffff35e224 */ /* 0x000fe200078e0a35 */
[----:B------:R-:W-:Y:S01]  /*1f880*/  ISETP.GE.AND P6, PT, R60, RZ, PT ;  /* 0x000000ff3c00720c */ /* 0x000fe20003fc6270 */
[--C-:B------:R-:W-:Y:S01]  /*1f890*/  @!P5 IMAD.IADD R42, R42, 0x1, -R44.reuse ;  /* 0x000000012a2ad824 */ /* 0x100fe200078e0a2c */
[----:B------:R-:W-:Y:S01]  /*1f8a0*/  ISETP.GT.U32.AND P5, PT, R44, R29, PT ;  /* 0x0000001d2c00720c */ /* 0x000fe20003fa4070 */
[----:B------:R-:W0:Y:S01]  /*1f8b0*/  S2R R60, SR_TID.X ;  /* 0x00000000003c7919 */ /* 0x000e220000002100 */
[----:B------:R-:W-:-:S02]  /*1f8c0*/  @!P1 IMAD.IADD R4, R4, 0x1, -R44 ;  /* 0x0000000104049824 */ /* 0x000fc400078e0a2c */
[--C-:B------:R-:W-:Y:S02]  /*1f8d0*/  @!P2 IMAD.IADD R41, R41, 0x1, -R44.reuse ;  /* 0x000000012929a824 */ /* 0x100fe400078e0a2c */
[--C-:B------:R-:W-:Y:S02]  /*1f8e0*/  @!P4 IMAD.IADD R5, R5, 0x1, -R44.reuse ;  /* 0x000000010505c824 */ /* 0x100fe400078e0a2c */
[--C-:B------:R-:W-:Y:S01]  /*1f8f0*/  @!P0 IMAD.IADD R6, R6, 0x1, -R44.reuse ;  /* 0x0000000106068824 */ /* 0x100fe200078e0a2c */
[----:B------:R-:W-:Y:S01]  /*1f900*/  ISETP.GE.AND P0, PT, R16, RZ, PT ;  /* 0x000000ff1000720c */ /* 0x000fe20003f06270 */
[--C-:B------:R-:W-:Y:S01]  /*1f910*/  @!P3 IMAD.IADD R39, R39, 0x1, -R44.reuse ;  /* 0x000000012727b824 */ /* 0x100fe200078e0a2c */
[----:B------:R-:W-:Y:S02]  /*1f920*/  ISETP.GE.AND P3, PT, R14, RZ, PT ;  /* 0x000000ff0e00720c */ /* 0x000fe40003f66270 */
[----:B------:R-:W-:Y:S01]  /*1f930*/  @!P5 IMAD.IADD R29, R29, 0x1, -R44 ;  /* 0x000000011d1dd824 */ /* 0x000fe200078e0a2c */
[----:B------:R-:W-:-:S02]  /*1f940*/  ISETP.GE.AND P5, PT, R13, RZ, PT ;  /* 0x000000ff0d00720c */ /* 0x000fc40003fa6270 */
[----:B--2---:R-:W-:Y:S02]  /*1f950*/  IABS R61, R8 ;  /* 0x00000008003d7213 */ /* 0x004fe40000000000 */
[----:B---3--:R-:W-:-:S03]  /*1f960*/  IABS R17, R57 ;  /* 0x0000003900117213 */ /* 0x008fc60000000000 */
[----:B------:R-:W-:-:S04]  /*1f970*/  IMAD.HI.U32 R18, R28, R61, RZ ;  /* 0x0000003d1c127227 */ /* 0x000fc800078e00ff */
[----:B------:R-:W-:Y:S02]  /*1f980*/  IMAD.MOV R19, RZ, RZ, -R18 ;  /* 0x000000ffff137224 */ /* 0x000fe400078e0a12 */
[----:B------:R-:W-:-:S04]  /*1f990*/  IMAD.HI.U32 R18, R28, R17, RZ ;  /* 0x000000111c127227 */ /* 0x000fc800078e00ff */
[C---:B------:R-:W-:Y:S02]  /*1f9a0*/  IMAD R28, R44.reuse, R20, R56 ;  /* 0x000000142c1c7224 */ /* 0x040fe400078e0238 */
[C---:B------:R-:W-:Y:S02]  /*1f9b0*/  IMAD R55, R45.reuse, R19, R61 ;  /* 0x000000132d377224 */ /* 0x040fe400078e023d */
[----:B------:R-:W-:Y:S01]  /*1f9c0*/  IMAD.MOV R56, RZ, RZ, -R18 ;  /* 0x000000ffff387224 */ /* 0x000fe200078e0a12 */
[----:B------:R-:W-:Y:S02]  /*1f9d0*/  ISETP.GT.U32.AND P2, PT, R44, R28, PT ;  /* 0x0000001c2c00720c */ /* 0x000fe40003f44070 */
[C---:B------:R-:W-:Y:S01]  /*1f9e0*/  ISETP.GT.U32.AND P1, PT, R45.reuse, R55, PT ;  /* 0x000000372d00720c */ /* 0x040fe20003f24070 */
[----:B------:R-:W-:-:S05]  /*1f9f0*/  IMAD R56, R45, R56, R17 ;  /* 0x000000382d387224 */ /* 0x000fca00078e0211 */
[----:B------:R-:W-:Y:S01]  /*1fa00*/  ISETP.GT.U32.AND P4, PT, R45, R56, PT ;  /* 0x000000382d00720c */ /* 0x000fe20003f84070 */
[----:B------:R-:W-:-:S04]  /*1fa10*/  @!P0 IMAD.MOV R52, RZ, RZ, -R52 ;  /* 0x000000ffff348224 */ /* 0x000fc800078e0a34 */
[----:B------:R-:W-:Y:S02]  /*1fa20*/  @!P2 IMAD.IADD R28, R28, 0x1, -R44 ;  /* 0x000000011c1ca824 */ /* 0x000fe400078e0a2c */
[--C-:B------:R-:W-:Y:S01]  /*1fa30*/  @!P1 IMAD.IADD R55, R55, 0x1, -R45.reuse ;  /* 0x0000000137379824 */ /* 0x100fe200078e0a2d */
[----:B------:R-:W-:Y:S01]  /*1fa40*/  ISETP.GE.AND P1, PT, R11, RZ, PT ;  /* 0x000000ff0b00720c */ /* 0x000fe20003f26270 */
[----:B------:R-:W-:Y:S01]  /*1fa50*/  @!P3 IMAD.MOV R54, RZ, RZ, -R54 ;  /* 0x000000ffff36b224 */ /* 0x000fe200078e0a36 */
[C---:B------:R-:W-:Y:S02]  /*1fa60*/  ISETP.GT.U32.AND P0, PT, R44.reuse, R39, PT ;  /* 0x000000272c00720c */ /* 0x040fe40003f04070 */
[----:B------:R-:W-:Y:S01]  /*1fa70*/  ISETP.GT.U32.AND P3, PT, R44, R28, PT ;  /* 0x0000001c2c00720c */ /* 0x000fe20003f64070 */
[----:B------:R-:W-:Y:S01]  /*1fa80*/  @!P4 IMAD.IADD R56, R56, 0x1, -R45 ;  /* 0x000000013838c824 */ /* 0x000fe200078e0a2d */
[----:B------:R-:W-:Y:S01]  /*1fa90*/  ISETP.GT.U32.AND P4, PT, R44, R29, PT ;  /* 0x0000001d2c00720c */ /* 0x000fe20003f84070 */
[----:B------:R-:W-:Y:S01]  /*1faa0*/  @!P5 IMAD.MOV R43, RZ, RZ, -R43 ;  /* 0x000000ffff2bd224 */ /* 0x000fe200078e0a2b */
[----:B------:R-:W-:-:S02]  /*1fab0*/  ISETP.GT.U32.AND P5, PT, R45, R55, PT ;  /* 0x000000372d00720c */ /* 0x000fc40003fa4070 */
[----:B0-----:R-:W-:-:S03]  /*1fac0*/  SHF.R.S32.HI R61, RZ, 0x2, R60 ;  /* 0x00000002ff3d7819 */ /* 0x001fc6000001143c */
[----:B------:R-:W-:Y:S01]  /*1fad0*/  @!P1 IMAD.MOV R41, RZ, RZ, -R41 ;  /* 0x000000ffff299224 */ /* 0x000fe200078e0a29 */
[----:B------:R-:W-:Y:S01]  /*1fae0*/  ISETP.GT.U32.AND P1, PT, R45, R56, PT ;  /* 0x000000382d00720c */ /* 0x000fe20003f24070 */
[--C-:B------:R-:W-:Y:S02]  /*1faf0*/  @!P0 IMAD.IADD R39, R39, 0x1, -R44.reuse ;  /* 0x0000000127278824 */ /* 0x100fe400078e0a2c */
[--C-:B------:R-:W-:Y:S02]  /*1fb00*/  @!P3 IMAD.IADD R28, R28, 0x1, -R44.reuse ;  /* 0x000000011c1cb824 */ /* 0x100fe400078e0a2c */
[----:B------:R-:W-:Y:S01]  /*1fb10*/  @!P4 IMAD.IADD R29, R29, 0x1, -R44 ;  /* 0x000000011d1dc824 */ /* 0x000fe200078e0a2c */
[----:B------:R-:W-:Y:S01]  /*1fb20*/  SGXT R44, R61, 0x1 ;  /* 0x000000013d2c781a */ /* 0x000fe20000000200 */
[----:B------:R-:W-:Y:S01]  /*1fb30*/  @!P5 IMAD.IADD R55, R55, 0x1, -R45 ;  /* 0x000000013737d824 */ /* 0x000fe200078e0a2d */
[----:B------:R-:W-:Y:S02]  /*1fb40*/  LOP3.LUT R61, R60, 0x3, RZ, 0xc0, !PT ;  /* 0x000000033c3d7812 */ /* 0x000fe400078ec0ff */
[----:B------:R-:W-:-:S02]  /*1fb50*/  LOP3.LUT R44, R44, 0x90, RZ, 0xc0, !PT ;  /* 0x000000902c2c7812 */ /* 0x000fc400078ec0ff */
[----:B------:R-:W-:Y:S01]  /*1fb60*/  ISETP.GE.AND P5, PT, R57, RZ, PT ;  /* 0x000000ff3900720c */ /* 0x000fe20003fa6270 */
[----:B------:R-:W-:Y:S01]  /*1fb70*/  @!P1 IMAD.IADD R56, R56, 0x1, -R45 ;  /* 0x0000000138389824 */ /* 0x000fe200078e0a2d */
[----:B------:R-:W-:Y:S01]  /*1fb80*/  ISETP.GE.AND P4, PT, R8, RZ, PT ;  /* 0x000000ff0800720c */ /* 0x000fe20003f86270 */
[C---:B------:R-:W-:Y:S02]  /*1fb90*/  IMAD.SHL.U32 R45, R60.reuse, 0x2, RZ ;  /* 0x000000023c2d7824 */ /* 0x040fe400078e00ff */
[----:B------:R-:W-:Y:S01]  /*1fba0*/  IMAD R44, R61, 0x20, R44 ;  /* 0x000000203d2c7824 */ /* 0x000fe200078e022c */
[----:B------:R-:W-:Y:S01]  /*1fbb0*/  ISETP.GE.AND P3, PT, R7, RZ, PT ;  /* 0x000000ff0700720c */ /* 0x000fe20003f66270 */
[----:B------:R-:W-:-:S03]  /*1fbc0*/  IMAD.SHL.U32 R7, R60, 0x10, RZ ;  /* 0x000000103c077824 */ /* 0x000fc600078e00ff */
[----:B------:R-:W-:Y:S02]  /*1fbd0*/  LOP3.LUT R44, R44, 0x10, R45, 0x78, !PT ;  /* 0x000000102c2c7812 */ /* 0x000fe400078e782d */
[----:B------:R-:W-:Y:S01]  /*1fbe0*/  SHF.R.U32.HI R45, RZ, 0x2, R60 ;  /* 0x00000002ff2d7819 */ /* 0x000fe2000001163c */
[----:B------:R-:W-:Y:S01]  /*1fbf0*/  IMAD R61, R61, 0x110, RZ ;  /* 0x000001103d3d7824 */ /* 0x000fe200078e02ff */
[----:B------:R-:W-:Y:S01]  /*1fc00*/  LOP3.LUT R7, R7, 0x100, RZ, 0xc0, !PT ;  /* 0x0000010007077812 */ /* 0x000fe200078ec0ff */
[----:B------:R-:W-:Y:S01]  /*1fc10*/  @!P5 IMAD.MOV R56, RZ, RZ, -R56 ;  /* 0x000000ffff38d224 */ /* 0x000fe200078e0a38 */
[----:B------:R-:W-:Y:S01]  /*1fc20*/  SGXT.U32 R45, R45, 0x3 ;  /* 0x000000032d2d781a */ /* 0x000fe20000000000 */
[----:B------:R-:W-:Y:S01]  /*1fc30*/  @!P4 IMAD.MOV R55, RZ, RZ, -R55 ;  /* 0x000000ffff37c224 */ /* 0x000fe200078e0a37 */
[----:B------:R-:W-:Y:S02]  /*1fc40*/  ISETP.NE.AND P5, PT, R2, RZ, PT ;  /* 0x000000ff0200720c */ /* 0x000fe40003fa5270 */
[----:B------:R-:W-:-:S02]  /*1fc50*/  LOP3.LUT R2, RZ, R2, RZ, 0x33, !PT ;  /* 0x00000002ff027212 */ /* 0x000fc400078e33ff */
[----:B------:R-:W-:Y:S02]  /*1fc60*/  ISETP.GE.AND P0, PT, R9, RZ, PT ;  /* 0x000000ff0900720c */ /* 0x000fe40003f06270 */
[----:B------:R-:W-:Y:S02]  /*1fc70*/  LOP3.LUT R9, R61, R45, RZ, 0xfc, !PT ;  /* 0x0000002d3d097212 */ /* 0x000fe400078efcff */
[----:B------:R-:W-:Y:S02]  /*1fc80*/  IADD3 R8, PT, PT, R44, UR4, R7 ;  /* 0x000000042c087c10 */ /* 0x000fe4000fffe007 */
[----:B------:R-:W-:Y:S02]  /*1fc90*/  SEL R7, R2, R55, !P5 ;  /* 0x0000003702077207 */ /* 0x000fe40006800000 */
[----:B------:R-:W-:Y:S01]  /*1fca0*/  LOP3.LUT R60, R60, 0x1f, RZ, 0xc0, !PT ;  /* 0x0000001f3c3c7812 */ /* 0x000fe200078ec0ff */
[----:B------:R-:W-:Y:S01]  /*1fcb0*/  STL [R1+0x12c], R9 ;  /* 0x00012c0901007387 */ /* 0x000fe20000100800 */
[----:B------:R-:W-:-:S03]  /*1fcc0*/  SEL R2, R2, R56, !P5 ;  /* 0x0000003802027207 */ /* 0x000fc60006800000 */
[----:B------:R-:W-:Y:S04]  /*1fcd0*/  STL [R1+0x128], R8 ;  /* 0x0001280801007387 */ /* 0x000fe80000100800 */
[----:B------:R0:W-:Y:S04]  /*1fce0*/  STL [R1+0x804], R7 ;  /* 0x0008040701007387 */ /* 0x0001e80000100800 */
[----:B------:R1:W-:Y:S01]  /*1fcf0*/  STL [R1+0x800], R2 ;  /* 0x0008000201007387 */ /* 0x0003e20000100800 */
[----:B0-----:R-:W-:-:S03]  /*1fd00*/  IMAD R7, R60, UR6, RZ ;  /* 0x000000063c077c24 */ /* 0x001fc6000f8e02ff */
[----:B------:R-:W-:Y:S04]  /*1fd10*/  STL [R1+0x301c], R0 ;  /* 0x00301c0001007387 */ /* 0x000fe80000100800 */
[----:B------:R0:W-:Y:S04]  /*1fd20*/  STL [R1+0x808], R7 ;  /* 0x0008080701007387 */ /* 0x0001e80000100800 */
[----:B------:R-:W2:Y:S04]  /*1fd30*/  LDL.LU R45, [R1+0x4a8] ;  /* 0x0004a800012d7983 */ /* 0x000ea80000300800 */
[----:B------:R-:W3:Y:S04]  /*1fd40*/  LDL.LU R31, [R1+0x4a4] ;  /* 0x0004a400011f7983 */ /* 0x000ee80000300800 */
[----:B------:R-:W2:Y:S04]  /*1fd50*/  LDL.LU R30, [R1+0x49c] ;  /* 0x00049c00011e7983 */ /* 0x000ea80000300800 */
[----:B------:R-:W2:Y:S04]  /*1fd60*/  LDL.LU R27, [R1+0x494] ;  /* 0x00049400011b7983 */ /* 0x000ea80000300800 */
[----:B------:R-:W2:Y:S04]  /*1fd70*/  LDL.LU R26, [R1+0x304] ;  /* 0x00030400011a7983 */ /* 0x000ea80000300800 */
[----:B------:R-:W3:Y:S04]  /*1fd80*/  LDL.LU R25, [R1+0x308] ;  /* 0x0003080001197983 */ /* 0x000ee80000300800 */
[----:B------:R-:W4:Y:S04]  /*1fd90*/  LDL.LU R24, [R1+0x30c] ;  /* 0x00030c0001187983 */ /* 0x000f280000300800 */
[----:B------:R-:W4:Y:S04]  /*1fda0*/  LDL.LU R23, [R1+0x310] ;  /* 0x0003100001177983 */ /* 0x000f280000300800 */
[----:B------:R-:W4:Y:S04]  /*1fdb0*/  LDL.LU R22, [R1+0x314] ;  /* 0x0003140001167983 */ /* 0x000f280000300800 */
[----:B------:R-:W4:Y:S04]  /*1fdc0*/  LDL.LU R21, [R1+0x318] ;  /* 0x0003180001157983 */ /* 0x000f280000300800 */
[----:B------:R-:W4:Y:S01]  /*1fdd0*/  LDL.LU R20, [R1+0x31c] ;  /* 0x00031c0001147983 */ /* 0x000f220000300800 */
[----:B------:R-:W-:-:S03]  /*1fde0*/  ISETP.GE.AND P2, PT, R12, RZ, PT ;  /* 0x000000ff0c00720c */ /* 0x000fc60003f46270 */
[----:B------:R-:W4:Y:S04]  /*1fdf0*/  LDL.LU R19, [R1+0x320] ;  /* 0x0003200001137983 */ /* 0x000f280000300800 */
[----:B------:R-:W4:Y:S04]  /*1fe00*/  LDL.LU R18, [R1+0x324] ;  /* 0x0003240001127983 */ /* 0x000f280000300800 */
[----:B------:R-:W4:Y:S04]  /*1fe10*/  LDL.LU R17, [R1+0x328] ;  /* 0x0003280001117983 */ /* 0x000f280000300800 */
[----:B------:R-:W4:Y:S04]  /*1fe20*/  LDL.LU R16, [R1+0x32c] ;  /* 0x00032c0001107983 */ /* 0x000f280000300800 */
[----:B------:R-:W4:Y:S04]  /*1fe30*/  LDL.LU R15, [R1+0x330] ;  /* 0x00033000010f7983 */ /* 0x000f280000300800 */
[----:B------:R-:W4:Y:S04]  /*1fe40*/  LDL.LU R14, [R1+0x334] ;  /* 0x00033400010e7983 */ /* 0x000f280000300800 */
[----:B------:R-:W4:Y:S01]  /*1fe50*/  LDL.LU R13, [R1+0x338] ;  /* 0x00033800010d7983 */ /* 0x000f220000300800 */
[----:B------:R-:W-:-:S03]  /*1fe60*/  @!P2 IMAD.MOV R42, RZ, RZ, -R42 ;  /* 0x000000ffff2aa224 */ /* 0x000fc600078e0a2a */
[----:B------:R-:W4:Y:S01]  /*1fe70*/  LDL.LU R12, [R1+0x33c] ;  /* 0x00033c00010c7983 */ /* 0x000f220000300800 */
[----:B------:R-:W-:-:S03]  /*1fe80*/  ISETP.GE.AND P2, PT, R10, RZ, PT ;  /* 0x000000ff0a00720c */ /* 0x000fc60003f46270 */
[----:B------:R-:W4:Y:S04]  /*1fe90*/  LDL.LU R11, [R1+0x340] ;  /* 0x00034000010b7983 */ /* 0x000f280000300800 */
[----:B------:R-:W4:Y:S01]  /*1fea0*/  LDL.LU R10, [R1+0x344] ;  /* 0x00034400010a7983 */ /* 0x000f220000300800 */
[----:B------:R-:W-:-:S03]  /*1feb0*/  @!P0 IMAD.MOV R6, RZ, RZ, -R6 ;  /* 0x000000ffff068224 */ /* 0x000fc600078e0a06 */
[----:B------:R-:W4:Y:S01]  /*1fec0*/  LDL.LU R9, [R1+0x348] ;  /* 0x0003480001097983 */ /* 0x000f220000300800 */
[----:B-1----:R-:W-:-:S03]  /*1fed0*/  IADD3 R2, P0, PT, R7, UR8, RZ ;  /* 0x0000000807027c10 */ /* 0x002fc6000ff1e0ff */
[----:B------:R-:W4:Y:S04]  /*1fee0*/  LDL.LU R8, [R1+0x34c] ;  /* 0x00034c0001087983 */ /* 0x000f280000300800 */
[----:B0-----:R-:W4:Y:S04]  /*1fef0*/  LDL.LU R7, [R1+0x350] ;  /* 0x0003500001077983 */ /* 0x001f280000300800 */
[----:B------:R-:W4:Y:S01]  /*1ff00*/  LDL.LU R57, [R1+0x354] ;  /* 0x0003540001397983 */ /* 0x000f220000300800 */
[----:B------:R-:W-:-:S03]  /*1ff10*/  ISETP.GE.AND P1, PT, R58, RZ, PT ;  /* 0x000000ff3a00720c */ /* 0x000fc60003f26270 */
[----:B------:R-:W4:Y:S01]  /*1ff20*/  LDL.LU R58, [R1+0x358] ;  /* 0x00035800013a7983 */ /* 0x000f220000300800 */
[----:B------:R-:W-:-:S03]  /*1ff30*/  ISETP.GE.AND P4, PT, R59, RZ, PT ;  /* 0x000000ff3b00720c */ /* 0x000fc60003f86270 */
[----:B------:R-:W4:Y:S04]  /*1ff40*/  LDL.LU R59, [R1+0x360] ;  /* 0x00036000013b7983 */ /* 0x000f280000300800 */
[----:B------:R-:W4:Y:S01]  /*1ff50*/  LDL.LU R60, [R1+0x364] ;  /* 0x00036400013c7983 */ /* 0x000f220000300800 */
[----:B------:R-:W-:Y:S02]  /*1ff60*/  ISETP.NE.AND P5, PT, R3, RZ, PT ;  /* 0x000000ff0300720c */ /* 0x000fe40003fa5270 */
[----:B------:R-:W-:Y:S01]  /*1ff70*/  LOP3.LUT R3, RZ, R3, RZ, 0x33, !PT ;  /* 0x00000003ff037212 */ /* 0x000fe200078e33ff */
[----:B------:R-:W-:Y:S01]  /*1ff80*/  @!P2 IMAD.MOV R4, RZ, RZ, -R4 ;  /* 0x000000ffff04a224 */ /* 0x000fe200078e0a04 */
[----:B------:R-:W-:Y:S01]  /*1ff90*/  ISETP.GE.AND P2, PT, R0, RZ, PT ;  /* 0x000000ff0000720c */ /* 0x000fe20003f46270 */
[----:B------:R4:W-:Y:S01]  /*1ffa0*/  STL [R1+0x3028], R2 ;  /* 0x0030280201007387 */ /* 0x0009e20000100800 */
[----:B--2---:R-:W-:-:S02]  /*1ffb0*/  SEL R26, R3, R26, !P5 ;  /* 0x0000001a031a7207 */ /* 0x004fc40006800000 */
[----:B---3--:R-:W-:-:S03]  /*1ffc0*/  SEL R0, R3, R25, !P5 ;  /* 0x0000001903007207 */ /* 0x008fc60006800000 */
[----:B------:R-:W-:Y:S01]  /*1ffd0*/  STL [R1+0x304], R26 ;  /* 0x0003041a01007387 */ /* 0x000fe20000100800 */
[----:B----4-:R-:W-:-:S03]  /*1ffe0*/  SEL R2, R3, R24, !P5 ;  /* 0x0000001803027207 */ /* 0x010fc60006800000 */
[----:B------:R0:W-:Y:S01]  /*1fff0*/  STL [R1+0x308], R0 ;  /* 0x0003080001007387 */ /* 0x0001e20000100800 */
[----:B------:R-:W-:-:S03]  /*20000*/  SEL R23, R3, R23, !P5 ;  /* 0x0000001703177207 */ /* 0x000fc60006800000 */
[----:B------:R1:W-:Y:S01]  /*20010*/  STL [R1+0x30c], R2 ;  /* 0x00030c0201007387 */ /* 0x0003e20000100800 */
[----:B0-----:R-:W-:-:S03]  /*20020*/  SEL R0, R3, R22, !P5 ;  /* 0x0000001603007207 */ /* 0x001fc60006800000 */
[----:B------:R-:W-:Y:S01]  /*20030*/  STL [R1+0x310], R23 ;  /* 0x0003101701007387 */ /* 0x000fe20000100800 */
[----:B-1----:R-:W-:-:S03]  /*20040*/  SEL R2, R3, R21, !P5 ;  /* 0x0000001503027207 */ /* 0x002fc60006800000 */
        /* <DEDUP_REMOVED lines=21> */
[C---:B------:R-:W-:Y:S02]  /*201a0*/  SEL R8, R3.reuse, R8, !P5 ;  /* 0x0000000803087207 */ /* 0x040fe40006800000 */
[C---:B0-----:R-:W-:Y:S01]  /*201b0*/  SEL R0, R3.reuse, R10, !P5 ;  /* 0x0000000a03007207 */ /* 0x041fe20006800000 */
[----:B------:R-:W-:Y:S01]  /*201c0*/  STL [R1+0x340], R11 ;  /* 0x0003400b01007387 */ /* 0x000fe20000100800 */
[----:B-1----:R-:W-:-:S03]  /*201d0*/  SEL R2, R3, R9, !P5 ;  /* 0x0000000903027207 */ /* 0x002fc60006800000 */
[----:B------:R0:W-:Y:S04]  /*201e0*/  STL [R1+0x344], R0 ;  /* 0x0003440001007387 */ /* 0x0001e80000100800 */
[----:B------:R1:W-:Y:S01]  /*201f0*/  STL [R1+0x348], R2 ;  /* 0x0003480201007387 */ /* 0x0003e20000100800 */
[----:B0-----:R-:W-:-:S03]  /*20200*/  SEL R0, R3, R7, !P5 ;  /* 0x0000000703007207 */ /* 0x001fc60006800000 */
[----:B------:R-:W-:Y:S01]  /*20210*/  STL [R1+0x34c], R8 ;  /* 0x00034c0801007387 */ /* 0x000fe20000100800 */
[----:B-1----:R-:W-:-:S03]  /*20220*/  SEL R2, R3, R57, !P5 ;  /* 0x0000003903027207 */ /* 0x002fc60006800000 */
[----:B------:R-:W-:Y:S01]  /*20230*/  STL [R1+0x350], R0 ;  /* 0x0003500001007387 */ /* 0x000fe20000100800 */
[----:B------:R-:W-:-:S03]  /*20240*/  SEL R7, R3, R58, !P5 ;  /* 0x0000003a03077207 */ /* 0x000fc60006800000 */
[----:B------:R0:W-:Y:S04]  /*20250*/  STL [R1+0x354], R2 ;  /* 0x0003540201007387 */ /* 0x0001e80000100800 */
[----:B0-----:R-:W2:Y:S01]  /*20260*/  LDL.LU R2, [R1+0x368] ;  /* 0x0003680001027983 */ /* 0x001ea20000300800 */
[----:B------:R-:W-:-:S03]  /*20270*/  SEL R0, R3, R59, !P5 ;  /* 0x0000003b03007207 */ /* 0x000fc60006800000 */
[----:B------:R0:W-:Y:S04]  /*20280*/  STL [R1+0x358], R7 ;  /* 0x0003580701007387 */ /* 0x0001e80000100800 */
[----:B------:R-:W3:Y:S04]  /*20290*/  LDL.LU R59, [R1+0x36c] ;  /* 0x00036c00013b7983 */ /* 0x000ee80000300800 */
[----:B------:R1:W-:Y:S01]  /*202a0*/  STL [R1+0x360], R0 ;  /* 0x0003600001007387 */ /* 0x0003e20000100800 */
[C---:B0-----:R-:W-:Y:S02]  /*202b0*/  SEL R7, R3.reuse, R60, !P5 ;  /* 0x0000003c03077207 */ /* 0x041fe40006800000 */
[----:B------:R-:W-:-:S02]  /*202c0*/  SEL R44, R3, R45, !P5 ;  /* 0x0000002d032c7207 */ /* 0x000fc40006800000 */
[C---:B------:R-:W-:Y:S01]  /*202d0*/  SEL R45, R3.reuse, R31, !P5 ;  /* 0x0000001f032d7207 */ /* 0x040fe20006800000 */
[----:B-1----:R-:W4:Y:S04]  /*202e0*/  LDL.LU R0, [R1+0x370] ;  /* 0x0003700001007983 */ /* 0x002f280000300800 */
[----:B------:R-:W4:Y:S01]  /*202f0*/  LDL.LU R61, [R1+0x374] ;  /* 0x00037400013d7983 */ /* 0x000f220000300800 */
[----:B------:R-:W-:-:S03]  /*20300*/  SEL R55, R3, R30, !P5 ;  /* 0x0000001e03377207 */ /* 0x000fc60006800000 */
[----:B------:R0:W-:Y:S01]  /*20310*/  STL [R1+0x364], R7 ;  /* 0x0003640701007387 */ /* 0x0001e20000100800 */
[----:B------:R-:W-:-:S03]  /*20320*/  SEL R56, R3, R27, !P5 ;  /* 0x0000001b03387207 */ /* 0x000fc60006800000 */
[----:B------:R-:W4:Y:S04]  /*20330*/  LDL.LU R31, [R1+0x378] ;  /* 0x00037800011f7983 */ /* 0x000f280000300800 */
        /* <DEDUP_REMOVED lines=21> */
[----:B0-----:R-:W4:Y:S04]  /*20490*/  LDL.LU R7, [R1+0x3d0] ;  /* 0x0003d00001077983 */ /* 0x001f280000300800 */
[----:B------:R-:W4:Y:S04]  /*204a0*/  LDL.LU R57, [R1+0x3d4] ;  /* 0x0003d40001397983 */ /* 0x000f280000300800 */
[----:B------:R-:W4:Y:S04]  /*204b0*/  LDL.LU R58, [R1+0x3d8] ;  /* 0x0003d800013a7983 */ /* 0x000f280000300800 */
[----:B------:R-:W4:Y:S01]  /*204c0*/  LDL.LU R60, [R1+0x3dc] ;  /* 0x0003dc00013c7983 */ /* 0x000f220000300800 */
[----:B--2---:R-:W-:-:S05]  /*204d0*/  SEL R2, R3, R2, !P5 ;  /* 0x0000000203027207 */ /* 0x004fca0006800000 */
[----:B------:R3:W-:Y:S02]  /*204e0*/  STL [R1+0x368], R2 ;  /* 0x0003680201007387 */ /* 0x0007e40000100800 */
[C---:B---3--:R-:W-:Y:S02]  /*204f0*/  SEL R2, R3.reuse, R59, !P5 ;  /* 0x0000003b03027207 */ /* 0x048fe40006800000 */
[----:B------:R-:W2:Y:S04]  /*20500*/  LDL.LU R59, [R1+0x3e0] ;  /* 0x0003e000013b7983 */ /* 0x000ea80000300800 */
[----:B------:R0:W-:Y:S01]  /*20510*/  STL [R1+0x36c], R2 ;  /* 0x00036c0201007387 */ /* 0x0001e20000100800 */
[----:B----4-:R-:W-:-:S05]  /*20520*/  SEL R0, R3, R0, !P5 ;  /* 0x0000000003007207 */ /* 0x010fca0006800000 */
[----:B------:R1:W-:Y:S01]  /*20530*/  STL [R1+0x370], R0 ;  /* 0x0003700001007387 */ /* 0x0003e20000100800 */
[C---:B0-----:R-:W-:Y:S02]  /*20540*/  SEL R2, R3.reuse, R61, !P5 ;  /* 0x0000003d03027207 */ /* 0x041fe40006800000 */
[----:B------:R-:W-:-:S03]  /*20550*/  SEL R31, R3, R31, !P5 ;  /* 0x0000001f031f7207 */ /* 0x000fc60006800000 */
[----:B------:R0:W-:Y:S01]  /*20560*/  STL [R1+0x374], R2 ;  /* 0x0003740201007387 */ /* 0x0001e20000100800 */
[----:B-1----:R-:W-:-:S03]  /*20570*/  SEL R0, R3, R30, !P5 ;  /* 0x0000001e03007207 */ /* 0x002fc60006800000 */
[----:B------:R-:W-:Y:S01]  /*20580*/  STL [R1+0x378], R31 ;  /* 0x0003781f01007387 */ /* 0x000fe20000100800 */
[----:B0-----:R-:W-:-:S03]  /*20590*/  SEL R2, R3, R27, !P5 ;  /* 0x0000001b03027207 */ /* 0x001fc60006800000 */
        /* <DEDUP_REMOVED lines=45> */
[----:B0-----:R-:W3:Y:S01]  /*20870*/  LDL.LU R2, [R1+0x3e4] ;  /* 0x0003e40001027983 */ /* 0x001ee20000300800 */
[----:B------:R-:W-:-:S03]  /*20880*/  SEL R0, R3, R60, !P5 ;  /* 0x0000003c03007207 */ /* 0x000fc60006800000 */
[----:B------:R-:W-:Y:S04]  /*20890*/  STL [R1+0x3d8], R7 ;  /* 0x0003d80701007387 */ /* 0x000fe80000100800 */
[----:B------:R-:W4:Y:S04]  /*208a0*/  LDL.LU R60, [R1+0x3e8] ;  /* 0x0003e800013c7983 */ /* 0x000f280000300800 */
[----:B------:R0:W-:Y:S04]  /*208b0*/  STL [R1+0x3dc], R0 ;  /* 0x0003dc0001007387 */ /* 0x0001e80000100800 */
[----:B0-----:R-:W4:Y:S04]  /*208c0*/  LDL.LU R0, [R1+0x3ec] ;  /* 0x0003ec0001007983 */ /* 0x001f280000300800 */
[----:B------:R-:W4:Y:S01]  /*208d0*/  LDL.LU R61, [R1+0x3f0] ;  /* 0x0003f000013d7983 */ /* 0x000f220000300800 */
[----:B--2---:R-:W-:-:S05]  /*208e0*/  SEL R7, R3, R59, !P5 ;  /* 0x0000003b03077207 */ /* 0x004fca0006800000 */
[----:B------:R0:W-:Y:S04]  /*208f0*/  STL [R1+0x3e0], R7 ;  /* 0x0003e00701007387 */ /* 0x0001e80000100800 */
[----:B------:R-:W2:Y:S04]  /*20900*/  LDL.LU R31, [R1+0x3f4] ;  /* 0x0003f400011f7983 */ /* 0x000ea80000300800 */
        /* <DEDUP_REMOVED lines=21> */
[----:B0-----:R-:W2:Y:S04]  /*20a60*/  LDL.LU R7, [R1+0x454] ;  /* 0x0004540001077983 */ /* 0x001ea80000300800 */
[----:B------:R-:W2:Y:S04]  /*20a70*/  LDL.LU R57, [R1+0x458] ;  /* 0x0004580001397983 */ /* 0x000ea80000300800 */
[----:B------:R-:W2:Y:S04]  /*20a80*/  LDL.LU R58, [R1+0x45c] ;  /* 0x00045c00013a7983 */ /* 0x000ea80000300800 */
[----:B------:R-:W2:Y:S01]  /*20a90*/  LDL.LU R59, [R1+0x460] ;  /* 0x00046000013b7983 */ /* 0x000ea20000300800 */
[----:B---3--:R-:W-:-:S05]  /*20aa0*/  SEL R2, R3, R2, !P5 ;  /* 0x0000000203027207 */ /* 0x008fca0006800000 */
[----:B------:R4:W-:Y:S02]  /*20ab0*/  STL [R1+0x3e4], R2 ;  /* 0x0003e40201007387 */ /* 0x0009e40000100800 */
[C---:B----4-:R-:W-:Y:S02]  /*20ac0*/  SEL R2, R3.reuse, R60, !P5 ;  /* 0x0000003c03027207 */ /* 0x050fe40006800000 */
[----:B------:R-:W3:Y:S01]  /*20ad0*/  LDL.LU R60, [R1+0x464] ;  /* 0x00046400013c7983 */ /* 0x000ee20000300800 */
[----:B------:R-:W-:-:S03]  /*20ae0*/  SEL R0, R3, R0, !P5 ;  /* 0x0000000003007207 */ /* 0x000fc60006800000 */
[----:B------:R2:W-:Y:S01]  /*20af0*/  STL [R1+0x3e8], R2 ;  /* 0x0003e80201007387 */ /* 0x0005e20000100800 */
[----:B------:R-:W-:-:S03]  /*20b00*/  SEL R61, R3, R61, !P5 ;  /* 0x0000003d033d7207 */ /* 0x000fc60006800000 */
[----:B------:R0:W-:Y:S04]  /*20b10*/  STL [R1+0x3ec], R0 ;  /* 0x0003ec0001007387 */ /* 0x0001e80000100800 */
[----:B------:R-:W-:Y:S01]  /*20b20*/  STL [R1+0x3f0], R61 ;  /* 0x0003f03d01007387 */ /* 0x000fe20000100800 */
[C---:B--2---:R-:W-:Y:S02]  /*20b30*/  SEL R2, R3.reuse, R31, !P5 ;  /* 0x0000001f03027207 */ /* 0x044fe40006800000 */
        /* <DEDUP_REMOVED lines=49> */
[----:B------:R-:W2:Y:S04]  /*20e50*/  LDL.LU R31, [R1+0x468] ;  /* 0x00046800011f7983 */ /* 0x000ea80000300800 */
[----:B------:R-:W-:Y:S04]  /*20e60*/  STL [R1+0x45c], R2 ;  /* 0x00045c0201007387 */ /* 0x000fe80000100800 */
[----:B------:R-:W4:Y:S04]  /*20e70*/  LDL.LU R24, [R1+0x46c] ;  /* 0x00046c0001187983 */ /* 0x000f280000300800 */
[----:B------:R3:W-:Y:S04]  /*20e80*/  STL [R1+0x460], R0 ;  /* 0x0004600001007387 */ /* 0x0007e80000100800 */
[----:B------:R-:W4:Y:S04]  /*20e90*/  LDL.LU R30, [R1+0x470] ;  /* 0x00047000011e7983 */ /* 0x000f280000300800 */
[----:B------:R-:W4:Y:S01]  /*20ea0*/  LDL.LU R23, [R1+0x474] ;  /* 0x0004740001177983 */ /* 0x000f220000300800 */
[----:B---3--:R-:W-:-:S05]  /*20eb0*/  SEL R0, R3, R60, !P5 ;  /* 0x0000003c03007207 */ /* 0x008fca0006800000 */
[----:B------:R0:W-:Y:S04]  /*20ec0*/  STL [R1+0x464], R0 ;  /* 0x0004640001007387 */ /* 0x0001e80000100800 */
[----:B------:R-:W3:Y:S04]  /*20ed0*/  LDL.LU R22, [R1+0x478] ;  /* 0x0004780001167983 */ /* 0x000ee80000300800 */
        /* <DEDUP_REMOVED lines=20> */
[----:B0-----:R-:W3:Y:S04]  /*21020*/  LDL.LU R0, [R1+0x20] ;  /* 0x0000200001007983 */ /* 0x001ee80000300800 */
[----:B------:R-:W3:Y:S04]  /*21030*/  LDL.LU R61, [R1+0x1c] ;  /* 0x00001c00013d7983 */ /* 0x000ee80000300800 */
[----:B------:R-:W3:Y:S04]  /*21040*/  LDL.LU R27, [R1+0x18] ;  /* 0x00001800011b7983 */ /* 0x000ee80000300800 */
[----:B------:R-:W3:Y:S04]  /*21050*/  LDL.LU R26, [R1+0x4d8] ;  /* 0x0004d800011a7983 */ /* 0x000ee80000300800 */
[----:B------:R-:W3:Y:S01]  /*21060*/  LDL.LU R25, [R1+0x4] ;  /* 0x0000040001197983 */ /* 0x000ee20000300800 */
[----:B--2---:R-:W-:-:S05]  /*21070*/  SEL R31, R3, R31, !P5 ;  /* 0x0000001f031f7207 */ /* 0x004fca0006800000 */
[----:B------:R0:W-:Y:S01]  /*21080*/  STL [R1+0x468], R31 ;  /* 0x0004681f01007387 */ /* 0x0001e20000100800 */
[----:B----4-:R-:W-:-:S03]  /*21090*/  SEL R24, R3, R24, !P5 ;  /* 0x0000001803187207 */ /* 0x010fc60006800000 */
[----:B0-----:R-:W2:Y:S01]  /*210a0*/  LDL.LU R31, [R1+0x3110] ;  /* 0x00311000011f7983 */ /* 0x001ea20000300800 */
[----:B------:R-:W-:-:S03]  /*210b0*/  SEL R30, R3, R30, !P5 ;  /* 0x0000001e031e7207 */ /* 0x000fc60006800000 */
[----:B------:R0:W-:Y:S01]  /*210c0*/  STL [R1+0x46c], R24 ;  /* 0x00046c1801007387 */ /* 0x0001e20000100800 */
[----:B------:R-:W-:-:S03]  /*210d0*/  SEL R23, R3, R23, !P5 ;  /* 0x0000001703177207 */ /* 0x000fc60006800000 */
[----:B0-----:R-:W4:Y:S04]  /*210e0*/  LDL.LU R24, [R1+0x4e8] ;  /* 0x0004e80001187983 */ /* 0x001f280000300800 */
[----:B------:R0:W-:Y:S01]  /*210f0*/  STL [R1+0x470], R30 ;  /* 0x0004701e01007387 */ /* 0x0001e20000100800 */
[----:B---3--:R-:W-:-:S03]  /*21100*/  SEL R22, R3, R22, !P5 ;  /* 0x0000001603167207 */ /* 0x008fc60006800000 */
[----:B0-----:R-:W3:Y:S01]  /*21110*/  LDL.LU R30, [R1+0x310c] ;  /* 0x00310c00011e7983 */ /* 0x001ee20000300800 */
[----:B------:R-:W-:-:S03]  /*21120*/  SEL R21, R3, R21, !P5 ;  /* 0x0000001503157207 */ /* 0x000fc60006800000 */
[----:B------:R0:W-:Y:S01]  /*21130*/  STL [R1+0x474], R23 ;  /* 0x0004741701007387 */ /* 0x0001e20000100800 */
[C---:B------:R-:W-:Y:S02]  /*21140*/  SEL R20, R3.reuse, R20, !P5 ;  /* 0x0000001403147207 */ /* 0x040fe40006800000 */
[C---:B------:R-:W-:Y:S01]  /*21150*/  SEL R19, R3.reuse, R19, !P5 ;  /* 0x0000001303137207 */ /* 0x040fe20006800000 */
[----:B0-----:R-:W2:Y:S01]  /*21160*/  LDL.LU R23, [R1+0x3108] ;  /* 0x0031080001177983 */ /* 0x001ea20000300800 */
[----:B------:R-:W-:-:S03]  /*21170*/  SEL R18, R3, R18, !P5 ;  /* 0x0000001203127207 */ /* 0x000fc60006800000 */
[----:B------:R0:W-:Y:S01]  /*21180*/  STL [R1+0x478], R22 ;  /* 0x0004781601007387 */ /* 0x0001e20000100800 */
[C---:B------:R-:W-:Y:S02]  /*21190*/  SEL R17, R3.reuse, R17, !P5 ;  /* 0x0000001103117207 */ /* 0x040fe40006800000 */
[C---:B------:R-:W-:Y:S01]  /*211a0*/  SEL R16, R3.reuse, R16, !P5 ;  /* 0x0000001003107207 */ /* 0x040fe20006800000 */
[----:B0-----:R-:W2:Y:S04]  /*211b0*/  LDL.LU R22, [R1+0x3104] ;  /* 0x0031040001167983 */ /* 0x001ea80000300800 */
[----:B------:R0:W-:Y:S01]  /*211c0*/  STL [R1+0x47c], R21 ;  /* 0x00047c1501007387 */ /* 0x0001e20000100800 */
[----:B------:R-:W-:-:S03]  /*211d0*/  SEL R15, R3, R15, !P5 ;  /* 0x0000000f030f7207 */ /* 0x000fc60006800000 */
        /* <DEDUP_REMOVED lines=33> */
[----:B0-----:R-:W3:Y:S04]  /*213f0*/  LDL.LU R10, [R1+0x30d4] ;  /* 0x0030d400010a7983 */ /* 0x001ee80000300800 */
[----:B------:R0:W-:Y:S01]  /*21400*/  STL [R1+0x4a0], R9 ;  /* 0x0004a00901007387 */ /* 0x0001e20000100800 */
[----:B------:R-:W-:-:S03]  /*21410*/  SEL R60, R3, R60, !P5 ;  /* 0x0000003c033c7207 */ /* 0x000fc60006800000 */
[----:B0-----:R-:W3:Y:S04]  /*21420*/  LDL.LU R9, [R1+0x30d0] ;  /* 0x0030d00001097983 */ /* 0x001ee80000300800 */
[----:B------:R0:W-:Y:S04]  /*21430*/  STL [R1+0x4d4], R8 ;  /* 0x0004d40801007387 */ /* 0x0001e80000100800 */
        /* <DEDUP_REMOVED lines=10> */
[----:B0-----:R-:W3:Y:S01]  /*214e0*/  LDL.LU R60, [R1+0x30b8] ;  /* 0x0030b800013c7983 */ /* 0x001ee20000300800 */
[----:B------:R-:W-:-:S02]  /*214f0*/  SEL R2, R3, R2, !P5 ;  /* 0x0000000203027207 */ /* 0x000fc40006800000 */
[C---:B------:R-:W-:Y:S02]  /*21500*/  SEL R0, R3.reuse, R0, !P5 ;  /* 0x0000000003007207 */ /* 0x040fe40006800000 */
[C---:B------:R-:W-:Y:S01]  /*21510*/  SEL R61, R3.reuse, R61, !P5 ;  /* 0x0000003d033d7207 */ /* 0x040fe20006800000 */
[----:B------:R0:W-:Y:S04]  /*21520*/  STL [R1+0x4bc], R2 ;  /* 0x0004bc0201007387 */ /* 0x0001e80000100800 */
[----:B------:R1:W-:Y:S01]  /*21530*/  STL [R1+0x4b8], R0 ;  /* 0x0004b80001007387 */ /* 0x0003e20000100800 */
[C---:B------:R-:W-:Y:S02]  /*21540*/  SEL R25, R3.reuse, R25, !P5 ;  /* 0x0000001903197207 */ /* 0x040fe40006800000 */
[C---:B0-----:R-:W-:Y:S01]  /*21550*/  SEL R2, R3.reuse, R27, !P5 ;  /* 0x0000001b03027207 */ /* 0x041fe20006800000 */
[----:B------:R-:W-:Y:S01]  /*21560*/  STL [R1+0x4b4], R61 ;  /* 0x0004b43d01007387 */ /* 0x000fe20000100800 */
[----:B-1----:R-:W-:-:S03]  /*21570*/  SEL R0, R3, R26, !P5 ;  /* 0x0000001a03007207 */ /* 0x002fc60006800000 */
[----:B------:R-:W-:Y:S04]  /*21580*/  STL [R1+0x4b0], R2 ;  /* 0x0004b00201007387 */ /* 0x000fe80000100800 */
[----:B------:R-:W-:Y:S01]  /*21590*/  STL [R1+0x4e4], R0 ;  /* 0x0004e40001007387 */ /* 0x000fe20000100800 */
[----:B----4-:R-:W-:-:S03]  /*215a0*/  SEL R24, R3, R24, !P5 ;  /* 0x0000001803187207 */ /* 0x010fc60006800000 */
[----:B------:R2:W-:Y:S02]  /*215b0*/  STL [R1+0x4e0], R25 ;  /* 0x0004e01901007387 */ /* 0x0005e40000100800 */
[C---:B--2---:R-:W-:Y:S02]  /*215c0*/  SEL R25, R3.reuse, R11, !P5 ;  /* 0x0000000b03197207 */ /* 0x044fe40006800000 */
[C---:B---3--:R-:W-:Y:S02]  /*215d0*/  SEL R26, R3.reuse, R10, !P5 ;  /* 0x0000000a031a7207 */ /* 0x048fe40006800000 */
[C---:B------:R-:W-:Y:S02]  /*215e0*/  SEL R7, R3.reuse, R7, !P5 ;  /* 0x0000000703077207 */ /* 0x040fe40006800000 */
[C---:B------:R-:W-:Y:S02]  /*215f0*/  SEL R0, R3.reuse, R59, !P5 ;  /* 0x0000003b03007207 */ /* 0x040fe40006800000 */
[----:B------:R-:W-:-:S05]  /*21600*/  SEL R2, R3, R60, !P5 ;  /* 0x0000003c03027207 */ /* 0x000fca0006800000 */
[----:B------:R0:W-:Y:S04]  /*21610*/  STL [R1+0x4dc], R2 ;  /* 0x0004dc0201007387 */ /* 0x0001e80000100800 */
[----:B------:R1:W-:Y:S01]  /*21620*/  STL [R1+0x4d8], R0 ;  /* 0x0004d80001007387 */ /* 0x0003e20000100800 */
[----:B0-----:R-:W-:-:S03]  /*21630*/  SEL R2, R3, R58, !P5 ;  /* 0x0000003a03027207 */ /* 0x001fc60006800000 */
[----:B------:R-:W-:Y:S01]  /*21640*/  STL [R1+0x534], R24 ;  /* 0x0005341801007387 */ /* 0x000fe20000100800 */
[----:B-1----:R-:W-:-:S03]  /*21650*/  SEL R0, R3, R57, !P5 ;  /* 0x0000003903007207 */ /* 0x002fc60006800000 */
[----:B------:R0:W-:Y:S04]  /*21660*/  STL [R1+0x530], R2 ;  /* 0x0005300201007387 */ /* 0x0001e80000100800 */
[----:B------:R1:W-:Y:S01]  /*21670*/  STL [R1+0x52c], R0 ;  /* 0x00052c0001007387 */ /* 0x0003e20000100800 */
[----:B0-----:R-:W-:-:S03]  /*21680*/  SEL R2, R3, R8, !P5 ;  /* 0x0000000803027207 */ /* 0x001fc60006800000 */
[----:B------:R0:W-:Y:S01]  /*21690*/  STL [R1+0x528], R7 ;  /* 0x0005280701007387 */ /* 0x0001e20000100800 */
[----:B-1----:R-:W-:-:S03]  /*216a0*/  SEL R0, R3, R9, !P5 ;  /* 0x0000000903007207 */ /* 0x002fc60006800000 */
[----:B------:R-:W2:Y:S04]  /*216b0*/  LDL.LU R9, [R1+0x564] ;  /* 0x0005640001097983 */ /* 0x000ea80000300800 */
[----:B------:R1:W-:Y:S04]  /*216c0*/  STL [R1+0x524], R2 ;  /* 0x0005240201007387 */ /* 0x0003e80000100800 */
[----:B------:R-:W3:Y:S04]  /*216d0*/  LDL.LU R8, [R1+0x574] ;  /* 0x0005740001087983 */ /* 0x000ee80000300800 */
[----:B------:R4:W-:Y:S04]  /*216e0*/  STL [R1+0x520], R0 ;  /* 0x0005200001007387 */ /* 0x0009e80000100800 */
[----:B0-----:R-:W3:Y:S04]  /*216f0*/  LDL.LU R7, [R1+0x578] ;  /* 0x0005780001077983 */ /* 0x001ee80000300800 */
[----:B------:R-:W3:Y:S04]  /*21700*/  LDL.LU R57, [R1+0x584] ;  /* 0x0005840001397983 */ /* 0x000ee80000300800 */
[----:B------:R-:W3:Y:S04]  /*21710*/  LDL.LU R58, [R1+0x588] ;  /* 0x00058800013a7983 */ /* 0x000ee80000300800 */
[----:B------:R-:W3:Y:S04]  /*21720*/  LDL.LU R59, [R1+0x5a0] ;  /* 0x0005a000013b7983 */ /* 0x000ee80000300800 */
[----:B------:R-:W3:Y:S04]  /*21730*/  LDL.LU R60, [R1+0x5a4] ;  /* 0x0005a400013c7983 */ /* 0x000ee80000300800 */
[----:B-1----:R-:W3:Y:S04]  /*21740*/  LDL.LU R2, [R1+0x5a8] ;  /* 0x0005a80001027983 */ /* 0x002ee80000300800 */
[----:B----4-:R-:W4:Y:S04]  /*21750*/  LDL.LU R0, [R1+0x5ac] ;  /* 0x0005ac0001007983 */ /* 0x010f280000300800 */
[----:B------:R-:W4:Y:S04]  /*21760*/  LDL.LU R61, [R1+0x5b8] ;  /* 0x0005b800013d7983 */ /* 0x000f280000300800 */
[----:B------:R-:W4:Y:S04]  /*21770*/  LDL.LU R24, [R1+0x5bc] ;  /* 0x0005bc0001187983 */ /* 0x000f280000300800 */
[----:B------:R-:W4:Y:S04]  /*21780*/  LDL.LU R10, [R1+0x560] ;  /* 0x00056000010a7983 */ /* 0x000f280000300800 */
[----:B------:R0:W-:Y:S04]  /*21790*/  STL [R1+0x51c], R26 ;  /* 0x00051c1a01007387 */ /* 0x0001e80000100800 */
[----:B------:R-:W4:Y:S04]  /*217a0*/  LDL.LU R11, [R1+0x550] ;  /* 0x00055000010b7983 */ /* 0x000f280000300800 */
[----:B------:R1:W-:Y:S01]  /*217b0*/  STL [R1+0x518], R25 ;  /* 0x0005181901007387 */ /* 0x0003e20000100800 */
[----:B0-----:R-:W-:-:S03]  /*217c0*/  SEL R26, R3, R12, !P5 ;  /* 0x0000000c031a7207 */ /* 0x001fc60006800000 */
[----:B------:R-:W4:Y:S01]  /*217d0*/  LDL.LU R12, [R1+0x54c] ;  /* 0x00054c00010c7983 */ /* 0x000f220000300800 */
[----:B-1----:R-:W-:-:S03]  /*217e0*/  SEL R25, R3, R13, !P5 ;  /* 0x0000000d03197207 */ /* 0x002fc60006800000 */
[----:B------:R0:W-:Y:S01]  /*217f0*/  STL [R1+0x514], R26 ;  /* 0x0005141a01007387 */ /* 0x0001e20000100800 */
[----:B------:R-:W-:-:S03]  /*21800*/  SEL R14, R3, R14, !P5 ;  /* 0x0000000e030e7207 */ /* 0x000fc60006800000 */
[----:B------:R-:W-:Y:S01]  /*21810*/  STL [R1+0x510], R25 ;  /* 0x0005101901007387 */ /* 0x000fe20000100800 */
[----:B------:R-:W-:-:S03]  /*21820*/  SEL R13, R3, R15, !P5 ;  /* 0x0000000f030d7207 */ /* 0x000fc60006800000 */
[----:B------:R-:W4:Y:S01]  /*21830*/  LDL.LU R27, [R1+0x5c0] ;  /* 0x0005c000011b7983 */ /* 0x000f220000300800 */
[----:B------:R-:W-:-:S03]  /*21840*/  SEL R15, R3, R16, !P5 ;  /* 0x00000010030f7207 */ /* 0x000fc60006800000 */
[----:B------:R1:W-:Y:S04]  /*21850*/  STL [R1+0x50c], R14 ;  /* 0x00050c0e01007387 */ /* 0x0003e80000100800 */
[----:B------:R1:W-:Y:S04]  /*21860*/  STL [R1+0x508], R13 ;  /* 0x0005080d01007387 */ /* 0x0003e80000100800 */
[----:B------:R-:W-:Y:S04]  /*21870*/  STL [R1+0x504], R15 ;  /* 0x0005040f01007387 */ /* 0x000fe80000100800 */
[----:B0-----:R-:W4:Y:S01]  /*21880*/  LDL.LU R26, [R1+0x5d0] ;  /* 0x0005d000011a7983 */ /* 0x001f220000300800 */
[----:B-1----:R-:W-:-:S02]  /*21890*/  SEL R14, R3, R17, !P5 ;  /* 0x00000011030e7207 */ /* 0x002fc40006800000 */
[----:B------:R-:W-:-:S03]  /*218a0*/  SEL R13, R3, R18, !P5 ;  /* 0x00000012030d7207 */ /* 0x000fc60006800000 */
[----:B------:R0:W-:Y:S04]  /*218b0*/  STL [R1+0x500], R14 ;  /* 0x0005000e01007387 */ /* 0x0001e80000100800 */
[----:B------:R1:W-:Y:S04]  /*218c0*/  STL [R1+0x4fc], R13 ;  /* 0x0004fc0d01007387 */ /* 0x0003e80000100800 */
[----:B------:R-:W4:Y:S01]  /*218d0*/  LDL.LU R25, [R1+0x5d4] ;  /* 0x0005d40001197983 */ /* 0x000f220000300800 */
[C---:B0-----:R-:W-:Y:S02]  /*218e0*/  SEL R14, R3.reuse, R19, !P5 ;  /* 0x00000013030e7207 */ /* 0x041fe40006800000 */
[----:B-1----:R-:W-:-:S03]  /*218f0*/  SEL R13, R3, R20, !P5 ;  /* 0x00000014030d7207 */ /* 0x002fc60006800000 */
[----:B------:R0:W-:Y:S01]  /*21900*/  STL [R1+0x4f8], R14 ;  /* 0x0004f80e01007387 */ /* 0x0001e20000100800 */
[----:B------:R-:W-:-:S03]  /*21910*/  SEL R15, R3, R21, !P5 ;  /* 0x00000015030f7207 */ /* 0x000fc60006800000 */
[----:B------:R1:W-:Y:S01]  /*21920*/  STL [R1+0x4f4], R13 ;  /* 0x0004f40d01007387 */ /* 0x0003e20000100800 */
[----:B0-----:R-:W-:-:S03]  /*21930*/  SEL R14, R3, R22, !P5 ;  /* 0x00000016030e7207 */ /* 0x001fc60006800000 */
[----:B------:R-:W-:Y:S01]  /*21940*/  STL [R1+0x4f0], R15 ;  /* 0x0004f00f01007387 */ /* 0x000fe20000100800 */
[----:B-1----:R-:W-:-:S03]  /*21950*/  SEL R13, R3, R23, !P5 ;  /* 0x00000017030d7207 */ /* 0x002fc60006800000 */
[----:B------:R-:W-:Y:S04]  /*21960*/  STL [R1+0x4ec], R14 ;  /* 0x0004ec0e01007387 */ /* 0x000fe80000100800 */
[----:B------:R-:W-:Y:S01]  /*21970*/  STL [R1+0x4e8], R13 ;  /* 0x0004e80d01007387 */ /* 0x000fe20000100800 */
[C---:B--2---:R-:W-:Y:S02]  /*21980*/  SEL R9, R3.reuse, R9, !P5 ;  /* 0x0000000903097207 */ /* 0x044fe40006800000 */
[C---:B---3--:R-:W-:Y:S02]  /*21990*/  SEL R8, R3.reuse, R8, !P5 ;  /* 0x0000000803087207 */ /* 0x048fe40006800000 */
[C---:B------:R-:W-:Y:S02]  /*219a0*/  SEL R7, R3.reuse, R7, !P5 ;  /* 0x0000000703077207 */ /* 0x040fe40006800000 */
[----:B----4-:R-:W-:-:S02]  /*219b0*/  SEL R10, R3, R10, !P5 ;  /* 0x0000000a030a7207 */ /* 0x010fc40006800000 */
[C---:B------:R-:W-:Y:S02]  /*219c0*/  SEL R11, R3.reuse, R11, !P5 ;  /* 0x0000000b030b7207 */ /* 0x040fe40006800000 */
[----:B------:R-:W-:-:S05]  /*219d0*/  SEL R12, R3, R12, !P5 ;  /* 0x0000000c030c7207 */ /* 0x000fca0006800000 */
[----:B------:R-:W-:Y:S04]  /*219e0*/  STL [R1+0x54c], R12 ;  /* 0x00054c0c01007387 */ /* 0x000fe80000100800 */
[----:B------:R-:W-:Y:S04]  /*219f0*/  STL [R1+0x550], R11 ;  /* 0x0005500b01007387 */ /* 0x000fe80000100800 */
[----:B------:R-:W-:Y:S04]  /*21a00*/  STL [R1+0x560], R10 ;  /* 0x0005600a01007387 */ /* 0x000fe80000100800 */
[----:B------:R0:W-:Y:S04]  /*21a10*/  STL [R1+0x564], R9 ;  /* 0x0005640901007387 */ /* 0x0001e80000100800 */
[----:B------:R1:W-:Y:S04]  /*21a20*/  STL [R1+0x574], R8 ;  /* 0x0005740801007387 */ /* 0x0003e80000100800 */
[----:B------:R2:W-:Y:S01]  /*21a30*/  STL [R1+0x578], R7 ;  /* 0x0005780701007387 */ /* 0x0005e20000100800 */
[----:B0-----:R-:W-:-:S02]  /*21a40*/  SEL R9, R3, R57, !P5 ;  /* 0x0000003903097207 */ /* 0x001fc40006800000 */
[----:B-1----:R-:W-:-:S03]  /*21a50*/  SEL R8, R3, R58, !P5 ;  /* 0x0000003a03087207 */ /* 0x002fc60006800000 */
[----:B------:R0:W-:Y:S01]  /*21a60*/  STL [R1+0x584], R9 ;  /* 0x0005840901007387 */ /* 0x0001e20000100800 */
[----:B--2---:R-:W-:-:S03]  /*21a70*/  SEL R7, R3, R59, !P5 ;  /* 0x0000003b03077207 */ /* 0x004fc60006800000 */
[----:B------:R1:W-:Y:S04]  /*21a80*/  STL [R1+0x588], R8 ;  /* 0x0005880801007387 */ /* 0x0003e80000100800 */
[----:B------:R2:W-:Y:S01]  /*21a90*/  STL [R1+0x5a0], R7 ;  /* 0x0005a00701007387 */ /* 0x0005e20000100800 */
[C---:B0-----:R-:W-:Y:S02]  /*21aa0*/  SEL R9, R3.reuse, R60, !P5 ;  /* 0x0000003c03097207 */ /* 0x041fe40006800000 */
[----:B-1----:R-:W-:-:S03]  /*21ab0*/  SEL R8, R3, R2, !P5 ;  /* 0x0000000203087207 */ /* 0x002fc60006800000 */
[----:B------:R-:W-:Y:S01]  /*21ac0*/  STL [R1+0x5a4], R9 ;  /* 0x0005a40901007387 */ /* 0x000fe20000100800 */
[----:B--2---:R-:W-:-:S03]  /*21ad0*/  SEL R7, R3, R0, !P5 ;  /* 0x0000000003077207 */ /* 0x004fc60006800000 */
[----:B------:R-:W-:Y:S01]  /*21ae0*/  STL [R1+0x5a8], R8 ;  /* 0x0005a80801007387 */ /* 0x000fe20000100800 */
[----:B------:R-:W-:-:S03]  /*21af0*/  SEL R2, R3, R61, !P5 ;  /* 0x0000003d03027207 */ /* 0x000fc60006800000 */
[----:B------:R-:W-:Y:S01]  /*21b00*/  STL [R1+0x5ac], R7 ;  /* 0x0005ac0701007387 */ /* 0x000fe20000100800 */
[----:B------:R-:W-:-:S03]  /*21b10*/  SEL R0, R3, R24, !P5 ;  /* 0x0000001803007207 */ /* 0x000fc60006800000 */
[----:B------:R-:W2:Y:S04]  /*21b20*/  LDL.LU R23, [R1+0x5f0] ;  /* 0x0005f00001177983 */ /* 0x000ea80000300800 */
[----:B------:R-:W-:Y:S04]  /*21b30*/  STL [R1+0x5b8], R2 ;  /* 0x0005b80201007387 */ /* 0x000fe80000100800 */
[----:B------:R-:W3:Y:S04]  /*21b40*/  LDL.LU R22, [R1+0x5f4] ;  /* 0x0005f40001167983 */ /* 0x000ee80000300800 */
[----:B------:R0:W-:Y:S04]  /*21b50*/  STL [R1+0x5bc], R0 ;  /* 0x0005bc0001007387 */ /* 0x0001e80000100800 */
[----:B------:R-:W4:Y:S04]  /*21b60*/  LDL.LU R21, [R1+0x5f8] ;  /* 0x0005f80001157983 */ /* 0x000f280000300800 */
[----:B------:R-:W4:Y:S04]  /*21b70*/  LDL.LU R20, [R1+0x5fc] ;  /* 0x0005fc0001147983 */ /* 0x000f280000300800 */
[----:B------:R-:W4:Y:S04]  /*21b80*/  LDL.LU R19, [R1+0x600] ;  /* 0x0006000001137983 */ /* 0x000f280000300800 */
[----:B------:R-:W4:Y:S01]  /*21b90*/  LDL.LU R24, [R1+0x604] ;  /* 0x0006040001187983 */ /* 0x000f220000300800 */
[----:B0-----:R-:W-:-:S03]  /*21ba0*/  SEL R0, R3, R27, !P5 ;  /* 0x0000001b03007207 */ /* 0x001fc60006800000 */
[----:B------:R-:W4:Y:S04]  /*21bb0*/  LDL.LU R18, [R1+0x608] ;  /* 0x0006080001127983 */ /* 0x000f280000300800 */
[----:B------:R-:W4:Y:S04]  /*21bc0*/  LDL.LU R17, [R1+0x60c] ;  /* 0x00060c0001117983 */ /* 0x000f280000300800 */
[----:B------:R0:W-:Y:S04]  /*21bd0*/  STL [R1+0x5c0], R0 ;  /* 0x0005c00001007387 */ /* 0x0001e80000100800 */
[----:B------:R-:W4:Y:S01]  /*21be0*/  LDL.LU R27, [R1+0x614] ;  /* 0x00061400011b7983 */ /* 0x000f220000300800 */
[----:B------:R-:W-:-:S03]  /*21bf0*/  SEL R2, R3, R26, !P5 ;  /* 0x0000001a03027207 */ /* 0x000fc60006800000 */
[----:B------:R-:W4:Y:S01]  /*21c00*/  LDL.LU R26, [R1+0x618] ;  /* 0x00061800011a7983 */ /* 0x000f220000300800 */
[----:B0-----:R-:W-:-:S03]  /*21c10*/  SEL R0, R3, R25, !P5 ;  /* 0x0000001903007207 */ /* 0x001fc60006800000 */
[----:B------:R0:W-:Y:S04]  /*21c20*/  STL [R1+0x5d0], R2 ;  /* 0x0005d00201007387 */ /* 0x0001e80000100800 */
[----:B------:R-:W4:Y:S04]  /*21c30*/  LDL.LU R16, [R1+0x620] ;  /* 0x0006200001107983 */ /* 0x000f280000300800 */
[----:B------:R-:W4:Y:S04]  /*21c40*/  LDL.LU R15, [R1+0x634] ;  /* 0x00063400010f7983 */ /* 0x000f280000300800 */
[----:B------:R1:W-:Y:S04]  /*21c50*/  STL [R1+0x5d4], R0 ;  /* 0x0005d40001007387 */ /* 0x0003e80000100800 */
        /* <DEDUP_REMOVED lines=13> */
[----:B-1----:R-:W4:Y:S04]  /*21d30*/  LDL.LU R0, [R1+0x6c0] ;  /* 0x0006c00001007983 */ /* 0x002f280000300800 */
[----:B------:R-:W4:Y:S04]  /*21d40*/  LDL.LU R61, [R1+0x6c4] ;  /* 0x0006c400013d7983 */ /* 0x000f280000300800 */
[----:B------:R-:W4:Y:S01]  /*21d50*/  LDL.LU R25, [R1+0x6cc] ;  /* 0x0006cc0001197983 */ /* 0x000f220000300800 */
[----:B--2---:R-:W-:-:S05]  /*21d60*/  SEL R23, R3, R23, !P5 ;  /* 0x0000001703177207 */ /* 0x004fca0006800000 */
[----:B------:R3:W-:Y:S02]  /*21d70*/  STL [R1+0x5f0], R23 ;  /* 0x0005f01701007387 */ /* 0x0007e40000100800 */
[C---:B---3--:R-:W-:Y:S02]  /*21d80*/  SEL R23, R3.reuse, R22, !P5 ;  /* 0x0000001603177207 */ /* 0x048fe40006800000 */
[C---:B----4-:R-:W-:Y:S02]  /*21d90*/  SEL R22, R3.reuse, R21, !P5 ;  /* 0x0000001503167207 */ /* 0x050fe40006800000 */
[C---:B------:R-:W-:Y:S01]  /*21da0*/  SEL R21, R3.reuse, R20, !P5 ;  /* 0x0000001403157207 */ /* 0x040fe20006800000 */
[----:B------:R-:W-:Y:S01]  /*21db0*/  STL [R1+0x5f4], R23 ;  /* 0x0005f41701007387 */ /* 0x000fe20000100800 */
[----:B------:R-:W-:-:S03]  /*21dc0*/  SEL R19, R3, R19, !P5 ;  /* 0x0000001303137207 */ /* 0x000fc60006800000 */
[----:B------:R-:W-:Y:S01]  /*21dd0*/  STL [R1+0x5f8], R22 ;  /* 0x0005f81601007387 */ /* 0x000fe20000100800 */
[----:B------:R-:W-:-:S03]  /*21de0*/  SEL R20, R3, R24, !P5 ;  /* 0x0000001803147207 */ /* 0x000fc60006800000 */
[----:B------:R-:W-:Y:S04]  /*21df0*/  STL [R1+0x5fc], R21 ;  /* 0x0005fc1501007387 */ /* 0x000fe80000100800 */
[----:B------:R-:W2:Y:S04]  /*21e00*/  LDL.LU R24, [R1+0x6d0] ;  /* 0x0006d00001187983 */ /* 0x000ea80000300800 */
[----:B------:R0:W-:Y:S01]  /*21e10*/  STL [R1+0x600], R19 ;  /* 0x0006001301007387 */ /* 0x0001e20000100800 */
[----:B------:R-:W-:-:S03]  /*21e20*/  SEL R17, R3, R17, !P5 ;  /* 0x0000001103117207 */ /* 0x000fc60006800000 */
[----:B------:R-:W-:Y:S01]  /*21e30*/  STL [R1+0x604], R20 ;  /* 0x0006041401007387 */ /* 0x000fe20000100800 */
[C---:B0-----:R-:W-:Y:S02]  /*21e40*/  SEL R19, R3.reuse, R18, !P5 ;  /* 0x0000001203137207 */ /* 0x041fe40006800000 */
[----:B------:R-:W-:-:S03]  /*21e50*/  SEL R18, R3, R27, !P5 ;  /* 0x0000001b03127207 */ /* 0x000fc60006800000 */
[----:B------:R-:W-:Y:S04]  /*21e60*/  STL [R1+0x608], R19 ;  /* 0x0006081301007387 */ /* 0x000fe80000100800 */
[----:B------:R-:W3:Y:S04]  /*21e70*/  LDL.LU R27, [R1+0x6d4] ;  /* 0x0006d400011b7983 */ /* 0x000ee80000300800 */
[----:B------:R0:W-:Y:S04]  /*21e80*/  STL [R1+0x60c], R17 ;  /* 0x00060c1101007387 */ /* 0x0001e80000100800 */
[----:B------:R-:W-:Y:S01]  /*21e90*/  STL [R1+0x614], R18 ;  /* 0x0006141201007387 */ /* 0x000fe20000100800 */
[----:B0-----:R-:W-:-:S03]  /*21ea0*/  SEL R17, R3, R26, !P5 ;  /* 0x0000001a03117207 */ /* 0x001fc60006800000 */
[----:B------:R-:W4:Y:S01]  /*21eb0*/  LDL.LU R26, [R1+0x6dc] ;  /* 0x0006dc00011a7983 */ /* 0x000f220000300800 */
[C---:B------:R-:W-:Y:S02]  /*21ec0*/  SEL R16, R3.reuse, R16, !P5 ;  /* 0x0000001003107207 */ /* 0x040fe40006800000 */
[C---:B------:R-:W-:Y:S02]  /*21ed0*/  SEL R15, R3.reuse, R15, !P5 ;  /* 0x0000000f030f7207 */ /* 0x040fe40006800000 */
[C---:B------:R-:W-:Y:S01]  /*21ee0*/  SEL R14, R3.reuse, R14, !P5 ;  /* 0x0000000e030e7207 */ /* 0x040fe20006800000 */
[----:B------:R-:W-:Y:S01]  /*21ef0*/  STL [R1+0x618], R17 ;  /* 0x0006181101007387 */ /* 0x000fe20000100800 */
[C---:B------:R-:W-:Y:S02]  /*21f00*/  SEL R13, R3.reuse, R13, !P5 ;  /* 0x0000000d030d7207 */ /* 0x040fe40006800000 */
[C---:B------:R-:W-:Y:S01]  /*21f10*/  SEL R12, R3.reuse, R12, !P5 ;  /* 0x0000000c030c7207 */ /* 0x040fe20006800000 */
[----:B------:R-:W-:Y:S01]  /*21f20*/  STL [R1+0x620], R16 ;  /* 0x0006201001007387 */ /* 0x000fe20000100800 */
[----:B------:R-:W-:-:S02]  /*21f30*/  SEL R11, R3, R11, !P5 ;  /* 0x0000000b030b7207 */ /* 0x000fc40006800000 */
[C---:B------:R-:W-:Y:S01]  /*21f40*/  SEL R10, R3.reuse, R10, !P5 ;  /* 0x0000000a030a7207 */ /* 0x040fe20006800000 */
[----:B------:R-:W-:Y:S01]  /*21f50*/  STL [R1+0x634], R15 ;  /* 0x0006340f01007387 */ /* 0x000fe20000100800 */
[----:B------:R-:W-:-:S03]  /*21f60*/  SEL R9, R3, R9, !P5 ;  /* 0x0000000903097207 */ /* 0x000fc60006800000 */
[----:B------:R-:W-:Y:S01]  /*21f70*/  STL [R1+0x644], R14 ;  /* 0x0006440e01007387 */ /* 0x000fe20000100800 */
[----:B------:R-:W-:-:S03]  /*21f80*/  SEL R8, R3, R8, !P5 ;  /* 0x0000000803087207 */ /* 0x000fc60006800000 */
[----:B------:R-:W-:Y:S01]  /*21f90*/  STL [R1+0x648], R13 ;  /* 0x0006480d01007387 */ /* 0x000fe20000100800 */
[----:B------:R-:W-:-:S03]  /*21fa0*/  SEL R7, R3, R7, !P5 ;  /* 0x0000000703077207 */ /* 0x000fc60006800000 */
        /* <DEDUP_REMOVED lines=9> */
[----:B------:R-:W-:-:S03]  /*22040*/  SEL R7, R3, R59, !P5 ;  /* 0x0000003b03077207 */ /* 0x000fc60006800000 */
[----:B------:R1:W-:Y:S04]  /*22050*/  STL [R1+0x690], R8 ;  /* 0x0006900801007387 */ /* 0x0003e80000100800 */
[----:B------:R1:W-:Y:S01]  /*22060*/  STL [R1+0x694], R7 ;  /* 0x0006940701007387 */ /* 0x0003e20000100800 */
[C---:B0-----:R-:W-:Y:S02]  /*22070*/  SEL R9, R3.reuse, R60, !P5 ;  /* 0x0000003c03097207 */ /* 0x041fe40006800000 */
[----:B-1----:R-:W-:-:S03]  /*22080*/  SEL R8, R3, R2, !P5 ;  /* 0x0000000203087207 */ /* 0x002fc60006800000 */
[----:B------:R-:W-:Y:S01]  /*22090*/  STL [R1+0x6a8], R9 ;  /* 0x0006a80901007387 */ /* 0x000fe20000100800 */
[----:B------:R-:W-:-:S03]  /*220a0*/  SEL R7, R3, R0, !P5 ;  /* 0x0000000003077207 */ /* 0x000fc60006800000 */
[----:B------:R-:W-:Y:S01]  /*220b0*/  STL [R1+0x6ac], R8 ;  /* 0x0006ac0801007387 */ /* 0x000fe20000100800 */
[----:B------:R-:W-:-:S03]  /*220c0*/  SEL R2, R3, R61, !P5 ;  /* 0x0000003d03027207 */ /* 0x000fc60006800000 */
[----:B------:R-:W-:Y:S01]  /*220d0*/  STL [R1+0x6c0], R7 ;  /* 0x0006c00701007387 */ /* 0x000fe20000100800 */
[----:B------:R-:W-:-:S03]  /*220e0*/  SEL R0, R3, R25, !P5 ;  /* 0x0000001903007207 */ /* 0x000fc60006800000 */
[----:B------:R-:W4:Y:S04]  /*220f0*/  LDL.LU R23, [R1+0x6f0] ;  /* 0x0006f00001177983 */ /* 0x000f280000300800 */
[----:B------:R-:W-:Y:S04]  /*22100*/  STL [R1+0x6c4], R2 ;  /* 0x0006c40201007387 */ /* 0x000fe80000100800 */
[----:B------:R-:W4:Y:S04]  /*22110*/  LDL.LU R22, [R1+0x6f8] ;  /* 0x0006f80001167983 */ /* 0x000f280000300800 */
[----:B------:R2:W-:Y:S04]  /*22120*/  STL [R1+0x6cc], R0 ;  /* 0x0006cc0001007387 */ /* 0x0005e80000100800 */
[----:B------:R-:W4:Y:S04]  /*22130*/  LDL.LU R21, [R1+0x704] ;  /* 0x0007040001157983 */ /* 0x000f280000300800 */
[----:B------:R-:W4:Y:S04]  /*22140*/  LDL.LU R20, [R1+0x708] ;  /* 0x0007080001147983 */ /* 0x000f280000300800 */
[----:B------:R-:W4:Y:S04]  /*22150*/  LDL.LU R19, [R1+0x70c] ;  /* 0x00070c0001137983 */ /* 0x000f280000300800 */
[----:B------:R-:W4:Y:S04]  /*22160*/  LDL.LU R25, [R1+0x718] ;  /* 0x0007180001197983 */ /* 0x000f280000300800 */
[----:B------:R-:W4:Y:S04]  /*22170*/  LDL.LU R18, [R1+0x728] ;  /* 0x0007280001127983 */ /* 0x000f280000300800 */
[----:B------:R-:W4:Y:S01]  /*22180*/  LDL.LU R17, [R1+0x72c] ;  /* 0x00072c0001117983 */ /* 0x000f220000300800 */
[----:B--2---:R-:W-:-:S05]  /*22190*/  SEL R0, R3, R24, !P5 ;  /* 0x0000001803007207 */ /* 0x004fca0006800000 */
[----:B------:R4:W-:Y:S04]  /*221a0*/  STL [R1+0x6d0], R0 ;  /* 0x0006d00001007387 */ /* 0x0009e80000100800 */
[----:B------:R-:W2:Y:S01]  /*221b0*/  LDL.LU R24, [R1+0x730] ;  /* 0x0007300001187983 */ /* 0x000ea20000300800 */
[----:B---3--:R-:W-:-:S03]  /*221c0*/  SEL R2, R3, R27, !P5 ;  /* 0x0000001b03027207 */ /* 0x008fc60006800000 */
[----:B------:R-:W3:Y:S04]  /*221d0*/  LDL.LU R27, [R1+0x74c] ;  /* 0x00074c00011b7983 */ /* 0x000ee80000300800 */
[----:B------:R0:W-:Y:S04]  /*221e0*/  STL [R1+0x6d4], R2 ;  /* 0x0006d40201007387 */ /* 0x0001e80000100800 */
[----:B------:R-:W3:Y:S04]  /*221f0*/  LDL.LU R16, [R1+0x750] ;  /* 0x0007500001107983 */ /* 0x000ee80000300800 */
[----:B------:R-:W3:Y:S01]  /*22200*/  LDL.LU R15, [R1+0x754] ;  /* 0x00075400010f7983 */ /* 0x000ee20000300800 */
[----:B----4-:R-:W-:-:S05]  /*22210*/  SEL R0, R3, R26, !P5 ;  /* 0x0000001a03007207 */ /* 0x010fca0006800000 */
        /* <DEDUP_REMOVED lines=17> */
[----:B------:R-:W-:-:S05]  /*22330*/  SEL R23, R3, R23, !P5 ;  /* 0x0000001703177207 */ /* 0x000fca0006800000 */
[----:B------:R0:W-:Y:S02]  /*22340*/  STL [R1+0x6f0], R23 ;  /* 0x0006f01701007387 */ /* 0x0001e40000100800 */
[C---:B0-----:R-:W-:Y:S02]  /*22350*/  SEL R23, R3.reuse, R22, !P5 ;  /* 0x0000001603177207 */ /* 0x041fe40006800000 */
[C---:B------:R-:W-:Y:S02]  /*22360*/  SEL R22, R3.reuse, R21, !P5 ;  /* 0x0000001503167207 */ /* 0x040fe40006800000 */
[C---:B------:R-:W-:Y:S01]  /*22370*/  SEL R21, R3.reuse, R20, !P5 ;  /* 0x0000001403157207 */ /* 0x040fe20006800000 */
[----:B------:R-:W-:Y:S01]  /*22380*/  STL [R1+0x6f8], R23 ;  /* 0x0006f81701007387 */ /* 0x000fe20000100800 */
[----:B------:R-:W-:-:S03]  /*22390*/  SEL R19, R3, R19, !P5 ;  /* 0x0000001303137207 */ /* 0x000fc60006800000 */
[----:B------:R-:W-:Y:S01]  /*223a0*/  STL [R1+0x704], R22 ;  /* 0x0007041601007387 */ /* 0x000fe20000100800 */
[----:B------:R-:W-:-:S03]  /*223b0*/  SEL R20, R3, R25, !P5 ;  /* 0x0000001903147207 */ /* 0x000fc60006800000 */
[----:B------:R-:W-:Y:S04]  /*223c0*/  STL [R1+0x708], R21 ;  /* 0x0007081501007387 */ /* 0x000fe80000100800 */
[----:B------:R-:W4:Y:S04]  /*223d0*/  LDL.LU R25, [R1+0x7ac] ;  /* 0x0007ac0001197983 */ /* 0x000f280000300800 */
[----:B------:R0:W-:Y:S01]  /*223e0*/  STL [R1+0x70c], R19 ;  /* 0x00070c1301007387 */ /* 0x0001e20000100800 */
[----:B------:R-:W-:-:S03]  /*223f0*/  SEL R17, R3, R17, !P5 ;  /* 0x0000001103117207 */ /* 0x000fc60006800000 */
[----:B------:R-:W-:Y:S01]  /*22400*/  STL [R1+0x718], R20 ;  /* 0x0007181401007387 */ /* 0x000fe20000100800 */
[----:B0-----:R-:W-:-:S05]  /*22410*/  SEL R19, R3, R18, !P5 ;  /* 0x0000001203137207 */ /* 0x001fca0006800000 */
[----:B------:R-:W-:Y:S01]  /*22420*/  STL [R1+0x728], R19 ;  /* 0x0007281301007387 */ /* 0x000fe20000100800 */
[----:B--2---:R-:W-:-:S03]  /*22430*/  SEL R18, R3, R24, !P5 ;  /* 0x0000001803127207 */ /* 0x004fc60006800000 */
[----:B------:R-:W2:Y:S04]  /*22440*/  LDL.LU R24, [R1+0x7a8] ;  /* 0x0007a80001187983 */ /* 0x000ea80000300800 */
[----:B------:R3:W-:Y:S04]  /*22450*/  STL [R1+0x72c], R17 ;  /* 0x00072c1101007387 */ /* 0x0007e80000100800 */
[----:B------:R-:W-:Y:S01]  /*22460*/  STL [R1+0x730], R18 ;  /* 0x0007301201007387 */ /* 0x000fe20000100800 */
[----:B---3--:R-:W-:-:S03]  /*22470*/  SEL R17, R3, R27, !P5 ;  /* 0x0000001b03117207 */ /* 0x008fc60006800000 */
[----:B------:R-:W3:Y:S01]  /*22480*/  LDL.LU R27, [R1+0x79c] ;  /* 0x00079c00011b7983 */ /* 0x000ee20000300800 */
[----:B------:R-:W-:-:S03]  /*22490*/  SEL R16, R3, R16, !P5 ;  /* 0x0000001003107207 */ /* 0x000fc60006800000 */
[----:B------:R-:W-:Y:S01]  /*224a0*/  STL [R1+0x74c], R17 ;  /* 0x00074c1101007387 */ /* 0x000fe20000100800 */
[----:B------:R-:W-:-:S03]  /*224b0*/  SEL R15, R3, R15, !P5 ;  /* 0x0000000f030f7207 */ /* 0x000fc60006800000 */
[----:B------:R-:W-:Y:S04]  /*224c0*/  STL [R1+0x750], R16 ;  /* 0x0007501001007387 */ /* 0x000fe80000100800 */
[----:B------:R-:W-:Y:S01]  /*224d0*/  STL [R1+0x754], R15 ;  /* 0x0007540f01007387 */ /* 0x000fe20000100800 */
[C---:B----4-:R-:W-:Y:S02]  /*224e0*/  SEL R14, R3.reuse, R14, !P5 ;  /* 0x0000000e030e7207 */ /* 0x050fe40006800000 */
[----:B------:R-:W-:-:S03]  /*224f0*/  SEL R13, R3, R13, !P5 ;  /* 0x0000000d030d7207 */ /* 0x000fc60006800000 */
[----:B------:R-:W-:Y:S01]  /*22500*/  STL [R1+0x760], R14 ;  /* 0x0007600e01007387 */ /* 0x000fe20000100800 */
        /* <DEDUP_REMOVED lines=9> */
[----:B------:R0:W-:Y:S01]  /*225a0*/  STL [R1+0x78c], R9 ;  /* 0x00078c0901007387 */ /* 0x0001e20000100800 */
[----:B------:R-:W-:-:S03]  /*225b0*/  SEL R7, R3, R7, !P5 ;  /* 0x0000000703077207 */ /* 0x000fc60006800000 */
[----:B------:R1:W-:Y:S04]  /*225c0*/  STL [R1+0x7a0], R8 ;  /* 0x0007a00801007387 */ /* 0x0003e80000100800 */
[----:B------:R4:W-:Y:S01]  /*225d0*/  STL [R1+0x7a4], R7 ;  /* 0x0007a40701007387 */ /* 0x0009e20000100800 */
[C---:B0-----:R-:W-:Y:S02]  /*225e0*/  SEL R9, R3.reuse, R57, !P5 ;  /* 0x0000003903097207 */ /* 0x041fe40006800000 */
[----:B-1----:R-:W-:-:S03]  /*225f0*/  SEL R8, R3, R58, !P5 ;  /* 0x0000003a03087207 */ /* 0x002fc60006800000 */
[----:B------:R0:W-:Y:S01]  /*22600*/  STL [R1+0x7f8], R9 ;  /* 0x0007f80901007387 */ /* 0x0001e20000100800 */
[----:B----4-:R-:W-:-:S03]  /*22610*/  SEL R7, R3, R59, !P5 ;  /* 0x0000003b03077207 */ /* 0x010fc60006800000 */
[----:B------:R1:W-:Y:S04]  /*22620*/  STL [R1+0x7f4], R8 ;  /* 0x0007f40801007387 */ /* 0x0003e80000100800 */
[----:B------:R4:W-:Y:S01]  /*22630*/  STL [R1+0x7f0], R7 ;  /* 0x0007f00701007387 */ /* 0x0009e20000100800 */
[C---:B0-----:R-:W-:Y:S02]  /*22640*/  SEL R9, R3.reuse, R60, !P5 ;  /* 0x0000003c03097207 */ /* 0x041fe40006800000 */
[----:B-1----:R-:W-:-:S03]  /*22650*/  SEL R8, R3, R2, !P5 ;  /* 0x0000000203087207 */ /* 0x002fc60006800000 */
[----:B------:R-:W-:Y:S01]  /*22660*/  STL [R1+0x7ec], R9 ;  /* 0x0007ec0901007387 */ /* 0x000fe20000100800 */
[----:B----4-:R-:W-:-:S03]  /*22670*/  SEL R7, R3, R0, !P5 ;  /* 0x0000000003077207 */ /* 0x010fc60006800000 */
        /* <DEDUP_REMOVED lines=14> */
[----:B0-----:R-:W-:-:S05]  /*22760*/  SEL R0, R3, R25, !P5 ;  /* 0x0000001903007207 */ /* 0x001fca0006800000 */
[----:B------:R3:W-:Y:S04]  /*22770*/  STL [R1+0x7d8], R0 ;  /* 0x0007d80001007387 */ /* 0x0007e80000100800 */
[----:B------:R-:W4:Y:S01]  /*22780*/  LDL.LU R25, [R1+0x764] ;  /* 0x0007640001197983 */ /* 0x000f220000300800 */
[----:B--2---:R-:W-:-:S03]  /*22790*/  SEL R2, R3, R24, !P5 ;  /* 0x0000001803027207 */ /* 0x004fc60006800000 */
[----:B------:R-:W2:Y:S04]  /*227a0*/  LDL.LU R24, [R1+0x75c] ;  /* 0x00075c0001187983 */ /* 0x000ea80000300800 */
[----:B------:R0:W-:Y:S04]  /*227b0*/  STL [R1+0x7d4], R2 ;  /* 0x0007d40201007387 */ /* 0x0001e80000100800 */
[----:B------:R-:W2:Y:S04]  /*227c0*/  LDL.LU R16, [R1+0x758] ;  /* 0x0007580001107983 */ /* 0x000ea80000300800 */
[----:B------:R-:W2:Y:S01]  /*227d0*/  LDL.LU R15, [R1+0x748] ;  /* 0x00074800010f7983 */ /* 0x000ea20000300800 */
        /* <DEDUP_REMOVED lines=15> */
[----:B-1----:R-:W3:Y:S04]  /*228d0*/  LDL.LU R0, [R1+0x6ec] ;  /* 0x0006ec0001007983 */ /* 0x002ee80000300800 */
[----:B------:R-:W3:Y:S04]  /*228e0*/  LDL.LU R61, [R1+0x6e8] ;  /* 0x0006e800013d7983 */ /* 0x000ee80000300800 */
[----:B------:R-:W3:Y:S01]  /*228f0*/  LDL.LU R27, [R1+0x6e4] ;  /* 0x0006e400011b7983 */ /* 0x000ee20000300800 */
[----:B----4-:R-:W-:-:S05]  /*22900*/  SEL R23, R3, R23, !P5 ;  /* 0x0000001703177207 */ /* 0x010fca0006800000 */
[----:B------:R0:W-:Y:S02]  /*22910*/  STL [R1+0x7cc], R23 ;  /* 0x0007cc1701007387 */ /* 0x0001e40000100800 */
[C---:B0-----:R-:W-:Y:S02]  /*22920*/  SEL R23, R3.reuse, R22, !P5 ;  /* 0x0000001603177207 */ /* 0x041fe40006800000 */
[C---:B------:R-:W-:Y:S02]  /*22930*/  SEL R22, R3.reuse, R21, !P5 ;  /* 0x0000001503167207 */ /* 0x040fe40006800000 */
[C---:B------:R-:W-:Y:S01]  /*22940*/  SEL R21, R3.reuse, R20, !P5 ;  /* 0x0000001403157207 */ /* 0x040fe20006800000 */
[----:B------:R-:W-:Y:S04]  /*22950*/  STL [R1+0x7c8], R23 ;  /* 0x0007c81701007387 */ /* 0x000fe80000100800 */
[----:B------:R-:W-:Y:S01]  /*22960*/  STL [R1+0x7c4], R22 ;  /* 0x0007c41601007387 */ /* 0x000fe20000100800 */
[----:B------:R-:W-:-:S03]  /*22970*/  SEL R20, R3, R26, !P5 ;  /* 0x0000001a03147207 */ /* 0x000fc60006800000 */
[----:B------:R-:W-:Y:S04]  /*22980*/  STL [R1+0x7c0], R21 ;  /* 0x0007c01501007387 */ /* 0x000fe80000100800 */
[----:B------:R-:W4:Y:S01]  /*22990*/  LDL.LU R26, [R1+0x6e0] ;  /* 0x0006e000011a7983 */ /* 0x000f220000300800 */
[C---:B------:R-:W-:Y:S02]  /*229a0*/  SEL R19, R3.reuse, R19, !P5 ;  /* 0x0000001303137207 */ /* 0x040fe40006800000 */
[----:B------:R-:W-:-:S03]  /*229b0*/  SEL R17, R3, R17, !P5 ;  /* 0x0000001103117207 */ /* 0x000fc60006800000 */
[----:B------:R0:W-:Y:S04]  /*229c0*/  STL [R1+0x7bc], R19 ;  /* 0x0007bc1301007387 */ /* 0x0001e80000100800 */
[----:B------:R-:W-:Y:S01]  /*229d0*/  STL [R1+0x7b8], R20 ;  /* 0x0007b81401007387 */ /* 0x000fe20000100800 */
[C---:B0-----:R-:W-:Y:S02]  /*229e0*/  SEL R19, R3.reuse, R18, !P5 ;  /* 0x0000001203137207 */ /* 0x041fe40006800000 */
[----:B------:R-:W-:-:S03]  /*229f0*/  SEL R18, R3, R25, !P5 ;  /* 0x0000001903127207 */ /* 0x000fc60006800000 */
[----:B------:R-:W-:Y:S04]  /*22a00*/  STL [R1+0x7b4], R19 ;  /* 0x0007b41301007387 */ /* 0x000fe80000100800 */
[----:B------:R-:W4:Y:S04]  /*22a10*/  LDL.LU R25, [R1+0x6d8] ;  /* 0x0006d80001197983 */ /* 0x000f280000300800 */
[----:B------:R2:W-:Y:S04]  /*22a20*/  STL [R1+0x7b0], R17 ;  /* 0x0007b01101007387 */ /* 0x0005e80000100800 */
[----:B------:R-:W-:Y:S01]  /*22a30*/  STL [R1+0x7ac], R18 ;  /* 0x0007ac1201007387 */ /* 0x000fe20000100800 */
[----:B--2---:R-:W-:-:S03]  /*22a40*/  SEL R17, R3, R24, !P5 ;  /* 0x0000001803117207 */ /* 0x004fc60006800000 */
[----:B------:R-:W2:Y:S01]  /*22a50*/  LDL.LU R24, [R1+0x6c8] ;  /* 0x0006c80001187983 */ /* 0x000ea20000300800 */
[----:B------:R-:W-:-:S03]  /*22a60*/  SEL R16, R3, R16, !P5 ;  /* 0x0000001003107207 */ /* 0x000fc60006800000 */
[----:B------:R-:W-:Y:S01]  /*22a70*/  STL [R1+0x7a8], R17 ;  /* 0x0007a81101007387 */ /* 0x000fe20000100800 */
[----:B------:R-:W-:-:S03]  /*22a80*/  SEL R15, R3, R15, !P5 ;  /* 0x0000000f030f7207 */ /* 0x000fc60006800000 */
[----:B------:R-:W-:Y:S04]  /*22a90*/  STL [R1+0x79c], R16 ;  /* 0x00079c1001007387 */ /* 0x000fe80000100800 */
[----:B------:R-:W-:Y:S01]  /*22aa0*/  STL [R1+0x798], R15 ;  /* 0x0007980f01007387 */ /* 0x000fe20000100800 */
[C---:B---3--:R-:W-:Y:S02]  /*22ab0*/  SEL R14, R3.reuse, R14, !P5 ;  /* 0x0000000e030e7207 */ /* 0x048fe40006800000 */
        /* <DEDUP_REMOVED lines=18> */
[----:B---3--:R-:W-:-:S03]  /*22be0*/  SEL R7, R3, R59, !P5 ;  /* 0x0000003b03077207 */ /* 0x008fc60006800000 */
[----:B------:R1:W-:Y:S04]  /*22bf0*/  STL [R1+0x758], R8 ;  /* 0x0007580801007387 */ /* 0x0003e80000100800 */
[----:B------:R3:W-:Y:S01]  /*22c00*/  STL [R1+0x748], R7 ;  /* 0x0007480701007387 */ /* 0x0007e20000100800 */
[C---:B0-----:R-:W-:Y:S02]  /*22c10*/  SEL R9, R3.reuse, R60, !P5 ;  /* 0x0000003c03097207 */ /* 0x041fe40006800000 */
[----:B-1----:R-:W-:-:S03]  /*22c20*/  SEL R8, R3, R2, !P5 ;  /* 0x0000000203087207 */ /* 0x002fc60006800000 */
[----:B------:R-:W-:Y:S01]  /*22c30*/  STL [R1+0x744], R9 ;  /* 0x0007440901007387 */ /* 0x000fe20000100800 */
[----:B---3--:R-:W-:-:S03]  /*22c40*/  SEL R7, R3, R0, !P5 ;  /* 0x0000000003077207 */ /* 0x008fc60006800000 */
[----:B------:R-:W-:Y:S01]  /*22c50*/  STL [R1+0x740], R8 ;  /* 0x0007400801007387 */ /* 0x000fe20000100800 */
[----:B------:R-:W-:-:S03]  /*22c60*/  SEL R2, R3, R61, !P5 ;  /* 0x0000003d03027207 */ /* 0x000fc60006800000 */
[----:B------:R-:W-:Y:S01]  /*22c70*/  STL [R1+0x73c], R7 ;  /* 0x00073c0701007387 */ /* 0x000fe20000100800 */
[----:B------:R-:W-:-:S03]  /*22c80*/  SEL R0, R3, R27, !P5 ;  /* 0x0000001b03007207 */ /* 0x000fc60006800000 */
[----:B------:R-:W3:Y:S04]  /*22c90*/  LDL.LU R23, [R1+0x6bc] ;  /* 0x0006bc0001177983 */ /* 0x000ee80000300800 */
[----:B------:R0:W-:Y:S04]  /*22ca0*/  STL [R1+0x738], R2 ;  /* 0x0007380201007387 */ /* 0x0001e80000100800 */
[----:B------:R-:W3:Y:S04]  /*22cb0*/  LDL.LU R22, [R1+0x6b8] ;  /* 0x0006b80001167983 */ /* 0x000ee80000300800 */
[----:B------:R4:W-:Y:S04]  /*22cc0*/  STL [R1+0x734], R0 ;  /* 0x0007340001007387 */ /* 0x0009e80000100800 */
[----:B------:R-:W3:Y:S04]  /*22cd0*/  LDL.LU R21, [R1+0x6b4] ;  /* 0x0006b40001157983 */ /* 0x000ee80000300800 */
[----:B------:R-:W3:Y:S04]  /*22ce0*/  LDL.LU R20, [R1+0x6b0] ;  /* 0x0006b00001147983 */ /* 0x000ee80000300800 */
[----:B------:R-:W3:Y:S04]  /*22cf0*/  LDL.LU R19, [R1+0x6a4] ;  /* 0x0006a40001137983 */ /* 0x000ee80000300800 */
[----:B0-----:R-:W3:Y:S04]  /*22d00*/  LDL.LU R2, [R1+0x6a0] ;  /* 0x0006a00001027983 */ /* 0x001ee80000300800 */
[----:B------:R-:W3:Y:S04]  /*22d10*/  LDL.LU R18, [R1+0x69c] ;  /* 0x00069c0001127983 */ /* 0x000ee80000300800 */
[----:B------:R-:W3:Y:S01]  /*22d20*/  LDL.LU R17, [R1+0x698] ;  /* 0x0006980001117983 */ /* 0x000ee20000300800 */
[----:B----4-:R-:W-:-:S05]  /*22d30*/  SEL R0, R3, R26, !P5 ;  /* 0x0000001a03007207 */ /* 0x010fca0006800000 */
[----:B------:R0:W-:Y:S04]  /*22d40*/  STL [R1+0x724], R0 ;  /* 0x0007240001007387 */ /* 0x0001e80000100800 */
[----:B0-----:R-:W4:Y:S04]  /*22d50*/  LDL.LU R0, [R1+0x68c] ;  /* 0x00068c0001007983 */ /* 0x001f280000300800 */
[----:B------:R-:W4:Y:S01]  /*22d60*/  LDL.LU R61, [R1+0x680] ;  /* 0x00068000013d7983 */ /* 0x000f220000300800 */
[----:B------:R-:W-:-:S05]  /*22d70*/  SEL R8, R3, R25, !P5 ;  /* 0x0000001903087207 */ /* 0x000fca0006800000 */
[----:B------:R0:W-:Y:S04]  /*22d80*/  STL [R1+0x720], R8 ;  /* 0x0007200801007387 */ /* 0x0001e80000100800 */
[----:B------:R-:W4:Y:S04]  /*22d90*/  LDL.LU R16, [R1+0x67c] ;  /* 0x00067c0001107983 */ /* 0x000f280000300800 */
        /* <DEDUP_REMOVED lines=9> */
[----:B0-----:R-:W2:Y:S04]  /*22e30*/  LDL.LU R8, [R1+0x640] ;  /* 0x0006400001087983 */ /* 0x001ea80000300800 */
[----:B-1----:R-:W2:Y:S04]  /*22e40*/  LDL.LU R7, [R1+0x63c] ;  /* 0x00063c0001077983 */ /* 0x002ea80000300800 */
[----:B------:R-:W2:Y:S04]  /*22e50*/  LDL.LU R57, [R1+0x638] ;  /* 0x0006380001397983 */ /* 0x000ea80000300800 */
[----:B------:R-:W2:Y:S04]  /*22e60*/  LDL.LU R58, [R1+0x630] ;  /* 0x00063000013a7983 */ /* 0x000ea80000300800 */
[----:B------:R-:W2:Y:S04]  /*22e70*/  LDL.LU R59, [R1+0x62c] ;  /* 0x00062c00013b7983 */ /* 0x000ea80000300800 */
[----:B------:R-:W2:Y:S04]  /*22e80*/  LDL.LU R60, [R1+0x628] ;  /* 0x00062800013c7983 */ /* 0x000ea80000300800 */
[----:B------:R-:W2:Y:S04]  /*22e90*/  LDL.LU R27, [R1+0x624] ;  /* 0x00062400011b7983 */ /* 0x000ea80000300800 */
[----:B------:R-:W2:Y:S04]  /*22ea0*/  LDL.LU R26, [R1+0x61c] ;  /* 0x00061c00011a7983 */ /* 0x000ea80000300800 */
[----:B------:R-:W2:Y:S04]  /*22eb0*/  LDL.LU R25, [R1+0x610] ;  /* 0x0006100001197983 */ /* 0x000ea80000300800 */
[----:B------:R-:W2:Y:S01]  /*22ec0*/  LDL.LU R24, [R1+0x5ec] ;  /* 0x0005ec0001187983 */ /* 0x000ea20000300800 */
[----:B---3--:R-:W-:-:S05]  /*22ed0*/  SEL R23, R3, R23, !P5 ;  /* 0x0000001703177207 */ /* 0x008fca0006800000 */
        /* <DEDUP_REMOVED lines=9> */
[----:B------:R-:W3:Y:S04]  /*22f70*/  LDL.LU R2, [R1+0x5e8] ;  /* 0x0005e80001027983 */ /* 0x000ee80000300800 */
[----:B------:R0:W-:Y:S04]  /*22f80*/  STL [R1+0x6f4], R19 ;  /* 0x0006f41301007387 */ /* 0x0001e80000100800 */
[----:B------:R-:W-:Y:S01]  /*22f90*/  STL [R1+0x6ec], R20 ;  /* 0x0006ec1401007387 */ /* 0x000fe20000100800 */
[----:B0-----:R-:W-:-:S05]  /*22fa0*/  SEL R19, R3, R18, !P5 ;  /* 0x0000001203137207 */ /* 0x001fca0006800000 */
[----:B------:R-:W-:Y:S01]  /*22fb0*/  STL [R1+0x6e8], R19 ;  /* 0x0006e81301007387 */ /* 0x000fe20000100800 */
[----:B----4-:R-:W-:-:S03]  /*22fc0*/  SEL R18, R3, R0, !P5 ;  /* 0x0000000003127207 */ /* 0x010fc60006800000 */
[----:B------:R-:W4:Y:S01]  /*22fd0*/  LDL.LU R0, [R1+0x5e4] ;  /* 0x0005e40001007983 */ /* 0x000f220000300800 */
[----:B------:R-:W-:-:S05]  /*22fe0*/  SEL R17, R3, R17, !P5 ;  /* 0x0000001103117207 */ /* 0x000fca0006800000 */
[----:B------:R0:W-:Y:S04]  /*22ff0*/  STL [R1+0x6e4], R17 ;  /* 0x0006e41101007387 */ /* 0x0001e80000100800 */
[----:B------:R1:W-:Y:S01]  /*23000*/  STL [R1+0x6e0], R18 ;  /* 0x0006e01201007387 */ /* 0x0003e20000100800 */
[----:B0-----:R-:W-:-:S03]  /*23010*/  SEL R17, R3, R61, !P5 ;  /* 0x0000003d03117207 */ /* 0x001fc60006800000 */
[----:B------:R-:W4:Y:S01]  /*23020*/  LDL.LU R61, [R1+0x5e0] ;  /* 0x0005e000013d7983 */ /* 0x000f220000300800 */
[----:B-1----:R-:W-:-:S03]  /*23030*/  SEL R18, R3, R16, !P5 ;  /* 0x0000001003127207 */ /* 0x002fc60006800000 */
[----:B------:R0:W-:Y:S04]  /*23040*/  STL [R1+0x6d8], R17 ;  /* 0x0006d81101007387 */ /* 0x0001e80000100800 */
[----:B------:R-:W-:Y:S01]  /*23050*/  STL [R1+0x6c8], R18 ;  /* 0x0006c81201007387 */ /* 0x000fe20000100800 */
[----:B0-----:R-:W-:-:S05]  /*23060*/  SEL R17, R3, R15, !P5 ;  /* 0x0000000f03117207 */ /* 0x001fca0006800000 */
[----:B------:R-:W-:Y:S01]  /*23070*/  STL [R1+0x6bc], R17 ;  /* 0x0006bc1101007387 */ /* 0x000fe20000100800 */
[C---:B--2---:R-:W-:Y:S02]  /*23080*/  SEL R16, R3.reuse, R14, !P5 ;  /* 0x0000000e03107207 */ /* 0x044fe40006800000 */
        /* <DEDUP_REMOVED lines=17> */
[----:B------:R1:W-:Y:S01]  /*231a0*/  STL [R1+0x680], R8 ;  /* 0x0006800801007387 */ /* 0x0003e20000100800 */
[----:B0-----:R-:W-:-:S03]  /*231b0*/  SEL R9, R3, R59, !P5 ;  /* 0x0000003b03097207 */ /* 0x001fc60006800000 */
[----:B------:R0:W-:Y:S01]  /*231c0*/  STL [R1+0x67c], R7 ;  /* 0x00067c0701007387 */ /* 0x0001e20000100800 */
[----:B-1----:R-:W-:-:S03]  /*231d0*/  SEL R8, R3, R60, !P5 ;  /* 0x0000003c03087207 */ /* 0x002fc60006800000 */
[----:B------:R1:W-:Y:S01]  /*231e0*/  STL [R1+0x678], R9 ;  /* 0x0006780901007387 */ /* 0x0003e20000100800 */
[----:B0-----:R-:W-:-:S03]  /*231f0*/  SEL R7, R3, R27, !P5 ;  /* 0x0000001b03077207 */ /* 0x001fc60006800000 */
[----:B------:R0:W-:Y:S01]  /*23200*/  STL [R1+0x674], R8 ;  /* 0x0006740801007387 */ /* 0x0001e20000100800 */
[----:B-1----:R-:W-:-:S03]  /*23210*/  SEL R9, R3, R26, !P5 ;  /* 0x0000001a03097207 */ /* 0x002fc60006800000 */
[----:B------:R1:W-:Y:S01]  /*23220*/  STL [R1+0x668], R7 ;  /* 0x0006680701007387 */ /* 0x0003e20000100800 */
[----:B0-----:R-:W-:-:S03]  /*23230*/  SEL R8, R3, R25, !P5 ;  /* 0x0000001903087207 */ /* 0x001fc60006800000 */
[----:B------:R-:W-:Y:S01]  /*23240*/  STL [R1+0x664], R9 ;  /* 0x0006640901007387 */ /* 0x000fe20000100800 */
[----:B-1----:R-:W-:-:S03]  /*23250*/  SEL R7, R3, R24, !P5 ;  /* 0x0000001803077207 */ /* 0x002fc60006800000 */
[----:B------:R-:W2:Y:S04]  /*23260*/  LDL.LU R27, [R1+0x5dc] ;  /* 0x0005dc00011b7983 */ /* 0x000ea80000300800 */
[----:B------:R-:W-:Y:S04]  /*23270*/  STL [R1+0x660], R8 ;  /* 0x0006600801007387 */ /* 0x000fe80000100800 */
[----:B------:R-:W2:Y:S04]  /*23280*/  LDL.LU R26, [R1+0x5d8] ;  /* 0x0005d800011a7983 */ /* 0x000ea80000300800 */
[----:B------:R-:W-:Y:S04]  /*23290*/  STL [R1+0x650], R7 ;  /* 0x0006500701007387 */ /* 0x000fe80000100800 */
[----:B------:R-:W2:Y:S04]  /*232a0*/  LDL.LU R25, [R1+0x5cc] ;  /* 0x0005cc0001197983 */ /* 0x000ea80000300800 */
[----:B------:R-:W2:Y:S04]  /*232b0*/  LDL.LU R24, [R1+0x5c8] ;  /* 0x0005c80001187983 */ /* 0x000ea80000300800 */
[----:B------:R-:W2:Y:S04]  /*232c0*/  LDL.LU R23, [R1+0x5c4] ;  /* 0x0005c40001177983 */ /* 0x000ea80000300800 */
[----:B------:R-:W2:Y:S04]  /*232d0*/  LDL.LU R60, [R1+0x5b4] ;  /* 0x0005b400013c7983 */ /* 0x000ea80000300800 */
[----:B------:R-:W2:Y:S04]  /*232e0*/  LDL.LU R22, [R1+0x5b0] ;  /* 0x0005b00001167983 */ /* 0x000ea80000300800 */
[----:B------:R-:W2:Y:S01]  /*232f0*/  LDL.LU R21, [R1+0x59c] ;  /* 0x00059c0001157983 */ /* 0x000ea20000300800 */
[----:B---3--:R-:W-:-:S05]  /*23300*/  SEL R2, R3, R2, !P5 ;  /* 0x0000000203027207 */ /* 0x008fca0006800000 */
[----:B------:R0:W-:Y:S04]  /*23310*/  STL [R1+0x64c], R2 ;  /* 0x00064c0201007387 */ /* 0x0001e80000100800 */
[----:B0-----:R-:W3:Y:S01]  /*23320*/  LDL.LU R2, [R1+0x598] ;  /* 0x0005980001027983 */ /* 0x001ee20000300800 */
[----:B----4-:R-:W-:-:S03]  /*23330*/  SEL R8, R3, R0, !P5 ;  /* 0x0000000003087207 */ /* 0x010fc60006800000 */
[----:B------:R-:W4:Y:S04]  /*23340*/  LDL.LU R0, [R1+0x594] ;  /* 0x0005940001007983 */ /* 0x000f280000300800 */
[----:B------:R0:W-:Y:S04]  /*23350*/  STL [R1+0x640], R8 ;  /* 0x0006400801007387 */ /* 0x0001e80000100800 */
[----:B------:R-:W3:Y:S04]  /*23360*/  LDL.LU R20, [R1+0x590] ;  /* 0x0005900001147983 */ /* 0x000ee80000300800 */
[----:B------:R-:W3:Y:S01]  /*23370*/  LDL.LU R19, [R1+0x58c] ;  /* 0x00058c0001137983 */ /* 0x000ee20000300800 */
[----:B------:R-:W-:-:S05]  /*23380*/  SEL R7, R3, R61, !P5 ;  /* 0x0000003d03077207 */ /* 0x000fca0006800000 */
        /* <DEDUP_REMOVED lines=14> */
[----:B------:R-:W4:Y:S04]  /*23470*/  LDL.LU R58, [R1+0x300] ;  /* 0x00030000013a7983 */ /* 0x000f280000300800 */
[----:B------:R-:W4:Y:S04]  /*23480*/  LDL.LU R59, [R1+0x2fc] ;  /* 0x0002fc00013b7983 */ /* 0x000f280000300800 */
[----:B------:R-:W4:Y:S01]  /*23490*/  LDL.LU R61, [R1+0x2f8] ;  /* 0x0002f800013d7983 */ /* 0x000f220000300800 */
[----:B--2---:R-:W-:-:S05]  /*234a0*/  SEL R27, R3, R27, !P5 ;  /* 0x0000001b031b7207 */ /* 0x004fca0006800000 */
[----:B------:R0:W-:Y:S01]  /*234b0*/  STL [R1+0x638], R27 ;  /* 0x0006381b01007387 */ /* 0x0001e20000100800 */
[----:B------:R-:W-:-:S03]  /*234c0*/  SEL R26, R3, R26, !P5 ;  /* 0x0000001a031a7207 */ /* 0x000fc60006800000 */
[----:B0-----:R-:W2:Y:S01]  /*234d0*/  LDL.LU R27, [R1+0x30b4] ;  /* 0x0030b400011b7983 */ /* 0x001ea20000300800 */
[----:B------:R-:W-:-:S03]  /*234e0*/  SEL R25, R3, R25, !P5 ;  /* 0x0000001903197207 */ /* 0x000fc60006800000 */
[----:B------:R0:W-:Y:S01]  /*234f0*/  STL [R1+0x630], R26 ;  /* 0x0006301a01007387 */ /* 0x0001e20000100800 */
[C---:B------:R-:W-:Y:S02]  /*23500*/  SEL R24, R3.reuse, R24, !P5 ;  /* 0x0000001803187207 */ /* 0x040fe40006800000 */
[C---:B------:R-:W-:Y:S01]  /*23510*/  SEL R23, R3.reuse, R23, !P5 ;  /* 0x0000001703177207 */ /* 0x040fe20006800000 */
[----:B0-----:R-:W2:Y:S04]  /*23520*/  LDL.LU R26, [R1+0x30b0] ;  /* 0x0030b000011a7983 */ /* 0x001ea80000300800 */
[----:B------:R0:W-:Y:S04]  /*23530*/  STL [R1+0x62c], R25 ;  /* 0x00062c1901007387 */ /* 0x0001e80000100800 */
[----:B0-----:R-:W2:Y:S04]  /*23540*/  LDL.LU R25, [R1+0x30ac] ;  /* 0x0030ac0001197983 */ /* 0x001ea80000300800 */
[----:B------:R0:W-:Y:S04]  /*23550*/  STL [R1+0x628], R24 ;  /* 0x0006281801007387 */ /* 0x0001e80000100800 */
[----:B0-----:R-:W2:Y:S04]  /*23560*/  LDL.LU R24, [R1+0x30a8] ;  /* 0x0030a80001187983 */ /* 0x001ea80000300800 */
[----:B------:R0:W-:Y:S02]  /*23570*/  STL [R1+0x624], R23 ;  /* 0x0006241701007387 */ /* 0x0001e40000100800 */
[----:B0-----:R-:W-:-:S02]  /*23580*/  SEL R23, R3, R60, !P5 ;  /* 0x0000003c03177207 */ /* 0x001fc40006800000 */
[----:B------:R-:W2:Y:S04]  /*23590*/  LDL.LU R60, [R1+0x2f4] ;  /* 0x0002f400013c7983 */ /* 0x000ea80000300800 */
[----:B------:R0:W-:Y:S02]  /*235a0*/  STL [R1+0x61c], R23 ;  /* 0x00061c1701007387 */ /* 0x0001e40000100800 */
[C---:B0-----:R-:W-:Y:S02]  /*235b0*/  SEL R23, R3.reuse, R22, !P5 ;  /* 0x0000001603177207 */ /* 0x041fe40006800000 */
[C---:B------:R-:W-:Y:S02]  /*235c0*/  SEL R22, R3.reuse, R21, !P5 ;  /* 0x0000001503167207 */ /* 0x040fe40006800000 */
[C---:B---3--:R-:W-:Y:S01]  /*235d0*/  SEL R21, R3.reuse, R2, !P5 ;  /* 0x0000000203157207 */ /* 0x048fe20006800000 */
[----:B------:R-:W-:Y:S04]  /*235e0*/  STL [R1+0x610], R23 ;  /* 0x0006101701007387 */ /* 0x000fe80000100800 */
[----:B------:R-:W3:Y:S04]  /*235f0*/  LDL.LU R2, [R1+0x2f0] ;  /* 0x0002f00001027983 */ /* 0x000ee80000300800 */
[----:B------:R4:W-:Y:S04]  /*23600*/  STL [R1+0x5ec], R22 ;  /* 0x0005ec1601007387 */ /* 0x0009e80000100800 */
[----:B------:R0:W-:Y:S01]  /*23610*/  STL [R1+0x5e8], R21 ;  /* 0x0005e81501007387 */ /* 0x0001e20000100800 */
[----:B----4-:R-:W-:-:S03]  /*23620*/  SEL R22, R3, R0, !P5 ;  /* 0x0000000003167207 */ /* 0x010fc60006800000 */
[----:B------:R-:W4:Y:S01]  /*23630*/  LDL.LU R0, [R1+0x2ec] ;  /* 0x0002ec0001007983 */ /* 0x000f220000300800 */
[C---:B0-----:R-:W-:Y:S02]  /*23640*/  SEL R21, R3.reuse, R20, !P5 ;  /* 0x0000001403157207 */ /* 0x041fe40006800000 */
        /* <DEDUP_REMOVED lines=9> */
[C---:B------:R-:W-:Y:S02]  /*236e0*/  SEL R14, R3.reuse, R13, !P5 ;  /* 0x0000000d030e7207 */ /* 0x040fe40006800000 */
[C---:B------:R-:W-:Y:S01]  /*236f0*/  SEL R13, R3.reuse, R12, !P5 ;  /* 0x0000000c030d7207 */ /* 0x040fe20006800000 */
        /* <DEDUP_REMOVED lines=15> */
[----:B------:R-:W-:Y:S04]  /*237f0*/  STL [R1+0x590], R10 ;  /* 0x0005900a01007387 */ /* 0x000fe80000100800 */
[----:B------:R0:W-:Y:S04]  /*23800*/  STL [R1+0x58c], R9 ;  /* 0x00058c0901007387 */ /* 0x0001e80000100800 */
[----:B------:R1:W-:Y:S01]  /*23810*/  STL [R1+0x580], R8 ;  /* 0x0005800801007387 */ /* 0x0003e20000100800 */
[----:B0-----:R-:W-:-:S03]  /*23820*/  SEL R9, R3, R58, !P5 ;  /* 0x0000003a03097207 */ /* 0x001fc60006800000 */
[----:B------:R0:W-:Y:S01]  /*23830*/  STL [R1+0x57c], R7 ;  /* 0x00057c0701007387 */ /* 0x0001e20000100800 */
[----:B-1----:R-:W-:-:S03]  /*23840*/  SEL R8, R3, R59, !P5 ;  /* 0x0000003b03087207 */ /* 0x002fc60006800000 */
[----:B------:R-:W-:Y:S04]  /*23850*/  STL [R1+0x570], R9 ;  /* 0x0005700901007387 */ /* 0x000fe80000100800 */
[----:B------:R-:W4:Y:S01]  /*23860*/  LDL.LU R21, [R1+0x2b0] ;  /* 0x0002b00001157983 */ /* 0x000f220000300800 */
[----:B0-----:R-:W-:-:S03]  /*23870*/  SEL R7, R3, R61, !P5 ;  /* 0x0000003d03077207 */ /* 0x001fc60006800000 */
        /* <DEDUP_REMOVED lines=10> */
[----:B------:R-:W-:Y:S04]  /*23920*/  STL [R1+0x55c], R7 ;  /* 0x00055c0701007387 */ /* 0x000fe80000100800 */
[----:B------:R-:W2:Y:S04]  /*23930*/  LDL.LU R60, [R1+0x2dc] ;  /* 0x0002dc00013c7983 */ /* 0x000ea80000300800 */
[----:B------:R-:W2:Y:S01]  /*23940*/  LDL.LU R59, [R1+0x2bc] ;  /* 0x0002bc00013b7983 */ /* 0x000ea20000300800 */
[----:B---3--:R-:W-:-:S05]  /*23950*/  SEL R2, R3, R2, !P5 ;  /* 0x0000000203027207 */ /* 0x008fca0006800000 */
        /* <DEDUP_REMOVED lines=9> */
[----:B------:R-:W4:Y:S01]  /*239f0*/  LDL.LU R57, [R1+0x29c] ;  /* 0x00029c0001397983 */ /* 0x000f220000300800 */
[----:B0-----:R-:W-:-:S03]  /*23a00*/  SEL R2, R3, R24, !P5 ;  /* 0x0000001803027207 */ /* 0x001fc60006800000 */
[----:B------:R-:W4:Y:S01]  /*23a10*/  LDL.LU R7, [R1+0x294] ;  /* 0x0002940001077983 */ /* 0x000f220000300800 */
[----:B-1----:R-:W-:-:S03]  /*23a20*/  SEL R0, R3, R25, !P5 ;  /* 0x0000001903007207 */ /* 0x002fc60006800000 */
[----:B------:R0:W-:Y:S04]  /*23a30*/  STL [R1+0x548], R2 ;  /* 0x0005480201007387 */ /* 0x0001e80000100800 */
[----:B------:R-:W4:Y:S04]  /*23a40*/  LDL.LU R8, [R1+0x290] ;  /* 0x0002900001087983 */ /* 0x000f280000300800 */
[----:B------:R-:W-:Y:S01]  /*23a50*/  STL [R1+0x544], R0 ;  /* 0x0005440001007387 */ /* 0x000fe20000100800 */
[----:B0-----:R-:W-:-:S03]  /*23a60*/  SEL R2, R3, R26, !P5 ;  /* 0x0000001a03027207 */ /* 0x001fc60006800000 */
[----:B------:R-:W4:Y:S04]  /*23a70*/  LDL.LU R58, [R1+0x28c] ;  /* 0x00028c00013a7983 */ /* 0x000f280000300800 */
[----:B------:R0:W-:Y:S04]  /*23a80*/  STL [R1+0x540], R2 ;  /* 0x0005400201007387 */ /* 0x0001e80000100800 */
[----:B0-----:R-:W4:Y:S01]  /*23a90*/  LDL.LU R2, [R1+0x288] ;  /* 0x0002880001027983 */ /* 0x001f220000300800 */
[C---:B------:R-:W-:Y:S02]  /*23aa0*/  SEL R0, R3.reuse, R27, !P5 ;  /* 0x0000001b03007207 */ /* 0x040fe40006800000 */
[----:B------:R-:W-:-:S03]  /*23ab0*/  SEL R22, R3, R30, !P5 ;  /* 0x0000001e03167207 */ /* 0x000fc60006800000 */
[----:B------:R0:W-:Y:S01]  /*23ac0*/  STL [R1+0x53c], R0 ;  /* 0x00053c0001007387 */ /* 0x0001e20000100800 */
[----:B------:R-:W-:-:S03]  /*23ad0*/  SEL R23, R3, R31, !P5 ;  /* 0x0000001f03177207 */ /* 0x000fc60006800000 */
[----:B0-----:R-:W4:Y:S04]  /*23ae0*/  LDL.LU R0, [R1+0x284] ;  /* 0x0002840001007983 */ /* 0x001f280000300800 */
[----:B------:R0:W-:Y:S04]  /*23af0*/  STL [R1+0x538], R22 ;  /* 0x0005381601007387 */ /* 0x0001e80000100800 */
[----:B------:R-:W-:Y:S01]  /*23b00*/  STL [R1+0x300], R23 ;  /* 0x0003001701007387 */ /* 0x000fe20000100800 */
[C---:B0-----:R-:W-:Y:S02]  /*23b10*/  SEL R22, R3.reuse, R21, !P5 ;  /* 0x0000001503167207 */ /* 0x041fe40006800000 */
        /* <DEDUP_REMOVED lines=9> */
[----:B------:R-:W4:Y:S04]  /*23bb0*/  LDL.LU R61, [R1+0x280] ;  /* 0x00028000013d7983 */ /* 0x000f280000300800 */
[----:B------:R0:W-:Y:S04]  /*23bc0*/  STL [R1+0x2ec], R17 ;  /* 0x0002ec1101007387 */ /* 0x0001e80000100800 */
[----:B------:R-:W-:Y:S01]  /*23bd0*/  STL [R1+0x2e8], R18 ;  /* 0x0002e81201007387 */ /* 0x000fe20000100800 */
[----:B0-----:R-:W-:-:S02]  /*23be0*/  SEL R17, R3, R16, !P5 ;  /* 0x0000001003117207 */ /* 0x001fc40006800000 */
[----:B------:R-:W-:-:S03]  /*23bf0*/  SEL R16, R3, R15, !P5 ;  /* 0x0000000f03107207 */ /* 0x000fc60006800000 */
[----:B------:R-:W-:Y:S01]  /*23c00*/  STL [R1+0x2e4], R17 ;  /* 0x0002e41101007387 */ /* 0x000fe20000100800 */
[----:B--2---:R-:W-:-:S03]  /*23c10*/  SEL R15, R3, R60, !P5 ;  /* 0x0000003c030f7207 */ /* 0x004fc60006800000 */
[----:B------:R-:W2:Y:S04]  /*23c20*/  LDL.LU R60, [R1+0x27c] ;  /* 0x00027c00013c7983 */ /* 0x000ea80000300800 */
[----:B------:R0:W-:Y:S04]  /*23c30*/  STL [R1+0x2e0], R16 ;  /* 0x0002e01001007387 */ /* 0x0001e80000100800 */
[----:B------:R3:W-:Y:S01]  /*23c40*/  STL [R1+0x2dc], R15 ;  /* 0x0002dc0f01007387 */ /* 0x0007e20000100800 */
[----:B0-----:R-:W-:-:S03]  /*23c50*/  SEL R16, R3, R59, !P5 ;  /* 0x0000003b03107207 */ /* 0x001fc60006800000 */
[----:B------:R-:W2:Y:S01]  /*23c60*/  LDL.LU R59, [R1+0x278] ;  /* 0x00027800013b7983 */ /* 0x000ea20000300800 */
[----:B---3--:R-:W-:-:S03]  /*23c70*/  SEL R15, R3, R14, !P5 ;  /* 0x0000000e030f7207 */ /* 0x008fc60006800000 */
        /* <DEDUP_REMOVED lines=12> */
[----:B------:R-:W3:Y:S04]  /*23d40*/  LDL.LU R57, [R1+0x21c] ;  /* 0x00021c0001397983 */ /* 0x000ee80000300800 */
[----:B------:R0:W-:Y:S04]  /*23d50*/  STL [R1+0x2b4], R9 ;  /* 0x0002b40901007387 */ /* 0x0001e80000100800 */
[----:B------:R-:W-:Y:S01]  /*23d60*/  STL [R1+0x2b0], R10 ;  /* 0x0002b00a01007387 */ /* 0x000fe20000100800 */
[----:B0-----:R-:W-:-:S03]  /*23d70*/  SEL R9, R3, R7, !P5 ;  /* 0x0000000703097207 */ /* 0x001fc60006800000 */
[----:B------:R-:W4:Y:S01]  /*23d80*/  LDL.LU R7, [R1+0x274] ;  /* 0x0002740001077983 */ /* 0x000f220000300800 */
[----:B------:R-:W-:-:S03]  /*23d90*/  SEL R8, R3, R8, !P5 ;  /* 0x0000000803087207 */ /* 0x000fc60006800000 */
[----:B------:R0:W-:Y:S01]  /*23da0*/  STL [R1+0x2ac], R9 ;  /* 0x0002ac0901007387 */ /* 0x0001e20000100800 */
[----:B------:R-:W-:-:S03]  /*23db0*/  SEL R11, R3, R58, !P5 ;  /* 0x0000003a030b7207 */ /* 0x000fc60006800000 */
[----:B0-----:R-:W4:Y:S04]  /*23dc0*/  LDL.LU R9, [R1+0x270] ;  /* 0x0002700001097983 */ /* 0x001f280000300800 */
[----:B------:R0:W-:Y:S01]  /*23dd0*/  STL [R1+0x2a8], R8 ;  /* 0x0002a80801007387 */ /* 0x0001e20000100800 */
[----:B------:R-:W-:-:S03]  /*23de0*/  SEL R10, R3, R2, !P5 ;  /* 0x00000002030a7207 */ /* 0x000fc60006800000 */
[----:B0-----:R-:W4:Y:S04]  /*23df0*/  LDL.LU R8, [R1+0x248] ;  /* 0x0002480001087983 */ /* 0x001f280000300800 */
[----:B------:R-:W-:Y:S04]  /*23e00*/  STL [R1+0x2a4], R11 ;  /* 0x0002a40b01007387 */ /* 0x000fe80000100800 */
[----:B------:R-:W4:Y:S01]  /*23e10*/  LDL.LU R2, [R1+0x25c] ;  /* 0x00025c0001027983 */ /* 0x000f220000300800 */
[----:B------:R-:W-:-:S03]  /*23e20*/  SEL R0, R3, R0, !P5 ;  /* 0x0000000003007207 */ /* 0x000fc60006800000 */
[----:B------:R0:W-:Y:S04]  /*23e30*/  STL [R1+0x2a0], R10 ;  /* 0x0002a00a01007387 */ /* 0x0001e80000100800 */
[----:B------:R-:W4:Y:S04]  /*23e40*/  LDL.LU R21, [R1+0x26c] ;  /* 0x00026c0001157983 */ /* 0x000f280000300800 */
[----:B------:R-:W4:Y:S04]  /*23e50*/  LDL.LU R20, [R1+0x268] ;  /* 0x0002680001147983 */ /* 0x000f280000300800 */
[----:B------:R1:W-:Y:S04]  /*23e60*/  STL [R1+0x29c], R0 ;  /* 0x00029c0001007387 */ /* 0x0003e80000100800 */
[----:B------:R-:W4:Y:S04]  /*23e70*/  LDL.LU R19, [R1+0x260] ;  /* 0x0002600001137983 */ /* 0x000f280000300800 */
[----:B------:R-:W4:Y:S04]  /*23e80*/  LDL.LU R18, [R1+0x264] ;  /* 0x0002640001127983 */ /* 0x000f280000300800 */
[----:B------:R-:W4:Y:S04]  /*23e90*/  LDL.LU R17, [R1+0x430] ;  /* 0x0004300001117983 */ /* 0x000f280000300800 */
[----:B------:R-:W4:Y:S01]  /*23ea0*/  LDL.LU R16, [R1+0x428] ;  /* 0x0004280001107983 */ /* 0x000f220000300800 */
[----:B0-----:R-:W-:-:S03]  /*23eb0*/  SEL R10, R3, R61, !P5 ;  /* 0x0000003d030a7207 */ /* 0x001fc60006800000 */
[----:B-1----:R-:W4:Y:S04]  /*23ec0*/  LDL.LU R0, [R1+0x258] ;  /* 0x0002580001007983 */ /* 0x002f280000300800 */
[----:B------:R-:W4:Y:S04]  /*23ed0*/  LDL.LU R15, [R1+0x254] ;  /* 0x00025400010f7983 */ /* 0x000f280000300800 */
[----:B------:R-:W4:Y:S04]  /*23ee0*/  LDL.LU R14, [R1+0x24c] ;  /* 0x00024c00010e7983 */ /* 0x000f280000300800 */
[----:B------:R0:W-:Y:S04]  /*23ef0*/  STL [R1+0x298], R10 ;  /* 0x0002980a01007387 */ /* 0x0001e80000100800 */
[----:B------:R-:W4:Y:S01]  /*23f00*/  LDL.LU R61, [R1+0x23c] ;  /* 0x00023c00013d7983 */ /* 0x000f220000300800 */
[----:B------:R-:W-:-:S02]  /*23f10*/  SEL R22, R3, R32, !P5 ;  /* 0x0000002003167207 */ /* 0x000fc40006800000 */
[C---:B--2---:R-:W-:Y:S02]  /*23f20*/  SEL R11, R3.reuse, R60, !P5 ;  /* 0x0000003c030b7207 */ /* 0x044fe40006800000 */
[----:B------:R-:W2:Y:S04]  /*23f30*/  LDL.LU R60, [R1+0x244] ;  /* 0x00024400013c7983 */ /* 0x000ea80000300800 */
[----:B------:R1:W-:Y:S04]  /*23f40*/  STL [R1+0x294], R11 ;  /* 0x0002940b01007387 */ /* 0x0003e80000100800 */
[----:B------:R-:W2:Y:S04]  /*23f50*/  LDL.LU R13, [R1+0x240] ;  /* 0x00024000010d7983 */ /* 0x000ea80000300800 */
[----:B------:R-:W2:Y:S01]  /*23f60*/  LDL.LU R12, [R1+0x238] ;  /* 0x00023800010c7983 */ /* 0x000ea20000300800 */
[----:B0-----:R-:W-:-:S05]  /*23f70*/  SEL R10, R3, R59, !P5 ;  /* 0x0000003b030a7207 */ /* 0x001fca0006800000 */
[----:B------:R0:W-:Y:S04]  /*23f80*/  STL [R1+0x290], R10 ;  /* 0x0002900a01007387 */ /* 0x0001e80000100800 */
[----:B------:R-:W2:Y:S04]  /*23f90*/  LDL.LU R59, [R1+0x234] ;  /* 0x00023400013b7983 */ /* 0x000ea80000300800 */
[----:B-1----:R-:W2:Y:S04]  /*23fa0*/  LDL.LU R11, [R1+0x230] ;  /* 0x00023000010b7983 */ /* 0x002ea80000300800 */
[----:B0-----:R-:W2:Y:S04]  /*23fb0*/  LDL.LU R10, [R1+0x22c] ;  /* 0x00022c00010a7983 */ /* 0x001ea80000300800 */
[----:B------:R4:W-:Y:S04]  /*23fc0*/  STL [R1+0x28c], R22 ;  /* 0x00028c1601007387 */ /* 0x0009e80000100800 */
[----:B------:R-:W2:Y:S01]  /*23fd0*/  LDL.LU R58, [R1+0x220] ;  /* 0x00022000013a7983 */ /* 0x000ea20000300800 */
[----:B---3--:R-:W-:-:S03]  /*23fe0*/  SEL R23, R3, R57, !P5 ;  /* 0x0000003903177207 */ /* 0x008fc60006800000 */
[----:B------:R-:W3:Y:S04]  /*23ff0*/  LDL.LU R57, [R1+0x204] ;  /* 0x0002040001397983 */ /* 0x000ee80000300800 */
[----:B------:R0:W-:Y:S01]  /*24000*/  STL [R1+0x288], R23 ;  /* 0x0002881701007387 */ /* 0x0001e20000100800 */
[----:B----4-:R-:W-:-:S03]  /*24010*/  SEL R22, R3, R7, !P5 ;  /* 0x0000000703167207 */ /* 0x010fc60006800000 */
[----:B------:R-:W4:Y:S04]  /*24020*/  LDL.LU R7, [R1+0x214] ;  /* 0x0002140001077983 */ /* 0x000f280000300800 */
[----:B------:R1:W-:Y:S01]  /*24030*/  STL [R1+0x284], R22 ;  /* 0x0002841601007387 */ /* 0x0003e20000100800 */
[----:B0-----:R-:W-:-:S03]  /*24040*/  SEL R23, R3, R9, !P5 ;  /* 0x0000000903177207 */ /* 0x001fc60006800000 */
[----:B------:R-:W4:Y:S04]  /*24050*/  LDL.LU R9, [R1+0x218] ;  /* 0x0002180001097983 */ /* 0x000f280000300800 */
[----:B------:R0:W-:Y:S01]  /*24060*/  STL [R1+0x280], R23 ;  /* 0x0002801701007387 */ /* 0x0001e20000100800 */
[----:B-1----:R-:W-:-:S03]  /*24070*/  SEL R22, R3, R8, !P5 ;  /* 0x0000000803167207 */ /* 0x002fc60006800000 */
[----:B------:R-:W4:Y:S04]  /*24080*/  LDL.LU R8, [R1+0x210] ;  /* 0x0002100001087983 */ /* 0x000f280000300800 */
[----:B------:R1:W-:Y:S01]  /*24090*/  STL [R1+0x27c], R22 ;  /* 0x00027c1601007387 */ /* 0x0003e20000100800 */
[----:B0-----:R-:W-:-:S03]  /*240a0*/  SEL R23, R3, R2, !P5 ;  /* 0x0000000203177207 */ /* 0x001fc60006800000 */
[----:B------:R-:W4:Y:S01]  /*240b0*/  LDL.LU R2, [R1+0x200] ;  /* 0x0002000001027983 */ /* 0x000f220000300800 */
[----:B-1----:R-:W-:-:S03]  /*240c0*/  SEL R22, R3, R21, !P5 ;  /* 0x0000001503167207 */ /* 0x002fc60006800000 */
        /* <DEDUP_REMOVED lines=12> */
[----:B------:R-:W4:Y:S04]  /*24190*/  LDL.LU R0, [R1+0x1fc] ;  /* 0x0001fc0001007983 */ /* 0x000f280000300800 */
[----:B------:R0:W-:Y:S04]  /*241a0*/  STL [R1+0x260], R16 ;  /* 0x0002601001007387 */ /* 0x0001e80000100800 */
[----:B------:R-:W-:Y:S01]  /*241b0*/  STL [R1+0x25c], R17 ;  /* 0x00025c1101007387 */ /* 0x000fe20000100800 */
[C---:B0-----:R-:W-:Y:S02]  /*241c0*/  SEL R16, R3.reuse, R15, !P5 ;  /* 0x0000000f03107207 */ /* 0x041fe40006800000 */
[----:B------:R-:W-:-:S02]  /*241d0*/  SEL R15, R3, R14, !P5 ;  /* 0x0000000e030f7207 */ /* 0x000fc40006800000 */
[C---:B------:R-:W-:Y:S01]  /*241e0*/  SEL R14, R3.reuse, R61, !P5 ;  /* 0x0000003d030e7207 */ /* 0x040fe20006800000 */
[----:B------:R-:W-:Y:S04]  /*241f0*/  STL [R1+0x258], R16 ;  /* 0x0002581001007387 */ /* 0x000fe80000100800 */
[----:B------:R-:W4:Y:S04]  /*24200*/  LDL.LU R61, [R1+0x1f8] ;  /* 0x0001f800013d7983 */ /* 0x000f280000300800 */
[----:B------:R2:W-:Y:S04]  /*24210*/  STL [R1+0x254], R15 ;  /* 0x0002540f01007387 */ /* 0x0005e80000100800 */
[----:B------:R0:W-:Y:S01]  /*24220*/  STL [R1+0x24c], R14 ;  /* 0x00024c0e01007387 */ /* 0x0001e20000100800 */
[----:B--2---:R-:W-:-:S03]  /*24230*/  SEL R15, R3, R60, !P5 ;  /* 0x0000003c030f7207 */ /* 0x004fc60006800000 */
[----:B------:R-:W2:Y:S01]  /*24240*/  LDL.LU R60, [R1+0x1f4] ;  /* 0x0001f400013c7983 */ /* 0x000ea20000300800 */
[----:B0-----:R-:W-:-:S03]  /*24250*/  SEL R14, R3, R13, !P5 ;  /* 0x0000000d030e7207 */ /* 0x001fc60006800000 */
[----:B------:R-:W-:Y:S01]  /*24260*/  STL [R1+0x248], R15 ;  /* 0x0002480f01007387 */ /* 0x000fe20000100800 */
[----:B------:R-:W-:-:S03]  /*24270*/  SEL R12, R3, R12, !P5 ;  /* 0x0000000c030c7207 */ /* 0x000fc60006800000 */
[----:B------:R-:W-:Y:S01]  /*24280*/  STL [R1+0x244], R14 ;  /* 0x0002440e01007387 */ /* 0x000fe20000100800 */
[----:B------:R-:W-:-:S03]  /*24290*/  SEL R13, R3, R59, !P5 ;  /* 0x0000003b030d7207 */ /* 0x000fc60006800000 */
[----:B------:R-:W2:Y:S04]  /*242a0*/  LDL.LU R59, [R1+0x1f0] ;  /* 0x0001f000013b7983 */ /* 0x000ea80000300800 */
[----:B------:R0:W-:Y:S04]  /*242b0*/  STL [R1+0x240], R12 ;  /* 0x0002400c01007387 */ /* 0x0001e80000100800 */
[----:B------:R-:W-:Y:S01]  /*242c0*/  STL [R1+0x23c], R13 ;  /* 0x00023c0d01007387 */ /* 0x000fe20000100800 */
[C---:B0-----:R-:W-:Y:S02]  /*242d0*/  SEL R12, R3.reuse, R11, !P5 ;  /* 0x0000000b030c7207 */ /* 0x041fe40006800000 */
[----:B------:R-:W-:-:S02]  /*242e0*/  SEL R11, R3, R10, !P5 ;  /* 0x0000000a030b7207 */ /* 0x000fc40006800000 */
[C---:B------:R-:W-:Y:S01]  /*242f0*/  SEL R10, R3.reuse, R58, !P5 ;  /* 0x0000003a030a7207 */ /* 0x040fe20006800000 */
[----:B------:R-:W-:Y:S04]  /*24300*/  STL [R1+0x238], R12 ;  /* 0x0002380c01007387 */ /* 0x000fe80000100800 */
[----:B------:R-:W2:Y:S04]  /*24310*/  LDL.LU R58, [R1+0x1e8] ;  /* 0x0001e800013a7983 */ /* 0x000ea80000300800 */
[----:B------:R3:W-:Y:S04]  /*24320*/  STL [R1+0x234], R11 ;  /* 0x0002340b01007387 */ /* 0x0007e80000100800 */
[----:B------:R4:W-:Y:S01]  /*24330*/  STL [R1+0x230], R10 ;  /* 0x0002300a01007387 */ /* 0x0009e20000100800 */
        /* <DEDUP_REMOVED lines=8> */
[----:B------:R-:W-:Y:S01]  /*243c0*/  STL [R1+0x21c], R11 ;  /* 0x00021c0b01007387 */ /* 0x000fe20000100800 */
[----:B-1----:R-:W-:-:S03]  /*243d0*/  SEL R10, R3, R8, !P5 ;  /* 0x00000008030a7207 */ /* 0x002fc60006800000 */
[----:B------:R-:W4:Y:S04]  /*243e0*/  LDL.LU R8, [R1+0x1d8] ;  /* 0x0001d80001087983 */ /* 0x000f280000300800 */
[----:B------:R-:W-:Y:S01]  /*243f0*/  STL [R1+0x218], R10 ;  /* 0x0002180a01007387 */ /* 0x000fe20000100800 */
[----:B------:R-:W-:-:S03]  /*24400*/  SEL R2, R3, R2, !P5 ;  /* 0x0000000203027207 */ /* 0x000fc60006800000 */
[----:B------:R-:W4:Y:S04]  /*24410*/  LDL.LU R21, [R1+0x1d4] ;  /* 0x0001d40001157983 */ /* 0x000f280000300800 */
[----:B------:R-:W4:Y:S04]  /*24420*/  LDL.LU R20, [R1+0x1a0] ;  /* 0x0001a00001147983 */ /* 0x000f280000300800 */
[----:B------:R0:W-:Y:S04]  /*24430*/  STL [R1+0x214], R2 ;  /* 0x0002140201007387 */ /* 0x0001e80000100800 */
[----:B------:R-:W4:Y:S04]  /*24440*/  LDL.LU R19, [R1+0x1b8] ;  /* 0x0001b80001137983 */ /* 0x000f280000300800 */
[----:B------:R-:W4:Y:S04]  /*24450*/  LDL.LU R18, [R1+0x1c8] ;  /* 0x0001c80001127983 */ /* 0x000f280000300800 */
[----:B------:R-:W4:Y:S04]  /*24460*/  LDL.LU R17, [R1+0x1d0] ;  /* 0x0001d00001117983 */ /* 0x000f280000300800 */
[----:B------:R-:W4:Y:S04]  /*24470*/  LDL.LU R16, [R1+0x1c0] ;  /* 0x0001c00001107983 */ /* 0x000f280000300800 */
[----:B0-----:R-:W4:Y:S04]  /*24480*/  LDL.LU R2, [R1+0x1bc] ;  /* 0x0001bc0001027983 */ /* 0x001f280000300800 */
[----:B------:R-:W4:Y:S01]  /*24490*/  LDL.LU R15, [R1+0x1b4] ;  /* 0x0001b400010f7983 */ /* 0x000f220000300800 */
[----:B------:R-:W-:-:S03]  /*244a0*/  SEL R0, R3, R0, !P5 ;  /* 0x0000000003007207 */ /* 0x000fc60006800000 */
[----:B------:R-:W4:Y:S04]  /*244b0*/  LDL.LU R14, [R1+0x1b0] ;  /* 0x0001b000010e7983 */ /* 0x000f280000300800 */
[----:B------:R0:W-:Y:S04]  /*244c0*/  STL [R1+0x210], R0 ;  /* 0x0002100001007387 */ /* 0x0001e80000100800 */
[----:B0-----:R-:W4:Y:S01]  /*244d0*/  LDL.LU R0, [R1+0x1a8] ;  /* 0x0001a80001007983 */ /* 0x001f220000300800 */
[----:B------:R-:W-:-:S03]  /*244e0*/  SEL R11, R3, R61, !P5 ;  /* 0x0000003d030b7207 */ /* 0x000fc60006800000 */
[----:B------:R-:W4:Y:S04]  /*244f0*/  LDL.LU R61, [R1+0x174] ;  /* 0x00017400013d7983 */ /* 0x000f280000300800 */
[----:B------:R0:W-:Y:S04]  /*24500*/  STL [R1+0x204], R11 ;  /* 0x0002040b01007387 */ /* 0x0001e80000100800 */
[----:B------:R-:W4:Y:S04]  /*24510*/  LDL.LU R13, [R1+0x17c] ;  /* 0x00017c00010d7983 */ /* 0x000f280000300800 */
[----:B------:R-:W4:Y:S01]  /*24520*/  LDL.LU R12, [R1+0x190] ;  /* 0x00019000010c7983 */ /* 0x000f220000300800 */
[----:B--2---:R-:W-:-:S05]  /*24530*/  SEL R10, R3, R60, !P5 ;  /* 0x0000003c030a7207 */ /* 0x004fca0006800000 */
[----:B------:R1:W-:Y:S04]  /*24540*/  STL [R1+0x200], R10 ;  /* 0x0002000a01007387 */ /* 0x0003e80000100800 */
[----:B------:R-:W2:Y:S04]  /*24550*/  LDL.LU R60, [R1+0x19c] ;  /* 0x00019c00013c7983 */ /* 0x000ea80000300800 */
[----:B0-----:R-:W2:Y:S04]  /*24560*/  LDL.LU R11, [R1+0x198] ;  /* 0x00019800010b7983 */ /* 0x001ea80000300800 */
[----:B-1----:R-:W2:Y:S01]  /*24570*/  LDL.LU R10, [R1+0x194] ;  /* 0x00019400010a7983 */ /* 0x002ea20000300800 */
[----:B------:R-:W-:-:S05]  /*24580*/  SEL R22, R3, R59, !P5 ;  /* 0x0000003b03167207 */ /* 0x000fca0006800000 */
[----:B------:R3:W-:Y:S04]  /*24590*/  STL [R1+0x1fc], R22 ;  /* 0x0001fc1601007387 */ /* 0x0007e80000100800 */
[----:B------:R-:W2:Y:S01]  /*245a0*/  LDL.LU R59, [R1+0x18c] ;  /* 0x00018c00013b7983 */ /* 0x000ea20000300800 */
[----:B------:R-:W-:-:S03]  /*245b0*/  SEL R23, R3, R58, !P5 ;  /* 0x0000003a03177207 */ /* 0x000fc60006800000 */
[----:B------:R-:W2:Y:S04]  /*245c0*/  LDL.LU R58, [R1+0x188] ;  /* 0x00018800013a7983 */ /* 0x000ea80000300800 */
        /* <DEDUP_REMOVED lines=11> */
[----:B------:R-:W4:Y:S01]  /*24680*/  LDL.LU R8, [R1+0x160] ;  /* 0x0001600001087983 */ /* 0x000f220000300800 */
[----:B0-----:R-:W-:-:S03]  /*24690*/  SEL R22, R3, R21, !P5 ;  /* 0x0000001503167207 */ /* 0x001fc60006800000 */
        /* <DEDUP_REMOVED lines=9> */
[----:B------:R-:W-:Y:S01]  /*24730*/  STL [R1+0x1d0], R18 ;  /* 0x0001d01201007387 */ /* 0x000fe20000100800 */
[----:B------:R-:W-:-:S03]  /*24740*/  SEL R17, R3, R2, !P5 ;  /* 0x0000000203117207 */ /* 0x000fc60006800000 */
[----:B------:R-:W4:Y:S01]  /*24750*/  LDL.LU R2, [R1+0x16c] ;  /* 0x00016c0001027983 */ /* 0x000f220000300800 */
[----:B------:R-:W-:-:S05]  /*24760*/  SEL R16, R3, R16, !P5 ;  /* 0x0000001003107207 */ /* 0x000fca0006800000 */
[----:B------:R0:W-:Y:S04]  /*24770*/  STL [R1+0x1c8], R16 ;  /* 0x0001c81001007387 */ /* 0x0001e80000100800 */
[----:B------:R-:W-:Y:S01]  /*24780*/  STL [R1+0x1c0], R17 ;  /* 0x0001c01101007387 */ /* 0x000fe20000100800 */
[C---:B0-----:R-:W-:Y:S02]  /*24790*/  SEL R16, R3.reuse, R15, !P5 ;  /* 0x0000000f03107207 */ /* 0x041fe40006800000 */
[C---:B------:R-:W-:Y:S02]  /*247a0*/  SEL R15, R3.reuse, R14, !P5 ;  /* 0x0000000e030f7207 */ /* 0x040fe40006800000 */
[C---:B------:R-:W-:Y:S01]  /*247b0*/  SEL R14, R3.reuse, R0, !P5 ;  /* 0x00000000030e7207 */ /* 0x040fe20006800000 */
[----:B------:R-:W-:Y:S04]  /*247c0*/  STL [R1+0x1bc], R16 ;  /* 0x0001bc1001007387 */ /* 0x000fe80000100800 */
[----:B------:R-:W4:Y:S04]  /*247d0*/  LDL.LU R0, [R1+0x170] ;  /* 0x0001700001007983 */ /* 0x000f280000300800 */
[----:B------:R0:W-:Y:S04]  /*247e0*/  STL [R1+0x1b8], R15 ;  /* 0x0001b80f01007387 */ /* 0x0001e80000100800 */
[----:B------:R1:W-:Y:S01]  /*247f0*/  STL [R1+0x1b4], R14 ;  /* 0x0001b40e01007387 */ /* 0x0003e20000100800 */
[----:B0-----:R-:W-:-:S02]  /*24800*/  SEL R15, R3, R61, !P5 ;  /* 0x0000003d030f7207 */ /* 0x001fc40006800000 */
[C---:B------:R-:W-:Y:S01]  /*24810*/  SEL R12, R3.reuse, R12, !P5 ;  /* 0x0000000c030c7207 */ /* 0x040fe20006800000 */
[----:B------:R-:W4:Y:S01]  /*24820*/  LDL.LU R61, [R1+0x35c] ;  /* 0x00035c00013d7983 */ /* 0x000f220000300800 */
[----:B-1----:R-:W-:-:S03]  /*24830*/  SEL R14, R3, R13, !P5 ;  /* 0x0000000d030e7207 */ /* 0x002fc60006800000 */
[----:B------:R-:W-:Y:S04]  /*24840*/  STL [R1+0x1b0], R15 ;  /* 0x0001b00f01007387 */ /* 0x000fe80000100800 */
[----:B------:R-:W-:Y:S01]  /*24850*/  STL [R1+0x1a8], R14 ;  /* 0x0001a80e01007387 */ /* 0x000fe20000100800 */
[----:B--2---:R-:W-:-:S03]  /*24860*/  SEL R13, R3, R60, !P5 ;  /* 0x0000003c030d7207 */ /* 0x004fc60006800000 */
[----:B------:R-:W2:Y:S04]  /*24870*/  LDL.LU R60, [R1+0x168] ;  /* 0x00016800013c7983 */ /* 0x000ea80000300800 */
[----:B------:R0:W-:Y:S04]  /*24880*/  STL [R1+0x1a0], R12 ;  /* 0x0001a00c01007387 */ /* 0x0001e80000100800 */
[----:B------:R-:W-:Y:S01]  /*24890*/  STL [R1+0x19c], R13 ;  /* 0x00019c0d01007387 */ /* 0x000fe20000100800 */
[C---:B0-----:R-:W-:Y:S02]  /*248a0*/  SEL R12, R3.reuse, R11, !P5 ;  /* 0x0000000b030c7207 */ /* 0x041fe40006800000 */
[----:B------:R-:W-:-:S03]  /*248b0*/  SEL R11, R3, R10, !P5 ;  /* 0x0000000a030b7207 */ /* 0x000fc60006800000 */
[----:B------:R-:W-:Y:S01]  /*248c0*/  STL [R1+0x198], R12 ;  /* 0x0001980c01007387 */ /* 0x000fe20000100800 */
[----:B------:R-:W-:-:S03]  /*248d0*/  SEL R10, R3, R59, !P5 ;  /* 0x0000003b030a7207 */ /* 0x000fc60006800000 */
[----:B------:R-:W2:Y:S04]  /*248e0*/  LDL.LU R59, [R1+0x15c] ;  /* 0x00015c00013b7983 */ /* 0x000ea80000300800 */
[----:B------:R0:W-:Y:S04]  /*248f0*/  STL [R1+0x194], R11 ;  /* 0x0001940b01007387 */ /* 0x0001e80000100800 */
[----:B------:R3:W-:Y:S01]  /*24900*/  STL [R1+0x190], R10 ;  /* 0x0001900a01007387 */ /* 0x0007e20000100800 */
[----:B0-----:R-:W-:-:S03]  /*24910*/  SEL R11, R3, R58, !P5 ;  /* 0x0000003a030b7207 */ /* 0x001fc60006800000 */
[----:B------:R-:W2:Y:S04]  /*24920*/  LDL.LU R58, [R1+0x158] ;  /* 0x00015800013a7983 */ /* 0x000ea80000300800 */
[----:B------:R4:W-:Y:S01]  /*24930*/  STL [R1+0x18c], R11 ;  /* 0x00018c0b01007387 */ /* 0x0009e20000100800 */
[----:B---3--:R-:W-:-:S03]  /*24940*/  SEL R10, R3, R57, !P5 ;  /* 0x00000039030a7207 */ /* 0x008fc60006800000 */
[----:B------:R-:W3:Y:S04]  /*24950*/  LDL.LU R57, [R1+0x14c] ;  /* 0x00014c0001397983 */ /* 0x000ee80000300800 */
[----:B------:R0:W-:Y:S01]  /*24960*/  STL [R1+0x188], R10 ;  /* 0x0001880a01007387 */ /* 0x0001e20000100800 */
[----:B----4-:R-:W-:-:S03]  /*24970*/  SEL R11, R3, R7, !P5 ;  /* 0x00000007030b7207 */ /* 0x010fc60006800000 */
[----:B------:R-:W4:Y:S04]  /*24980*/  LDL.LU R7, [R1+0x148] ;  /* 0x0001480001077983 */ /* 0x000f280000300800 */
[----:B------:R-:W-:Y:S01]  /*24990*/  STL [R1+0x180], R11 ;  /* 0x0001800b01007387 */ /* 0x000fe20000100800 */
[----:B0-----:R-:W-:-:S03]  /*249a0*/  SEL R10, R3, R9, !P5 ;  /* 0x00000009030a7207 */ /* 0x001fc60006800000 */
[----:B------:R-:W4:Y:S04]  /*249b0*/  LDL.LU R9, [R1+0x13c] ;  /* 0x00013c0001097983 */ /* 0x000f280000300800 */
[----:B------:R-:W-:Y:S04]  /*249c0*/  STL [R1+0x17c], R10 ;  /* 0x00017c0a01007387 */ /* 0x000fe80000100800 */
[----:B------:R-:W4:Y:S01]  /*249d0*/  LDL.LU R21, [R1+0x138] ;  /* 0x0001380001157983 */ /* 0x000f220000300800 */
[----:B------:R-:W-:-:S03]  /*249e0*/  SEL R8, R3, R8, !P5 ;  /* 0x0000000803087207 */ /* 0x000fc60006800000 */
[----:B------:R-:W4:Y:S04]  /*249f0*/  LDL.LU R20, [R1+0x130] ;  /* 0x0001300001147983 */ /* 0x000f280000300800 */
[----:B------:R0:W-:Y:S04]  /*24a00*/  STL [R1+0x178], R8 ;  /* 0x0001780801007387 */ /* 0x0001e80000100800 */
[----:B------:R-:W4:Y:S04]  /*24a10*/  LDL.LU R19, [R1+0x11c] ;  /* 0x00011c0001137983 */ /* 0x000f280000300800 */
[----:B------:R-:W4:Y:S04]  /*24a20*/  LDL.LU R18, [R1+0x10c] ;  /* 0x00010c0001127983 */ /* 0x000f280000300800 */
[----:B------:R-:W4:Y:S04]  /*24a30*/  LDL.LU R17, [R1+0x110] ;  /* 0x0001100001117983 */ /* 0x000f280000300800 */
[----:B------:R-:W4:Y:S04]  /*24a40*/  LDL.LU R16, [R1+0x114] ;  /* 0x0001140001107983 */ /* 0x000f280000300800 */
[----:B0-----:R-:W4:Y:S04]  /*24a50*/  LDL.LU R8, [R1+0x108] ;  /* 0x0001080001087983 */ /* 0x001f280000300800 */
[----:B------:R-:W4:Y:S04]  /*24a60*/  LDL.LU R15, [R1+0x104] ;  /* 0x00010400010f7983 */ /* 0x000f280000300800 */
[----:B------:R-:W4:Y:S01]  /*24a70*/  LDL.LU R14, [R1+0xfc] ;  /* 0x0000fc00010e7983 */ /* 0x000f220000300800 */
[----:B------:R-:W-:-:S05]  /*24a80*/  SEL R2, R3, R2, !P5 ;  /* 0x0000000203027207 */ /* 0x000fca0006800000 */
[----:B------:R0:W-:Y:S04]  /*24a90*/  STL [R1+0x174], R2 ;  /* 0x0001740201007387 */ /* 0x0001e80000100800 */
[----:B0-----:R-:W4:Y:S01]  /*24aa0*/  LDL.LU R2, [R1+0xf4] ;  /* 0x0000f40001027983 */ /* 0x001f220000300800 */
[----:B------:R-:W-:-:S03]  /*24ab0*/  SEL R11, R3, R0, !P5 ;  /* 0x00000000030b7207 */ /* 0x000fc60006800000 */
[----:B------:R-:W4:Y:S04]  /*24ac0*/  LDL.LU R0, [R1+0xf0] ;  /* 0x0000f00001007983 */ /* 0x000f280000300800 */
[----:B------:R0:W-:Y:S04]  /*24ad0*/  STL [R1+0x170], R11 ;  /* 0x0001700b01007387 */ /* 0x0001e80000100800 */
[----:B------:R-:W4:Y:S04]  /*24ae0*/  LDL.LU R13, [R1+0xec] ;  /* 0x0000ec00010d7983 */ /* 0x000f280000300800 */
[----:B------:R-:W4:Y:S01]  /*24af0*/  LDL.LU R12, [R1+0xe8] ;  /* 0x0000e800010c7983 */ /* 0x000f220000300800 */
[----:B------:R-:W-:-:S05]  /*24b00*/  SEL R10, R3, R61, !P5 ;  /* 0x0000003d030a7207 */ /* 0x000fca0006800000 */
[----:B------:R1:W-:Y:S04]  /*24b10*/  STL [R1+0x16c], R10 ;  /* 0x00016c0a01007387 */ /* 0x0003e80000100800 */
[----:B------:R-:W4:Y:S04]  /*24b20*/  LDL.LU R61, [R1+0xe4] ;  /* 0x0000e400013d7983 */ /* 0x000f280000300800 */
[----:B0-----:R-:W4:Y:S04]  /*24b30*/  LDL.LU R11, [R1+0xe0] ;  /* 0x0000e000010b7983 */ /* 0x001f280000300800 */
[----:B-1----:R-:W4:Y:S01]  /*24b40*/  LDL.LU R10, [R1+0xdc] ;  /* 0x0000dc00010a7983 */ /* 0x002f220000300800 */
[----:B--2---:R-:W-:-:S05]  /*24b50*/  SEL R22, R3, R60, !P5 ;  /* 0x0000003c03167207 */ /* 0x004fca0006800000 */
[----:B------:R0:W-:Y:S04]  /*24b60*/  STL [R1+0x168], R22 ;  /* 0x0001681601007387 */ /* 0x0001e80000100800 */
[----:B------:R-:W2:Y:S01]  /*24b70*/  LDL.LU R60, [R1+0xd4] ;  /* 0x0000d400013c7983 */ /* 0x000ea20000300800 */
[----:B------:R-:W-:-:S03]  /*24b80*/  SEL R23, R3, R59, !P5 ;  /* 0x0000003b03177207 */ /* 0x000fc60006800000 */
[----:B------:R-:W2:Y:S04]  /*24b90*/  LDL.LU R59, [R1+0xcc] ;  /* 0x0000cc00013b7983 */ /* 0x000ea80000300800 */
        /* <DEDUP_REMOVED lines=29> */
[----:B------:R-:W-:-:S03]  /*24d70*/  SEL R15, R3, R14, !P5 ;  /* 0x0000000e030f7207 */ /* 0x000fc60006800000 */
[----:B------:R-:W-:Y:S01]  /*24d80*/  STL [R1+0x10c], R16 ;  /* 0x00010c1001007387 */ /* 0x000fe20000100800 */
[----:B------:R-:W-:-:S03]  /*24d90*/  SEL R14, R3, R2, !P5 ;  /* 0x00000002030e7207 */ /* 0x000fc60006800000 */
[----:B------:R-:W4:Y:S04]  /*24da0*/  LDL.LU R2, [R1+0xb0] ;  /* 0x0000b00001027983 */ /* 0x000f280000300800 */
[----:B------:R0:W-:Y:S04]  /*24db0*/  STL [R1+0x108], R15 ;  /* 0x0001080f01007387 */ /* 0x0001e80000100800 */
        /* <DEDUP_REMOVED lines=14> */
[----:B--2---:R-:W-:-:S03]  /*24ea0*/  SEL R10, R3, R60, !P5 ;  /* 0x0000003c030a7207 */ /* 0x004fc60006800000 */
[----:B------:R-:W2:Y:S04]  /*24eb0*/  LDL.LU R60, [R1+0xa8] ;  /* 0x0000a800013c7983 */ /* 0x000ea80000300800 */
[----:B------:R0:W-:Y:S04]  /*24ec0*/  STL [R1+0xe4], R11 ;  /* 0x0000e40b01007387 */ /* 0x0001e80000100800 */
[----:B------:R1:W-:Y:S01]  /*24ed0*/  STL [R1+0xe0], R10 ;  /* 0x0000e00a01007387 */ /* 0x0003e20000100800 */
[----:B0-----:R-:W-:-:S03]  /*24ee0*/  SEL R11, R3, R59, !P5 ;  /* 0x0000003b030b7207 */ /* 0x001fc60006800000 */
[----:B------:R-:W2:Y:S04]  /*24ef0*/  LDL.LU R59, [R1+0x2c8] ;  /* 0x0002c800013b7983 */ /* 0x000ea80000300800 */
[----:B------:R3:W-:Y:S01]  /*24f00*/  STL [R1+0xdc], R11 ;  /* 0x0000dc0b01007387 */ /* 0x0007e20000100800 */
[----:B-1----:R-:W-:-:S03]  /*24f10*/  SEL R10, R3, R58, !P5 ;  /* 0x0000003a030a7207 */ /* 0x002fc60006800000 */
[----:B------:R-:W2:Y:S04]  /*24f20*/  LDL.LU R58, [R1+0x2d0] ;  /* 0x0002d000013a7983 */ /* 0x000ea80000300800 */
[----:B------:R4:W-:Y:S01]  /*24f30*/  STL [R1+0xd4], R10 ;  /* 0x0000d40a01007387 */ /* 0x0009e20000100800 */
[----:B---3--:R-:W-:-:S03]  /*24f40*/  SEL R11, R3, R57, !P5 ;  /* 0x00000039030b7207 */ /* 0x008fc60006800000 */
[----:B------:R-:W3:Y:S04]  /*24f50*/  LDL.LU R57, [R1+0x2d8] ;  /* 0x0002d80001397983 */ /* 0x000ee80000300800 */
[----:B------:R0:W-:Y:S01]  /*24f60*/  STL [R1+0xcc], R11 ;  /* 0x0000cc0b01007387 */ /* 0x0001e20000100800 */
[----:B----4-:R-:W-:-:S03]  /*24f70*/  SEL R10, R3, R7, !P5 ;  /* 0x00000007030a7207 */ /* 0x010fc60006800000 */
[----:B------:R-:W4:Y:S04]  /*24f80*/  LDL.LU R7, [R1+0x8c] ;  /* 0x00008c0001077983 */ /* 0x000f280000300800 */
[----:B------:R-:W-:Y:S04]  /*24f90*/  STL [R1+0xc8], R10 ;  /* 0x0000c80a01007387 */ /* 0x000fe80000100800 */
[----:B------:R-:W4:Y:S01]  /*24fa0*/  LDL.LU R21, [R1+0x88] ;  /* 0x0000880001157983 */ /* 0x000f220000300800 */
[----:B------:R-:W-:-:S03]  /*24fb0*/  SEL R9, R3, R9, !P5 ;  /* 0x0000000903097207 */ /* 0x000fc60006800000 */
[----:B------:R-:W4:Y:S04]  /*24fc0*/  LDL.LU R20, [R1+0x84] ;  /* 0x0000840001147983 */ /* 0x000f280000300800 */
[----:B------:R-:W-:Y:S04]  /*24fd0*/  STL [R1+0xc4], R9 ;  /* 0x0000c40901007387 */ /* 0x000fe80000100800 */
        /* <DEDUP_REMOVED lines=9> */
[----:B------:R-:W4:Y:S01]  /*25070*/  LDL.LU R13, [R1+0x5c] ;  /* 0x00005c00010d7983 */ /* 0x000f220000300800 */
[----:B0-----:R-:W-:-:S03]  /*25080*/  SEL R8, R3, R2, !P5 ;  /* 0x0000000203087207 */ /* 0x001fc60006800000 */
[----:B------:R-:W4:Y:S04]  /*25090*/  LDL.LU R2, [R1+0x58] ;  /* 0x0000580001027983 */ /* 0x000f280000300800 */
[----:B------:R-:W-:Y:S04]  /*250a0*/  STL [R1+0xb8], R8 ;  /* 0x0000b80801007387 */ /* 0x000fe80000100800 */
[----:B------:R-:W4:Y:S04]  /*250b0*/  LDL.LU R12, [R1+0x54] ;  /* 0x00005400010c7983 */ /* 0x000f280000300800 */
[----:B------:R-:W4:Y:S01]  /*250c0*/  LDL.LU R10, [R1+0x250] ;  /* 0x00025000010a7983 */ /* 0x000f220000300800 */
[----:B------:R-:W-:-:S05]  /*250d0*/  SEL R0, R3, R0, !P5 ;  /* 0x0000000003007207 */ /* 0x000fca0006800000 */
[----:B------:R0:W-:Y:S04]  /*250e0*/  STL [R1+0xb4], R0 ;  /* 0x0000b40001007387 */ /* 0x0001e80000100800 */
[----:B0-----:R-:W4:Y:S04]  /*250f0*/  LDL.LU R0, [R1+0x208] ;  /* 0x0002080001007983 */ /* 0x001f280000300800 */
[----:B------:R-:W4:Y:S01]  /*25100*/  LDL.LU R9, [R1+0x20c] ;  /* 0x00020c0001097983 */ /* 0x000f220000300800 */
[----:B------:R-:W-:-:S03]  /*25110*/  SEL R22, R3, R61, !P5 ;  /* 0x0000003d03167207 */ /* 0x000fc60006800000 */
[----:B------:R-:W4:Y:S04]  /*25120*/  LDL.LU R8, [R1+0x228] ;  /* 0x0002280001087983 */ /* 0x000f280000300800 */
[----:B------:R0:W-:Y:S04]  /*25130*/  STL [R1+0xb0], R22 ;  /* 0x0000b01601007387 */ /* 0x0001e80000100800 */
[----:B------:R-:W4:Y:S01]  /*25140*/  LDL.LU R61, [R1+0x224] ;  /* 0x00022400013d7983 */ /* 0x000f220000300800 */
[----:B--2---:R-:W-:-:S03]  /*25150*/  SEL R23, R3, R60, !P5 ;  /* 0x0000003c03177207 */ /* 0x004fc60006800000 */
[----:B------:R-:W2:Y:S04]  /*25160*/  LDL.LU R60, [R1+0x1a4] ;  /* 0x0001a400013c7983 */ /* 0x000ea80000300800 */
        /* <DEDUP_REMOVED lines=43> */
[----:B------:R0:W-:Y:S01]  /*25420*/  STL [R1+0x50], R10 ;  /* 0x0000500a01007387 */ /* 0x0001e20000100800 */
[----:B------:R-:W-:-:S03]  /*25430*/  SEL R8, R3, R8, !P5 ;  /* 0x0000000803087207 */ /* 0x000fc60006800000 */
[----:B------:R-:W-:Y:S01]  /*25440*/  STL [R1+0x4c], R12 ;  /* 0x00004c0c01007387 */ /* 0x000fe20000100800 */
[C---:B0-----:R-:W-:Y:S02]  /*25450*/  SEL R10, R3.reuse, R9, !P5 ;  /* 0x00000009030a7207 */ /* 0x041fe40006800000 */
[----:B------:R-:W-:-:S03]  /*25460*/  SEL R9, R3, R61, !P5 ;  /* 0x0000003d03097207 */ /* 0x000fc60006800000 */
[----:B------:R0:W-:Y:S04]  /*25470*/  STL [R1+0x48], R10 ;  /* 0x0000480a01007387 */ /* 0x0001e80000100800 */
[----:B------:R-:W4:Y:S04]  /*25480*/  LDL.LU R61, [R1+0x154] ;  /* 0x00015400013d7983 */ /* 0x000f280000300800 */
[----:B------:R2:W-:Y:S04]  /*25490*/  STL [R1+0x44], R8 ;  /* 0x0000440801007387 */ /* 0x0005e80000100800 */
[----:B------:R1:W-:Y:S01]  /*254a0*/  STL [R1+0x34], R9 ;  /* 0x0000340901007387 */ /* 0x0003e20000100800 */
[----:B0-----:R-:W-:-:S02]  /*254b0*/  SEL R10, R3, R34, !P5 ;  /* 0x00000022030a7207 */ /* 0x001fc40006800000 */
[C---:B------:R-:W-:Y:S02]  /*254c0*/  SEL R14, R3.reuse, R35, !P5 ;  /* 0x00000023030e7207 */ /* 0x040fe40006800000 */
[C---:B------:R-:W-:Y:S02]  /*254d0*/  SEL R15, R3.reuse, R36, !P5 ;  /* 0x00000024030f7207 */ /* 0x040fe40006800000 */
[C---:B--2---:R-:W-:Y:S02]  /*254e0*/  SEL R8, R3.reuse, R60, !P5 ;  /* 0x0000003c03087207 */ /* 0x044fe40006800000 */
[----:B------:R-:W2:Y:S04]  /*254f0*/  LDL.LU R60, [R1+0x144] ;  /* 0x00014400013c7983 */ /* 0x000ea80000300800 */
[----:B------:R0:W-:Y:S01]  /*25500*/  STL [R1+0x30], R8 ;  /* 0x0000300801007387 */ /* 0x0001e20000100800 */
[----:B-1----:R-:W-:-:S03]  /*25510*/  SEL R9, R3, R59, !P5 ;  /* 0x0000003b03097207 */ /* 0x002fc60006800000 */
        /* <DEDUP_REMOVED lines=11> */
[----:B------:R0:W-:Y:S04]  /*255d0*/  STL [R1+0x20], R8 ;  /* 0x0000200801007387 */ /* 0x0001e80000100800 */
[----:B0-----:R-:W4:Y:S04]  /*255e0*/  LDL.LU R8, [R1+0xd8] ;  /* 0x0000d80001087983 */ /* 0x001f280000300800 */
[----:B------:R0:W-:Y:S04]  /*255f0*/  STL [R1+0x1c], R9 ;  /* 0x00001c0901007387 */ /* 0x0001e80000100800 */
[----:B0-----:R-:W4:Y:S04]  /*25600*/  LDL.LU R9, [R1+0xc0] ;  /* 0x0000c00001097983 */ /* 0x001f280000300800 */
[----:B------:R0:W-:Y:S01]  /*25610*/  STL [R1+0x18], R10 ;  /* 0x0000180a01007387 */ /* 0x0001e20000100800 */
[----:B------:R-:W-:-:S03]  /*25620*/  SEL R12, R3, R11, !P5 ;  /* 0x0000000b030c7207 */ /* 0x000fc60006800000 */
[----:B0-----:R-:W4:Y:S04]  /*25630*/  LDL.LU R10, [R1+0x94] ;  /* 0x00009400010a7983 */ /* 0x001f280000300800 */
[----:B------:R0:W-:Y:S04]  /*25640*/  STL [R1+0x14], R14 ;  /* 0x0000140e01007387 */ /* 0x0001e80000100800 */
[----:B------:R-:W4:Y:S04]  /*25650*/  LDL.LU R11, [R1+0x9c] ;  /* 0x00009c00010b7983 */ /* 0x000f280000300800 */
[----:B------:R1:W-:Y:S01]  /*25660*/  STL [R1+0x10], R12 ;  /* 0x0000100c01007387 */ /* 0x0003e20000100800 */
[----:B0-----:R-:W-:-:S03]  /*25670*/  SEL R14, R3, R13, !P5 ;  /* 0x0000000d030e7207 */ /* 0x001fc60006800000 */
[----:B-1----:R-:W4:Y:S04]  /*25680*/  LDL.LU R12, [R1+0xa0] ;  /* 0x0000a000010c7983 */ /* 0x002f280000300800 */
[----:B------:R-:W-:Y:S04]  /*25690*/  STL [R1+0xc], R15 ;  /* 0x00000c0f01007387 */ /* 0x000fe80000100800 */
[----:B------:R-:W4:Y:S01]  /*256a0*/  LDL.LU R13, [R1+0x98] ;  /* 0x00009800010d7983 */ /* 0x000f220000300800 */
[----:B------:R-:W-:-:S03]  /*256b0*/  SEL R2, R3, R2, !P5 ;  /* 0x0000000203027207 */ /* 0x000fc60006800000 */
[----:B------:R0:W-:Y:S04]  /*256c0*/  STL [R1+0x8], R14 ;  /* 0x0000080e01007387 */ /* 0x0001e80000100800 */
[----:B0-----:R-:W4:Y:S04]  /*256d0*/  LDL.LU R14, [R1+0x64] ;  /* 0x00006400010e7983 */ /* 0x001f280000300800 */
[----:B------:R-:W4:Y:S04]  /*256e0*/  LDL.LU R15, [R1+0x3c] ;  /* 0x00003c00010f7983 */ /* 0x000f280000300800 */
[----:B------:R-:W-:Y:S04]  /*256f0*/  STL [R1+0x302c], R2 ;  /* 0x00302c0201007387 */ /* 0x000fe80000100800 */
[----:B------:R-:W4:Y:S04]  /*25700*/  LDL.LU R16, [R1+0x40] ;  /* 0x0000400001107983 */ /* 0x000f280000300800 */
[----:B------:R-:W4:Y:S01]  /*25710*/  LDL.LU R17, [R1+0x38] ;  /* 0x0000380001117983 */ /* 0x000f220000300800 */
[----:B------:R-:W-:-:S05]  /*25720*/  SEL R0, R3, R0, !P5 ;  /* 0x0000000003007207 */ /* 0x000fca0006800000 */
[----:B------:R-:W-:Y:S01]  /*25730*/  STL [R1+0x3030], R0 ;  /* 0x0030300001007387 */ /* 0x000fe20000100800 */
[----:B------:R-:W-:-:S05]  /*25740*/  SEL R61, R3, R61, !P5 ;  /* 0x0000003d033d7207 */ /* 0x000fca0006800000 */
[----:B------:R-:W-:Y:S01]  /*25750*/  STL [R1+0x3034], R61 ;  /* 0x0030343d01007387 */ /* 0x000fe20000100800 */
[C---:B------:R-:W-:Y:S02]  /*25760*/  SEL R37, R3.reuse, R37, !P5 ;  /* 0x0000002503257207 */ /* 0x040fe40006800000 */
[C---:B------:R-:W-:Y:S02]  /*25770*/  SEL R38, R3.reuse, R38, !P5 ;  /* 0x0000002603267207 */ /* 0x040fe40006800000 */
[C---:B------:R-:W-:Y:S02]  /*25780*/  SEL R46, R3.reuse, R46, !P5 ;  /* 0x0000002e032e7207 */ /* 0x040fe40006800000 */
[C---:B------:R-:W-:Y:S02]  /*25790*/  SEL R47, R3.reuse, R47, !P5 ;  /* 0x0000002f032f7207 */ /* 0x040fe40006800000 */
[C---:B------:R-:W-:Y:S02]  /*257a0*/  SEL R48, R3.reuse, R48, !P5 ;  /* 0x0000003003307207 */ /* 0x040fe40006800000 */
[----:B------:R-:W-:-:S02]  /*257b0*/  SEL R49, R3, R49, !P5 ;  /* 0x0000003103317207 */ /* 0x000fc40006800000 */
[C---:B------:R-:W-:Y:S02]  /*257c0*/  SEL R50, R3.reuse, R50, !P5 ;  /* 0x0000003203327207 */ /* 0x040fe40006800000 */
[C---:B------:R-:W-:Y:S02]  /*257d0*/  SEL R51, R3.reuse, R51, !P5 ;  /* 0x0000003303337207 */ /* 0x040fe40006800000 */
[C---:B------:R-:W-:Y:S02]  /*257e0*/  SEL R52, R3.reuse, R52, !P5 ;  /* 0x0000003403347207 */ /* 0x040fe40006800000 */
[C---:B------:R-:W-:Y:S02]  /*257f0*/  SEL R53, R3.reuse, R53, !P5 ;  /* 0x0000003503357207 */ /* 0x040fe40006800000 */
[C---:B------:R-:W-:Y:S02]  /*25800*/  SEL R54, R3.reuse, R54, !P5 ;  /* 0x0000003603367207 */ /* 0x040fe40006800000 */
[----:B------:R-:W-:-:S02]  /*25810*/  SEL R43, R3, R43, !P5 ;  /* 0x0000002b032b7207 */ /* 0x000fc40006800000 */
[C---:B------:R-:W-:Y:S02]  /*25820*/  SEL R42, R3.reuse, R42, !P5 ;  /* 0x0000002a032a7207 */ /* 0x040fe40006800000 */
[----:B--2---:R-:W-:-:S05]  /*25830*/  SEL R60, R3, R60, !P5 ;  /* 0x0000003c033c7207 */ /* 0x004fca0006800000 */
[----:B------:R-:W-:Y:S01]  /*25840*/  STL [R1+0x3038], R60 ;  /* 0x0030383c01007387 */ /* 0x000fe20000100800 */
[----:B------:R-:W-:-:S05]  /*25850*/  SEL R59, R3, R59, !P5 ;  /* 0x0000003b033b7207 */ /* 0x000fca0006800000 */
[----:B------:R-:W-:Y:S01]  /*25860*/  STL [R1+0x303c], R59 ;  /* 0x00303c3b01007387 */ /* 0x000fe20000100800 */
[----:B------:R-:W-:-:S05]  /*25870*/  SEL R58, R3, R58, !P5 ;  /* 0x0000003a033a7207 */ /* 0x000fca0006800000 */
[----:B------:R-:W-:Y:S01]  /*25880*/  STL [R1+0x3040], R58 ;  /* 0x0030403a01007387 */ /* 0x000fe20000100800 */
[----:B---3--:R-:W-:-:S05]  /*25890*/  SEL R57, R3, R57, !P5 ;  /* 0x0000003903397207 */ /* 0x008fca0006800000 */
[----:B------:R-:W-:Y:S01]  /*258a0*/  STL [R1+0x3044], R57 ;  /* 0x0030443901007387 */ /* 0x000fe20000100800 */
[----:B----4-:R-:W-:-:S05]  /*258b0*/  SEL R7, R3, R7, !P5 ;  /* 0x0000000703077207 */ /* 0x010fca0006800000 */
[----:B------:R-:W-:Y:S01]  /*258c0*/  STL [R1+0x3048], R7 ;  /* 0x0030480701007387 */ /* 0x000fe20000100800 */
[----:B------:R-:W-:-:S05]  /*258d0*/  SEL R8, R3, R8, !P5 ;  /* 0x0000000803087207 */ /* 0x000fca0006800000 */
[----:B------:R-:W-:Y:S01]  /*258e0*/  STL [R1+0x304c], R8 ;  /* 0x00304c0801007387 */ /* 0x000fe20000100800 */
[----:B------:R-:W-:-:S05]  /*258f0*/  SEL R9, R3, R9, !P5 ;  /* 0x0000000903097207 */ /* 0x000fca0006800000 */
[----:B------:R-:W-:Y:S01]  /*25900*/  STL [R1+0x3050], R9 ;  /* 0x0030500901007387 */ /* 0x000fe20000100800 */
[C---:B------:R-:W-:Y:S02]  /*25910*/  SEL R10, R3.reuse, R10, !P5 ;  /* 0x0000000a030a7207 */ /* 0x040fe40006800000 */
[----:B------:R-:W-:-:S03]  /*25920*/  SEL R11, R3, R11, !P5 ;  /* 0x0000000b030b7207 */ /* 0x000fc60006800000 */
[----:B------:R-:W-:Y:S04]  /*25930*/  STL [R1+0x3054], R10 ;  /* 0x0030540a01007387 */ /* 0x000fe80000100800 */
[----:B------:R-:W-:Y:S01]  /*25940*/  STL [R1+0x3058], R11 ;  /* 0x0030580b01007387 */ /* 0x000fe20000100800 */
[C---:B------:R-:W-:Y:S02]  /*25950*/  SEL R12, R3.reuse, R12, !P5 ;  /* 0x0000000c030c7207 */ /* 0x040fe40006800000 */
[----:B------:R-:W-:-:S03]  /*25960*/  SEL R13, R3, R13, !P5 ;  /* 0x0000000d030d7207 */ /* 0x000fc60006800000 */
[----:B------:R-:W-:Y:S04]  /*25970*/  STL [R1+0x305c], R12 ;  /* 0x00305c0c01007387 */ /* 0x000fe80000100800 */
[----:B------:R-:W-:Y:S01]  /*25980*/  STL [R1+0x3060], R13 ;  /* 0x0030600d01007387 */ /* 0x000fe20000100800 */
[C---:B------:R-:W-:Y:S02]  /*25990*/  SEL R14, R3.reuse, R14, !P5 ;  /* 0x0000000e030e7207 */ /* 0x040fe40006800000 */
[----:B------:R-:W-:-:S03]  /*259a0*/  SEL R15, R3, R15, !P5 ;  /* 0x0000000f030f7207 */ /* 0x000fc60006800000 */
[----:B------:R-:W-:Y:S01]  /*259b0*/  STL [R1+0x3064], R14 ;  /* 0x0030640e01007387 */ /* 0x000fe20000100800 */
[----:B------:R-:W-:-:S03]  /*259c0*/  SEL R16, R3, R16, !P5 ;  /* 0x0000001003107207 */ /* 0x000fc60006800000 */
[----:B------:R-:W-:Y:S01]  /*259d0*/  STL [R1+0x3068], R15 ;  /* 0x0030680f01007387 */ /* 0x000fe20000100800 */
[----:B------:R-:W-:-:S03]  /*259e0*/  SEL R17, R3, R17, !P5 ;  /* 0x0000001103117207 */ /* 0x000fc60006800000 */
[----:B------:R-:W-:Y:S04]  /*259f0*/  STL [R1+0x306c], R16 ;  /* 0x00306c1001007387 */ /* 0x000fe80000100800 */
[----:B------:R-:W2:Y:S04]  /*25a00*/  LDL.LU R18, [R1+0x7fc] ;  /* 0x0007fc0001127983 */ /* 0x000ea80000300800 */
[----:B------:R-:W3:Y:S04]  /*25a10*/  LDL.LU R19, [R1+0x808] ;  /* 0x0008080001137983 */ /* 0x000ee80000300800 */
[----:B------:R-:W4:Y:S04]  /*25a20*/  LDL.LU R24, [R1+0x304] ;  /* 0x0003040001187983 */ /* 0x000f280000300800 */
[----:B------:R-:W3:Y:S04]  /*25a30*/  LDL.LU R25, [R1+0x308] ;  /* 0x0003080001197983 */ /* 0x000ee80000300800 */
[----:B------:R-:W3:Y:S04]  /*25a40*/  LDL.LU R26, [R1+0x30c] ;  /* 0x00030c00011a7983 */ /* 0x000ee80000300800 */
[----:B------:R-:W-:Y:S04]  /*25a50*/  STL [R1+0x3070], R17 ;  /* 0x0030701101007387 */ /* 0x000fe80000100800 */
[----:B------:R-:W-:Y:S04]  /*25a60*/  STL [R1+0x3074], R37 ;  /* 0x0030742501007387 */ /* 0x000fe80000100800 */
[----:B------:R-:W-:Y:S04]  /*25a70*/  STL [R1+0x3078], R38 ;  /* 0x0030782601007387 */ /* 0x000fe80000100800 */
[----:B------:R-:W-:Y:S04]  /*25a80*/  STL [R1+0x307c], R46 ;  /* 0x00307c2e01007387 */ /* 0x000fe80000100800 */
[----:B------:R-:W-:Y:S04]  /*25a90*/  STL [R1+0x3080], R47 ;  /* 0x0030802f01007387 */ /* 0x000fe80000100800 */
[----:B------:R0:W-:Y:S04]  /*25aa0*/  STL [R1+0x3084], R48 ;  /* 0x0030843001007387 */ /* 0x0001e80000100800 */
[----:B------:R-:W-:Y:S04]  /*25ab0*/  STL [R1+0x3088], R49 ;  /* 0x0030883101007387 */ /* 0x000fe80000100800 */
[----:B------:R-:W-:Y:S04]  /*25ac0*/  STL [R1+0x308c], R50 ;  /* 0x00308c3201007387 */ /* 0x000fe80000100800 */
[----:B------:R-:W-:Y:S04]  /*25ad0*/  STL [R1+0x3090], R51 ;  /* 0x0030903301007387 */ /* 0x000fe80000100800 */
[----:B------:R-:W-:Y:S04]  /*25ae0*/  STL [R1+0x3094], R52 ;  /* 0x0030943401007387 */ /* 0x000fe80000100800 */
[----:B------:R-:W-:Y:S04]  /*25af0*/  STL [R1+0x3098], R53 ;  /* 0x0030983501007387 */ /* 0x000fe80000100800 */
[----:B------:R-:W-:Y:S04]  /*25b00*/  STL [R1+0x309c], R54 ;  /* 0x00309c3601007387 */ /* 0x000fe80000100800 */
[----:B------:R-:W-:Y:S04]  /*25b10*/  STL [R1+0x30a0], R43 ;  /* 0x0030a02b01007387 */ /* 0x000fe80000100800 */
[----:B------:R-:W-:Y:S04]  /*25b20*/  STL [R1+0x30a4], R42 ;  /* 0x0030a42a01007387 */ /* 0x000fe80000100800 */
[----:B------:R-:W3:Y:S04]  /*25b30*/  LDL.LU R27, [R1+0x310] ;  /* 0x00031000011b7983 */ /* 0x000ee80000300800 */
[----:B0-----:R-:W3:Y:S04]  /*25b40*/  LDL.LU R48, [R1+0x314] ;  /* 0x0003140001307983 */ /* 0x001ee80000300800 */
        /* <DEDUP_REMOVED lines=28> */
[----:B------:R-:W4:Y:S01]  /*25d10*/  LDL.LU R2, [R1+0x38c] ;  /* 0x00038c0001027983 */ /* 0x000f220000300800 */
[----:B------:R-:W-:-:S02]  /*25d20*/  @!P6 IMAD.MOV R5, RZ, RZ, -R5 ;  /* 0x000000ffff05e224 */ /* 0x000fc400078e0a05 */
[----:B------:R-:W-:Y:S02]  /*25d30*/  @!P3 IMAD.MOV R40, RZ, RZ, -R40 ;  /* 0x000000ffff28b224 */ /* 0x000fe400078e0a28 */
[----:B------:R-:W-:Y:S02]  /*25d40*/  @!P1 IMAD.MOV R39, RZ, RZ, -R39 ;  /* 0x000000ffff279224 */ /* 0x000fe400078e0a27 */
[----:B------:R-:W-:Y:S02]  /*25d50*/  @!P2 IMAD.MOV R28, RZ, RZ, -R28 ;  /* 0x000000ffff1ca224 */ /* 0x000fe400078e0a1c */
[----:B------:R-:W-:Y:S01]  /*25d60*/  @!P4 IMAD.MOV R29, RZ, RZ, -R29 ;  /* 0x000000ffff1dc224 */ /* 0x000fe200078e0a1d */
[C---:B------:R-:W-:Y:S02]  /*25d70*/  SEL R41, R3.reuse, R41, !P5 ;  /* 0x0000002903297207 */ /* 0x040fe40006800000 */
[C---:B------:R-:W-:Y:S02]  /*25d80*/  SEL R4, R3.reuse, R4, !P5 ;  /* 0x0000000403047207 */ /* 0x040fe40006800000 */
[----:B------:R-:W-:-:S02]  /*25d90*/  SEL R5, R3, R5, !P5 ;  /* 0x0000000503057207 */ /* 0x000fc40006800000 */
[C---:B------:R-:W-:Y:S02]  /*25da0*/  SEL R6, R3.reuse, R6, !P5 ;  /* 0x0000000603067207 */ /* 0x040fe40006800000 */
[C---:B------:R-:W-:Y:S02]  /*25db0*/  SEL R40, R3.reuse, R40, !P5 ;  /* 0x0000002803287207 */ /* 0x040fe40006800000 */
[C---:B------:R-:W-:Y:S02]  /*25dc0*/  SEL R39, R3.reuse, R39, !P5 ;  /* 0x0000002703277207 */ /* 0x040fe40006800000 */
[----:B------:R-:W-:Y:S01]  /*25dd0*/  SEL R28, R3, R28, !P5 ;  /* 0x0000001c031c7207 */ /* 0x000fe20006800000 */
[----:B------:R-:W-:Y:S02]  /*25de0*/  IMAD R20, R44, UR7, RZ ;  /* 0x000000072c147c24 */ /* 0x000fe4000f8e02ff */
[----:B------:R-:W-:Y:S02]  /*25df0*/  IMAD R21, R45, UR7, RZ ;  /* 0x000000072d157c24 */ /* 0x000fe4000f8e02ff */
[----:B------:R-:W-:-:S02]  /*25e00*/  IMAD R22, R55, UR7, RZ ;  /* 0x0000000737167c24 */ /* 0x000fc4000f8e02ff */
[----:B------:R-:W-:Y:S01]  /*25e10*/  IMAD R23, R56, UR7, RZ ;  /* 0x0000000738177c24 */ /* 0x000fe2000f8e02ff */
[C---:B--2---:R-:W-:Y:S02]  /*25e20*/  SEL R18, R3.reuse, R18, !P5 ;  /* 0x0000001203127207 */ /* 0x044fe40006800000 */
[----:B------:R-:W-:Y:S01]  /*25e30*/  SEL R3, R3, R29, !P5 ;  /* 0x0000001d03037207 */ /* 0x000fe20006800000 */
[----:B---3--:R-:W-:Y:S02]  /*25e40*/  IMAD R29, R48, UR7, RZ ;  /* 0x00000007301d7c24 */ /* 0x008fe4000f8e02ff */
[----:B----4-:R-:W-:Y:S02]  /*25e50*/  IMAD R17, R17, UR7, RZ ;  /* 0x0000000711117c24 */ /* 0x010fe4000f8e02ff */
[----:B------:R-:W-:-:S03]  /*25e60*/  IMAD R16, R16, UR7, RZ ;  /* 0x0000000710107c24 */ /* 0x000fc6000f8e02ff */
[----:B------:R-:W-:Y:S01]  /*25e70*/  STL [R1+0x38], R17 ;  /* 0x0000381101007387 */ /* 0x000fe20000100800 */
        /* <DEDUP_REMOVED lines=15> */
[----:B------:R0:W-:Y:S01]  /*25f70*/  STL [R1+0xa0], R9 ;  /* 0x0000a00901007387 */ /* 0x0001e20000100800 */
[----:B------:R-:W-:-:S03]  /*25f80*/  IMAD R7, R7, UR7, RZ ;  /* 0x0000000707077c24 */ /* 0x000fc6000f8e02ff */
[----:B------:R1:W-:Y:S01]  /*25f90*/  STL [R1+0xc0], R8 ;  /* 0x0000c00801007387 */ /* 0x0003e20000100800 */
[----:B0-----:R-:W-:-:S03]  /*25fa0*/  IMAD R9, R57, UR7, RZ ;  /* 0x0000000739097c24 */ /* 0x001fc6000f8e02ff */
[----:B------:R0:W-:Y:S01]  /*25fb0*/  STL [R1+0xd0], R7 ;  /* 0x0000d00701007387 */ /* 0x0001e20000100800 */
[----:B-1----:R-:W-:-:S03]  /*25fc0*/  IMAD R8, R58, UR7, RZ ;  /* 0x000000073a087c24 */ /* 0x002fc6000f8e02ff */
[----:B------:R1:W-:Y:S04]  /*25fd0*/  STL [R1+0xd8], R9 ;  /* 0x0000d80901007387 */ /* 0x0003e80000100800 */
[----:B------:R2:W-:Y:S01]  /*25fe0*/  STL [R1+0xf8], R8 ;  /* 0x0000f80801007387 */ /* 0x0005e20000100800 */
[----:B0-----:R-:W-:Y:S02]  /*25ff0*/  IMAD R7, R59, UR7, RZ ;  /* 0x000000073b077c24 */ /* 0x001fe4000f8e02ff */
[----:B-1----:R-:W-:-:S03]  /*26000*/  IMAD R9, R60, UR7, RZ ;  /* 0x000000073c097c24 */ /* 0x002fc6000f8e02ff */
[----:B------:R0:W-:Y:S01]  /*26010*/  STL [R1+0x100], R7 ;  /* 0x0001000701007387 */ /* 0x0001e20000100800 */
[----:B--2---:R-:W-:-:S03]  /*26020*/  IMAD R8, R61, UR7, RZ ;  /* 0x000000073d087c24 */ /* 0x004fc6000f8e02ff */
[----:B------:R1:W-:Y:S04]  /*26030*/  STL [R1+0x118], R9 ;  /* 0x0001180901007387 */ /* 0x0003e80000100800 */
[----:B------:R2:W-:Y:S01]  /*26040*/  STL [R1+0x140], R8 ;  /* 0x0001400801007387 */ /* 0x0005e20000100800 */
[----:B0-----:R-:W-:-:S03]  /*26050*/  IMAD R7, R0, UR7, RZ ;  /* 0x0000000700077c24 */ /* 0x001fc6000f8e02ff */
[----:B------:R-:W3:Y:S01]  /*26060*/  LDL.LU R42, [R1+0x390] ;  /* 0x00039000012a7983 */ /* 0x000ee20000300800 */
[----:B------:R-:W-:-:S03]  /*26070*/  IMAD R0, R2, UR7, RZ ;  /* 0x0000000702007c24 */ /* 0x000fc6000f8e02ff */
[----:B------:R0:W-:Y:S04]  /*26080*/  STL [R1+0x144], R7 ;  /* 0x0001440701007387 */ /* 0x0001e80000100800 */
        /* <DEDUP_REMOVED lines=8> */
[----:B------:R-:W-:-:S02]  /*26110*/  IMAD R44, R47, UR7, RZ ;  /* 0x000000072f2c7c24 */ /* 0x000fc4000f8e02ff */
[----:B------:R-:W-:Y:S01]  /*26120*/  IMAD R45, R46, UR7, RZ ;  /* 0x000000072e2d7c24 */ /* 0x000fe2000f8e02ff */
[----:B------:R-:W4:Y:S01]  /*26130*/  LDL.LU R48, [R1+0x3b0] ;  /* 0x0003b00001307983 */ /* 0x000f220000300800 */
[----:B------:R-:W-:-:S03]  /*26140*/  IMAD R55, R38, UR7, RZ ;  /* 0x0000000726377c24 */ /* 0x000fc6000f8e02ff */
[----:B------:R-:W4:Y:S01]  /*26150*/  LDL.LU R47, [R1+0x3b4] ;  /* 0x0003b400012f7983 */ /* 0x000f220000300800 */
[----:B------:R-:W-:-:S03]  /*26160*/  IMAD R56, R37, UR7, RZ ;  /* 0x0000000725387c24 */ /* 0x000fc6000f8e02ff */
        /* <DEDUP_REMOVED lines=11> */
[----:B-1----:R-:W4:Y:S04]  /*26220*/  LDL.LU R9, [R1+0x3e4] ;  /* 0x0003e40001097983 */ /* 0x002f280000300800 */
[----:B--2---:R-:W2:Y:S04]  /*26230*/  LDL.LU R8, [R1+0x3e8] ;  /* 0x0003e80001087983 */ /* 0x004ea80000300800 */
[----:B0-----:R-:W2:Y:S04]  /*26240*/  LDL.LU R7, [R1+0x3ec] ;  /* 0x0003ec0001077983 */ /* 0x001ea80000300800 */
[----:B------:R-:W2:Y:S04]  /*26250*/  LDL.LU R57, [R1+0x3f0] ;  /* 0x0003f00001397983 */ /* 0x000ea80000300800 */
[----:B------:R-:W2:Y:S04]  /*26260*/  LDL.LU R58, [R1+0x3f4] ;  /* 0x0003f400013a7983 */ /* 0x000ea80000300800 */
[----:B------:R-:W2:Y:S04]  /*26270*/  LDL.LU R59, [R1+0x3f8] ;  /* 0x0003f800013b7983 */ /* 0x000ea80000300800 */
[----:B------:R-:W2:Y:S04]  /*26280*/  LDL.LU R60, [R1+0x3fc] ;  /* 0x0003fc00013c7983 */ /* 0x000ea80000300800 */
[----:B------:R-:W2:Y:S04]  /*26290*/  LDL.LU R61, [R1+0x400] ;  /* 0x00040000013d7983 */ /* 0x000ea80000300800 */
[----:B------:R-:W2:Y:S04]  /*262a0*/  LDL.LU R0, [R1+0x404] ;  /* 0x0004040001007983 */ /* 0x000ea80000300800 */
[----:B------:R-:W2:Y:S01]  /*262b0*/  LDL.LU R2, [R1+0x408] ;  /* 0x0004080001027983 */ /* 0x000ea20000300800 */
[----:B---3--:R-:W-:-:S05]  /*262c0*/  IMAD R42, R42, UR7, RZ ;  /* 0x000000072a2a7c24 */ /* 0x008fca000f8e02ff */
[----:B------:R4:W-:Y:S02]  /*262d0*/  STL [R1+0x164], R42 ;  /* 0x0001642a01007387 */ /* 0x0009e40000100800 */
[----:B----4-:R-:W-:Y:S02]  /*262e0*/  IMAD R42, R43, UR7, RZ ;  /* 0x000000072b2a7c24 */ /* 0x010fe4000f8e02ff */
[----:B------:R-:W-:Y:S02]  /*262f0*/  IMAD R54, R54, UR7, RZ ;  /* 0x0000000736367c24 */ /* 0x000fe4000f8e02ff */
[----:B------:R-:W-:Y:S01]  /*26300*/  IMAD R43, R53, UR7, RZ ;  /* 0x00000007352b7c24 */ /* 0x000fe2000f8e02ff */
[----:B------:R0:W-:Y:S04]  /*26310*/  STL [R1+0x184], R42 ;  /* 0x0001842a01007387 */ /* 0x0001e80000100800 */
[----:B------:R-:W-:Y:S01]  /*26320*/  STL [R1+0x1a4], R54 ;  /* 0x0001a43601007387 */ /* 0x000fe20000100800 */
[----:B0-----:R-:W-:-:S03]  /*26330*/  IMAD R42, R52, UR7, RZ ;  /* 0x00000007342a7c24 */ /* 0x001fc6000f8e02ff */
[----:B------:R0:W-:Y:S01]  /*26340*/  STL [R1+0x1ac], R43 ;  /* 0x0001ac2b01007387 */ /* 0x0001e20000100800 */
[----:B------:R-:W-:-:S03]  /*26350*/  IMAD R51, R51, UR7, RZ ;  /* 0x0000000733337c24 */ /* 0x000fc6000f8e02ff */
[----:B------:R1:W-:Y:S01]  /*26360*/  STL [R1+0x1c4], R42 ;  /* 0x0001c42a01007387 */ /* 0x0003e20000100800 */
[----:B0-----:R-:W-:-:S03]  /*26370*/  IMAD R43, R50, UR7, RZ ;  /* 0x00000007322b7c24 */ /* 0x001fc6000f8e02ff */
[----:B------:R-:W-:Y:S01]  /*26380*/  STL [R1+0x1cc], R51 ;  /* 0x0001cc3301007387 */ /* 0x000fe20000100800 */
[----:B-1----:R-:W-:-:S03]  /*26390*/  IMAD R42, R49, UR7, RZ ;  /* 0x00000007312a7c24 */ /* 0x002fc6000f8e02ff */
[----:B------:R0:W-:Y:S01]  /*263a0*/  STL [R1+0x1ec], R43 ;  /* 0x0001ec2b01007387 */ /* 0x0001e20000100800 */
[----:B------:R-:W-:-:S03]  /*263b0*/  IMAD R48, R48, UR7, RZ ;  /* 0x0000000730307c24 */ /* 0x000fc6000f8e02ff */
[----:B------:R1:W-:Y:S01]  /*263c0*/  STL [R1+0x208], R42 ;  /* 0x0002082a01007387 */ /* 0x0003e20000100800 */
[----:B------:R-:W-:Y:S02]  /*263d0*/  IMAD R38, R38, UR7, RZ ;  /* 0x0000000726267c24 */ /* 0x000fe4000f8e02ff */
[----:B0-----:R-:W-:Y:S01]  /*263e0*/  IMAD R43, R47, UR7, RZ ;  /* 0x000000072f2b7c24 */ /* 0x001fe2000f8e02ff */
[----:B------:R-:W-:Y:S01]  /*263f0*/  STL [R1+0x20c], R48 ;  /* 0x00020c3001007387 */ /* 0x000fe20000100800 */
[----:B------:R-:W-:Y:S02]  /*26400*/  IMAD R37, R37, UR7, RZ ;  /* 0x0000000725257c24 */ /* 0x000fe4000f8e02ff */
[----:B-1----:R-:W-:Y:S01]  /*26410*/  IMAD R42, R46, UR7, RZ ;  /* 0x000000072e2a7c24 */ /* 0x002fe2000f8e02ff */
[----:B------:R-:W-:Y:S01]  /*26420*/  STL [R1+0x224], R43 ;  /* 0x0002242b01007387 */ /* 0x000fe20000100800 */
[----:B------:R-:W-:Y:S02]  /*26430*/  IMAD R17, R17, UR7, RZ ;  /* 0x0000000711117c24 */ /* 0x000fe4000f8e02ff */
[----:B------:R-:W-:Y:S01]  /*26440*/  IMAD R16, R16, UR7, RZ ;  /* 0x0000000710107c24 */ /* 0x000fe2000f8e02ff */
        /* <DEDUP_REMOVED lines=15> */
[----:B--2---:R-:W-:-:S03]  /*26540*/  IMAD R8, R8, UR7, RZ ;  /* 0x0000000708087c24 */ /* 0x004fc6000f8e02ff */
[----:B------:R-:W-:Y:S01]  /*26550*/  STL [R1+0x310], R12 ;  /* 0x0003100c01007387 */ /* 0x000fe20000100800 */
[----:B------:R-:W-:-:S03]  /*26560*/  IMAD R7, R7, UR7, RZ ;  /* 0x0000000707077c24 */ /* 0x000fc6000f8e02ff */
[----:B------:R-:W-:Y:S04]  /*26570*/  STL [R1+0x314], R11 ;  /* 0x0003140b01007387 */ /* 0x000fe80000100800 */
[----:B------:R-:W-:Y:S04]  /*26580*/  STL [R1+0x318], R10 ;  /* 0x0003180a01007387 */ /* 0x000fe80000100800 */
[----:B------:R0:W-:Y:S04]  /*26590*/  STL [R1+0x31c], R9 ;  /* 0x00031c0901007387 */ /* 0x0001e80000100800 */
        /* <DEDUP_REMOVED lines=1116> */
[----:B------:R1:W-:Y:S04]  /*2ab60*/  STL [R1+0xcc], R8 ;  /* 0x0000cc0801007387 */ /* 0x0003e80000100800 */
[----:B------:R2:W-:Y:S01]  /*2ab70*/  STL [R1+0xc8], R7 ;  /* 0x0000c80701007387 */ /* 0x0005e20000100800 */
[----:B0-----:R-:W-:-:S02]  /*2ab80*/  IMAD R9, R57, UR7, RZ ;  /* 0x0000000739097c24 */ /* 0x001fc4000f8e02ff */
[----:B-1----:R-:W-:-:S03]  /*2ab90*/  IMAD R8, R58, UR7, RZ ;  /* 0x000000073a087c24 */ /* 0x002fc6000f8e02ff */
[----:B------:R0:W-:Y:S01]  /*2aba0*/  STL [R1+0xc4], R9 ;  /* 0x0000c40901007387 */ /* 0x0001e20000100800 */
[----:B--2---:R-:W-:-:S03]  /*2abb0*/  IMAD R7, R59, UR7, RZ ;  /* 0x000000073b077c24 */ /* 0x004fc6000f8e02ff */
[----:B------:R1:W-:Y:S04]  /*2abc0*/  STL [R1+0xbc], R8 ;  /* 0x0000bc0801007387 */ /* 0x0003e80000100800 */
[----:B------:R2:W-:Y:S01]  /*2abd0*/  STL [R1+0xb8], R7 ;  /* 0x0000b80701007387 */ /* 0x0005e20000100800 */
[----:B0-----:R-:W-:Y:S02]  /*2abe0*/  IMAD R9, R60, UR7, RZ ;  /* 0x000000073c097c24 */ /* 0x001fe4000f8e02ff */
[----:B-1----:R-:W-:-:S03]  /*2abf0*/  IMAD R8, R61, UR7, RZ ;  /* 0x000000073d087c24 */ /* 0x002fc6000f8e02ff */
[----:B------:R0:W-:Y:S01]  /*2ac00*/  STL [R1+0xb4], R9 ;  /* 0x0000b40901007387 */ /* 0x0001e20000100800 */
[----:B--2---:R-:W-:-:S03]  /*2ac10*/  IMAD R7, R0, UR7, RZ ;  /* 0x0000000700077c24 */ /* 0x004fc6000f8e02ff */
[----:B------:R1:W-:Y:S01]  /*2ac20*/  STL [R1+0xb0], R8 ;  /* 0x0000b00801007387 */ /* 0x0003e20000100800 */
[----:B------:R-:W-:-:S03]  /*2ac30*/  IMAD R0, R2, UR7, RZ ;  /* 0x0000000702007c24 */ /* 0x000fc6000f8e02ff */
[----:B------:R-:W2:Y:S04]  /*2ac40*/  LDL.LU R42, [R1+0xa4] ;  /* 0x0000a400012a7983 */ /* 0x000ea80000300800 */
        /* <DEDUP_REMOVED lines=24> */
[----:B---3--:R-:W3:Y:S04]  /*2add0*/  LDL.LU R7, [R1+0x24] ;  /* 0x0000240001077983 */ /* 0x008ee80000300800 */
[----:B------:R-:W3:Y:S04]  /*2ade0*/  LDL.LU R57, [R1+0x20] ;  /* 0x0000200001397983 */ /* 0x000ee80000300800 */
[----:B------:R-:W3:Y:S04]  /*2adf0*/  LDL.LU R58, [R1+0x1c] ;  /* 0x00001c00013a7983 */ /* 0x000ee80000300800 */
[----:B------:R-:W3:Y:S04]  /*2ae00*/  LDL.LU R59, [R1+0x18] ;  /* 0x00001800013b7983 */ /* 0x000ee80000300800 */
[----:B------:R-:W3:Y:S04]  /*2ae10*/  LDL.LU R60, [R1+0x14] ;  /* 0x00001400013c7983 */ /* 0x000ee80000300800 */
[----:B------:R-:W3:Y:S04]  /*2ae20*/  LDL.LU R61, [R1+0x10] ;  /* 0x00001000013d7983 */ /* 0x000ee80000300800 */
[----:B------:R-:W3:Y:S04]  /*2ae30*/  LDL.LU R0, [R1+0xc] ;  /* 0x00000c0001007983 */ /* 0x000ee80000300800 */
[----:B------:R-:W3:Y:S01]  /*2ae40*/  LDL.LU R2, [R1+0x8] ;  /* 0x0000080001027983 */ /* 0x000ee20000300800 */
[----:B--2---:R-:W-:-:S05]  /*2ae50*/  IMAD R42, R42, UR7, RZ ;  /* 0x000000072a2a7c24 */ /* 0x004fca000f8e02ff */
[----:B------:R0:W-:Y:S01]  /*2ae60*/  STL [R1+0xa4], R42 ;  /* 0x0000a42a01007387 */ /* 0x0001e20000100800 */
[----:B----4-:R-:W-:-:S03]  /*2ae70*/  IMAD R43, R43, UR7, RZ ;  /* 0x000000072b2b7c24 */ /* 0x010fc6000f8e02ff */
[----:B0-----:R-:W2:Y:S01]  /*2ae80*/  LDL.LU R42, [R1+0x30a4] ;  /* 0x0030a400012a7983 */ /* 0x001ea20000300800 */
[----:B------:R-:W-:-:S03]  /*2ae90*/  IMAD R54, R54, UR7, RZ ;  /* 0x0000000736367c24 */ /* 0x000fc6000f8e02ff */
[----:B------:R0:W-:Y:S01]  /*2aea0*/  STL [R1+0x90], R43 ;  /* 0x0000902b01007387 */ /* 0x0001e20000100800 */
[----:B------:R-:W-:Y:S02]  /*2aeb0*/  IMAD R53, R53, UR7, RZ ;  /* 0x0000000735357c24 */ /* 0x000fe4000f8e02ff */
[----:B------:R-:W-:Y:S01]  /*2aec0*/  IMAD R52, R52, UR7, RZ ;  /* 0x0000000734347c24 */ /* 0x000fe2000f8e02ff */
[----:B0-----:R-:W4:Y:S01]  /*2aed0*/  LDL.LU R43, [R1+0x30a0] ;  /* 0x0030a000012b7983 */ /* 0x001f220000300800 */
[----:B------:R-:W-:-:S03]  /*2aee0*/  IMAD R51, R51, UR7, RZ ;  /* 0x0000000733337c24 */ /* 0x000fc6000f8e02ff */
[----:B------:R0:W-:Y:S01]  /*2aef0*/  STL [R1+0x8c], R54 ;  /* 0x00008c3601007387 */ /* 0x0001e20000100800 */
[----:B------:R-:W-:Y:S02]  /*2af00*/  IMAD R50, R50, UR7, RZ ;  /* 0x0000000732327c24 */ /* 0x000fe4000f8e02ff */
[----:B------:R-:W-:Y:S01]  /*2af10*/  IMAD R49, R49, UR7, RZ ;  /* 0x0000000731317c24 */ /* 0x000fe2000f8e02ff */
[----:B0-----:R-:W2:Y:S04]  /*2af20*/  LDL.LU R54, [R1+0x309c] ;  /* 0x00309c0001367983 */ /* 0x001ea80000300800 */
[----:B------:R0:W-:Y:S01]  /*2af30*/  STL [R1+0x88], R53 ;  /* 0x0000883501007387 */ /* 0x0001e20000100800 */
[----:B------:R-:W-:Y:S02]  /*2af40*/  IMAD R48, R48, UR7, RZ ;  /* 0x0000000730307c24 */ /* 0x000fe4000f8e02ff */
[----:B------:R-:W-:Y:S01]  /*2af50*/  IMAD R47, R47, UR7, RZ ;  /* 0x000000072f2f7c24 */ /* 0x000fe2000f8e02ff */
[----:B0-----:R-:W2:Y:S04]  /*2af60*/  LDL.LU R53, [R1+0x3098] ;  /* 0x0030980001357983 */ /* 0x001ea80000300800 */
[----:B------:R0:W-:Y:S01]  /*2af70*/  STL [R1+0x84], R52 ;  /* 0x0000843401007387 */ /* 0x0001e20000100800 */
[----:B------:R-:W-:-:S03]  /*2af80*/  IMAD R46, R46, UR7, RZ ;  /* 0x000000072e2e7c24 */ /* 0x000fc6000f8e02ff */
        /* <DEDUP_REMOVED lines=38> */
[----:B---3--:R-:W-:-:S03]  /*2b1f0*/  IMAD R7, R7, UR7, RZ ;  /* 0x0000000707077c24 */ /* 0x008fc6000f8e02ff */
[----:B0-----:R-:W3:Y:S04]  /*2b200*/  LDL.LU R13, [R1+0x3060] ;  /* 0x00306000010d7983 */ /* 0x001ee80000300800 */
        /* <DEDUP_REMOVED lines=21> */
[----:B------:R0:W-:Y:S04]  /*2b360*/  STL [R1+0x1c], R58 ;  /* 0x00001c3a01007387 */ /* 0x0001e80000100800 */
[----:B0-----:R-:W2:Y:S04]  /*2b370*/  LDL.LU R58, [R1+0x3040] ;  /* 0x00304000013a7983 */ /* 0x001ea80000300800 */
[----:B------:R0:W-:Y:S04]  /*2b380*/  STL [R1+0x18], R59 ;  /* 0x0000183b01007387 */ /* 0x0001e80000100800 */
[----:B0-----:R-:W2:Y:S04]  /*2b390*/  LDL.LU R59, [R1+0x303c] ;  /* 0x00303c00013b7983 */ /* 0x001ea80000300800 */
[----:B------:R0:W-:Y:S04]  /*2b3a0*/  STL [R1+0x14], R60 ;  /* 0x0000143c01007387 */ /* 0x0001e80000100800 */
[----:B0-----:R-:W2:Y:S04]  /*2b3b0*/  LDL.LU R60, [R1+0x3038] ;  /* 0x00303800013c7983 */ /* 0x001ea80000300800 */
[----:B------:R0:W-:Y:S04]  /*2b3c0*/  STL [R1+0x10], R61 ;  /* 0x0000103d01007387 */ /* 0x0001e80000100800 */
[----:B0-----:R-:W3:Y:S04]  /*2b3d0*/  LDL.LU R61, [R1+0x3034] ;  /* 0x00303400013d7983 */ /* 0x001ee80000300800 */
[----:B------:R0:W-:Y:S04]  /*2b3e0*/  STL [R1+0xc], R0 ;  /* 0x00000c0001007387 */ /* 0x0001e80000100800 */
[----:B0-----:R-:W4:Y:S04]  /*2b3f0*/  LDL.LU R0, [R1+0x3030] ;  /* 0x0030300001007983 */ /* 0x001f280000300800 */
[----:B------:R0:W-:Y:S04]  /*2b400*/  STL [R1+0x8], R2 ;  /* 0x0000080201007387 */ /* 0x0001e80000100800 */
[----:B0-----:R-:W4:Y:S01]  /*2b410*/  LDL.LU R2, [R1+0x302c] ;  /* 0x00302c0001027983 */ /* 0x001f220000300800 */
[----:B--2---:R-:W-:-:S02]  /*2b420*/  IMAD R60, R60, UR7, RZ ;  /* 0x000000073c3c7c24 */ /* 0x004fc4000f8e02ff */
[----:B---3--:R-:W-:Y:S02]  /*2b430*/  IMAD R61, R61, UR7, RZ ;  /* 0x000000073d3d7c24 */ /* 0x008fe4000f8e02ff */
[----:B----4-:R-:W-:Y:S02]  /*2b440*/  IMAD R0, R0, UR7, RZ ;  /* 0x0000000700007c24 */ /* 0x010fe4000f8e02ff */
[----:B------:R-:W-:-:S05]  /*2b450*/  IMAD R2, R2, UR7, RZ ;  /* 0x0000000702027c24 */ /* 0x000fca000f8e02ff */
[----:B------:R0:W-:Y:S04]  /*2b460*/  STL [R1+0x4], R2 ;  /* 0x0000040201007387 */ /* 0x0001e80000100800 */
[----:B0-----:R-:W2:Y:S04]  /*2b470*/  LDL.LU R2, [R1+0x3028] ;  /* 0x0030280001027983 */ /* 0x001ea80000300800 */
[----:B------:R0:W-:Y:S04]  /*2b480*/  STL [R1+0x3020], R61 ;  /* 0x0030203d01007387 */ /* 0x0001e80000100800 */
[----:B------:R-:W-:Y:S04]  /*2b490*/  STL [R1], R0 ;  /* 0x0000000001007387 */ /* 0x000fe80000100800 */
[----:B0-----:R-:W3:Y:S04]  /*2b4a0*/  LDL.LU R61, [R1+0x800] ;  /* 0x00080000013d7983 */ /* 0x001ee80000300800 */
[----:B------:R0:W-:Y:S04]  /*2b4b0*/  STL [R1+0x3024], R60 ;  /* 0x0030243c01007387 */ /* 0x0001e80000100800 */
[----:B0-----:R-:W4:Y:S01]  /*2b4c0*/  LDL.LU R60, [R1+0x804] ;  /* 0x00080400013c7983 */ /* 0x001f220000300800 */
[----:B------:R-:W-:-:S05]  /*2b4d0*/  IMAD R6, R6, UR7, RZ ;  /* 0x0000000706067c24 */ /* 0x000fca000f8e02ff */
[----:B------:R3:W-:Y:S01]  /*2b4e0*/  STL [R1+0x730], R6 ;  /* 0x0007300601007387 */ /* 0x0007e20000100800 */
[----:B------:R-:W-:Y:S02]  /*2b4f0*/  IMAD R0, R40, UR7, RZ ;  /* 0x0000000728007c24 */ /* 0x000fe4000f8e02ff */
[----:B------:R-:W-:Y:S02]  /*2b500*/  IMAD R40, R39, UR7, RZ ;  /* 0x0000000727287c24 */ /* 0x000fe4000f8e02ff */
[----:B------:R-:W-:Y:S01]  /*2b510*/  IMAD R24, R24, UR7, RZ ;  /* 0x0000000718187c24 */ /* 0x000fe2000f8e02ff */
[----:B------:R-:W-:Y:S01]  /*2b520*/  LEA.HI.X.SX32 R19, R19, UR9, 0x1, P0 ;  /* 0x0000000913137c11 */ /* 0x000fe200080f0eff */
[----:B------:R-:W-:Y:S01]  /*2b530*/  IMAD R25, R25, UR7, RZ ;  /* 0x0000000719197c24 */ /* 0x000fe2000f8e02ff */
[----:B------:R-:W0:Y:S01]  /*2b540*/  LDCU.64 UR8, c[0x0][0x380] ;  /* 0x00007000ff0877ac */ /* 0x000e220008000a00 */
[----:B------:R-:W-:Y:S02]  /*2b550*/  IMAD R26, R26, UR7, RZ ;  /* 0x000000071a1a7c24 */ /* 0x000fe4000f8e02ff */
[----:B------:R-:W-:-:S02]  /*2b560*/  IMAD R27, R27, UR7, RZ ;  /* 0x000000071b1b7c24 */ /* 0x000fc4000f8e02ff */
[----:B------:R-:W-:Y:S02]  /*2b570*/  IMAD R30, R30, UR7, RZ ;  /* 0x000000071e1e7c24 */ /* 0x000fe4000f8e02ff */
[----:B------:R-:W-:Y:S02]  /*2b580*/  IMAD R31, R31, UR7, RZ ;  /* 0x000000071f1f7c24 */ /* 0x000fe4000f8e02ff */
[----:B------:R-:W-:Y:S02]  /*2b590*/  IMAD R32, R32, UR7, RZ ;  /* 0x0000000720207c24 */ /* 0x000fe4000f8e02ff */
[----:B------:R-:W-:Y:S02]  /*2b5a0*/  IMAD R33, R33, UR7, RZ ;  /* 0x0000000721217c24 */ /* 0x000fe4000f8e02ff */
[----:B------:R-:W-:Y:S02]  /*2b5b0*/  IMAD R34, R34, UR7, RZ ;  /* 0x0000000722227c24 */ /* 0x000fe4000f8e02ff */
[----:B------:R-:W-:-:S02]  /*2b5c0*/  IMAD R35, R35, UR7, RZ ;  /* 0x0000000723237c24 */ /* 0x000fc4000f8e02ff */
[----:B------:R-:W-:Y:S02]  /*2b5d0*/  IMAD R36, R36, UR7, RZ ;  /* 0x0000000724247c24 */ /* 0x000fe4000f8e02ff */
[----:B---3--:R-:W-:Y:S01]  /*2b5e0*/  IMAD R6, R61, UR10, RZ ;  /* 0x0000000a3d067c24 */ /* 0x008fe2000f8e02ff */
[----:B--2---:R-:W-:-:S05]  /*2b5f0*/  IADD3 R61, P1, PT, R20, R2, RZ ;  /* 0x00000002143d7210 */ /* 0x004fca0007f3e0ff */
[----:B------:R1:W-:Y:S01]  /*2b600*/  STL [R1+0x2970], R61 ;  /* 0x0029703d01007387 */ /* 0x0003e20000100800 */
[----:B----4-:R-:W-:Y:S01]  /*2b610*/  IMAD R39, R60, UR10, RZ ;  /* 0x0000000a3c277c24 */ /* 0x010fe2000f8e02ff */
[-C--:B------:R-:W-:Y:S02]  /*2b620*/  IADD3 R60, P6, PT, R21, R2.reuse, RZ ;  /* 0x00000002153c7210 */ /* 0x080fe40007fde0ff */
[----:B-1----:R-:W-:-:S03]  /*2b630*/  IADD3 R61, P5, PT, R22, R2, RZ ;  /* 0x00000002163d7210 */ /* 0x002fc60007fbe0ff */
[----:B------:R1:W-:Y:S04]  /*2b640*/  STL [R1+0x2974], R60 ;  /* 0x0029743c01007387 */ /* 0x0003e80000100800 */
[----:B------:R2:W-:Y:S01]  /*2b650*/  STL [R1+0x2978], R61 ;  /* 0x0029783d01007387 */ /* 0x0005e20000100800 */
[-C--:B-1----:R-:W-:Y:S02]  /*2b660*/  IADD3 R60, P0, PT, R23, R2.reuse, RZ ;  /* 0x00000002173c7210 */ /* 0x082fe40007f1e0ff */
[----:B--2---:R-:W-:-:S03]  /*2b670*/  IADD3 R61, P4, PT, R24, R2, RZ ;  /* 0x00000002183d7210 */ /* 0x004fc60007f9e0ff */
[----:B------:R1:W-:Y:S01]  /*2b680*/  STL [R1+0x297c], R60 ;  /* 0x00297c3c01007387 */ /* 0x0003e20000100800 */
[----:B------:R-:W-:-:S03]  /*2b690*/  LEA.HI.X.SX32 R20, R20, R19, 0x1, P1 ;  /* 0x0000001314147211 */ /* 0x000fc600008f0eff */
[----:B------:R2:W-:Y:S01]  /*2b6a0*/  STL [R1+0x2980], R61 ;  /* 0x0029803d01007387 */ /* 0x0005e20000100800 */
[-C--:B-1----:R-:W-:Y:S02]  /*2b6b0*/  IADD3 R60, P3, PT, R25, R2.reuse, RZ ;  /* 0x00000002193c7210 */ /* 0x082fe40007f7e0ff */
[----:B--2---:R-:W-:-:S03]  /*2b6c0*/  IADD3 R61, P2, PT, R26, R2, RZ ;  /* 0x000000021a3d7210 */ /* 0x004fc60007f5e0ff */
[----:B------:R1:W-:Y:S01]  /*2b6d0*/  STL [R1+0x2984], R60 ;  /* 0x0029843c01007387 */ /* 0x0003e20000100800 */
[----:B------:R-:W-:-:S03]  /*2b6e0*/  LEA.HI.X.SX32 R21, R21, R19, 0x1, P6 ;  /* 0x0000001315157211 */ /* 0x000fc600030f0eff */
[----:B------:R-:W-:Y:S04]  /*2b6f0*/  STL [R1+0x2988], R61 ;  /* 0x0029883d01007387 */ /* 0x000fe80000100800 */
[----:B------:R2:W-:Y:S01]  /*2b700*/  STL [R1+0x2968], R20 ;  /* 0x0029681401007387 */ /* 0x0005e20000100800 */
[----:B-1----:R-:W-:Y:S02]  /*2b710*/  IADD3 R60, P1, PT, R27, R2, RZ ;  /* 0x000000021b3c7210 */ /* 0x002fe40007f3e0ff */
[----:B------:R-:W-:-:S03]  /*2b720*/  LEA.HI.X.SX32 R22, R22, R19, 0x1, P5 ;  /* 0x0000001316167211 */ /* 0x000fc600028f0eff */
[----:B------:R-:W-:Y:S01]  /*2b730*/  STL [R1+0x296c], R60 ;  /* 0x00296c3c01007387 */ /* 0x000fe20000100800 */
[----:B--2---:R-:W-:-:S03]  /*2b740*/  IADD3 R20, P6, PT, R29, R2, RZ ;  /* 0x000000021d147210 */ /* 0x004fc60007fde0ff */
[----:B------:R1:W-:Y:S04]  /*2b750*/  STL [R1+0x2960], R21 ;  /* 0x0029601501007387 */ /* 0x0003e80000100800 */
[----:B------:R2:W-:Y:S01]  /*2b760*/  STL [R1+0x2964], R20 ;  /* 0x0029641401007387 */ /* 0x0005e20000100800 */
[----:B-1----:R-:W-:-:S03]  /*2b770*/  IADD3 R21, P5, PT, R30, R2, RZ ;  /* 0x000000021e157210 */ /* 0x002fc60007fbe0ff */
[----:B------:R1:W-:Y:S01]  /*2b780*/  STL [R1+0x2958], R22 ;  /* 0x0029581601007387 */ /* 0x0003e20000100800 */
[----:B--2---:R-:W-:-:S03]  /*2b790*/  LEA.HI.X.SX32 R20, R23, R19, 0x1, P0 ;  /* 0x0000001317147211 */ /* 0x004fc600000f0eff */
[----:B------:R-:W2:Y:S04]  /*2b7a0*/  LDL.LU R23, [R1+0x38] ;  /* 0x0000380001177983 */ /* 0x000ea80000300800 */
[----:B------:R3:W-:Y:S04]  /*2b7b0*/  STL [R1+0x295c], R21 ;  /* 0x00295c1501007387 */ /* 0x0007e80000100800 */
[----:B------:R4:W-:Y:S04]  /*2b7c0*/  STL [R1+0x2950], R20 ;  /* 0x0029501401007387 */ /* 0x0009e80000100800 */
[----:B-1----:R-:W2:Y:S01]  /*2b7d0*/  LDL.LU R22, [R1+0x3c] ;  /* 0x00003c0001167983 */ /* 0x002ea20000300800 */
[----:B---3--:R-:W-:-:S02]  /*2b7e0*/  IADD3 R21, P0, PT, R31, R2, RZ ;  /* 0x000000021f157210 */ /* 0x008fc40007f1e0ff */
[----:B----4-:R-:W-:-:S03]  /*2b7f0*/  LEA.HI.X.SX32 R20, R24, R19, 0x1, P4 ;  /* 0x0000001318147211 */ /* 0x010fc600020f0eff */
[----:B------:R1:W-:Y:S01]  /*2b800*/  STL [R1+0x2954], R21 ;  /* 0x0029541501007387 */ /* 0x0003e20000100800 */
[----:B------:R-:W-:-:S03]  /*2b810*/  IADD3 R24, P4, PT, R32, R2, RZ ;  /* 0x0000000220187210 */ /* 0x000fc60007f9e0ff */
[----:B------:R3:W-:Y:S04]  /*2b820*/  STL [R1+0x2948], R20 ;  /* 0x0029481401007387 */ /* 0x0007e80000100800 */
[----:B-1----:R-:W4:Y:S01]  /*2b830*/  LDL.LU R21, [R1+0x40] ;  /* 0x0000400001157983 */ /* 0x002f220000300800 */
[-C--:B---3--:R-:W-:Y:S02]  /*2b840*/  LEA.HI.X.SX32 R20, R25, R19.reuse, 0x1, P3 ;  /* 0x0000001319147211 */ /* 0x088fe400018f0eff */
[----:B------:R-:W-:Y:S01]  /*2b850*/  IADD3 R25, P3, PT, R33, R2, RZ ;  /* 0x0000000221197210 */ /* 0x000fe20007f7e0ff */
[----:B------:R1:W-:Y:S04]  /*2b860*/  STL [R1+0x294c], R24 ;  /* 0x00294c1801007387 */ /* 0x0003e80000100800 */
[----:B------:R3:W-:Y:S01]  /*2b870*/  STL [R1+0x2940], R20 ;  /* 0x0029401401007387 */ /* 0x0007e20000100800 */
[----:B-1----:R-:W-:-:S03]  /*2b880*/  LEA.HI.X.SX32 R24, R26, R19, 0x1, P2 ;  /* 0x000000131a187211 */ /* 0x002fc600010f0eff */
[----:B---3--:R-:W3:Y:S01]  /*2b890*/  LDL.LU R20, [R1+0x64] ;  /* 0x0000640001147983 */ /* 0x008ee20000300800 */
[----:B------:R-:W-:-:S03]  /*2b8a0*/  LEA.HI.X.SX32 R26, R27, R19, 0x1, P1 ;  /* 0x000000131b1a7211 */ /* 0x000fc600008f0eff */
[----:B------:R1:W-:Y:S04]  /*2b8b0*/  STL [R1+0x2944], R25 ;  /* 0x0029441901007387 */ /* 0x0003e80000100800 */
[----:B------:R0:W-:Y:S01]  /*2b8c0*/  STL [R1+0x2938], R24 ;  /* 0x0029381801007387 */ /* 0x0001e20000100800 */
[-C--:B-1----:R-:W-:Y:S02]  /*2b8d0*/  IADD3 R25, P2, PT, R34, R2.reuse, RZ ;  /* 0x0000000222197210 */ /* 0x082fe40007f5e0ff */
[----:B0-----:R-:W-:-:S03]  /*2b8e0*/  IADD3 R24, P1, PT, R35, R2, RZ ;  /* 0x0000000223187210 */ /* 0x001fc60007f3e0ff */
[----:B------:R0:W-:Y:S04]  /*2b8f0*/  STL [R1+0x293c], R25 ;  /* 0x00293c1901007387 */ /* 0x0001e80000100800 */
[----:B------:R-:W-:Y:S04]  /*2b900*/  STL [R1+0x2930], R26 ;  /* 0x0029301a01007387 */ /* 0x000fe80000100800 */
[----:B------:R-:W3:Y:S01]  /*2b910*/  LDL.LU R60, [R1+0x94] ;  /* 0x00009400013c7983 */ /* 0x000ee20000300800 */
[----:B0-----:R-:W-:-:S03]  /*2b920*/  LEA.HI.X.SX32 R25, R29, R19, 0x1, P6 ;  /* 0x000000131d197211 */ /* 0x001fc600030f0eff */
[----:B------:R0:W-:Y:S04]  /*2b930*/  STL [R1+0x2934], R24 ;  /* 0x0029341801007387 */ /* 0x0001e80000100800 */
[----:B------:R1:W-:Y:S04]  /*2b940*/  STL [R1+0x2928], R25 ;  /* 0x0029281901007387 */ /* 0x0003e80000100800 */
[----:B------:R-:W3:Y:S01]  /*2b950*/  LDL.LU R61, [R1+0x98] ;  /* 0x00009800013d7983 */ /* 0x000ee20000300800 */
[----:B0-----:R-:W-:Y:S02]  /*2b960*/  IADD3 R24, P6, PT, R36, R2, RZ ;  /* 0x0000000224187210 */ /* 0x001fe40007fde0ff */
[----:B-1----:R-:W-:-:S03]  /*2b970*/  LEA.HI.X.SX32 R25, R30, R19, 0x1, P5 ;  /* 0x000000131e197211 */ /* 0x002fc600028f0eff */
[----:B------:R0:W-:Y:S01]  /*2b980*/  STL [R1+0x292c], R24 ;  /* 0x00292c1801007387 */ /* 0x0001e20000100800 */
[----:B------:R-:W-:-:S03]  /*2b990*/  LEA.HI.X.SX32 R26, R31, R19, 0x1, P0 ;  /* 0x000000131f1a7211 */ /* 0x000fc600000f0eff */
[----:B------:R1:W-:Y:S01]  /*2b9a0*/  STL [R1+0x2920], R25 ;  /* 0x0029201901007387 */ /* 0x0003e20000100800 */
[-C--:B0-----:R-:W-:Y:S02]  /*2b9b0*/  IADD3 R24, P5, PT, R44, R2.reuse, RZ ;  /* 0x000000022c187210 */ /* 0x081fe40007fbe0ff */
[----:B-1----:R-:W-:-:S03]  /*2b9c0*/  IADD3 R25, P0, PT, R45, R2, RZ ;  /* 0x000000022d197210 */ /* 0x002fc60007f1e0ff */
[----:B------:R0:W-:Y:S04]  /*2b9d0*/  STL [R1+0x2924], R24 ;  /* 0x0029241801007387 */ /* 0x0001e80000100800 */
[----:B------:R-:W-:Y:S01]  /*2b9e0*/  STL [R1+0x2918], R26 ;  /* 0x0029181a01007387 */ /* 0x000fe20000100800 */
[----:B0-----:R-:W-:-:S03]  /*2b9f0*/  LEA.HI.X.SX32 R24, R32, R19, 0x1, P4 ;  /* 0x0000001320187211 */ /* 0x001fc600020f0eff */
[----:B------:R-:W3:Y:S04]  /*2ba00*/  LDL.LU R32, [R1+0x9c] ;  /* 0x00009c0001207983 */ /* 0x000ee80000300800 */
[----:B------:R-:W-:Y:S04]  /*2ba10*/  STL [R1+0x291c], R25 ;  /* 0x00291c1901007387 */ /* 0x000fe80000100800 */
[----:B------:R-:W3:Y:S04]  /*2ba20*/  LDL.LU R31, [R1+0xa0] ;  /* 0x0000a000011f7983 */ /* 0x000ee80000300800 */
[----:B------:R0:W-:Y:S02]  /*2ba30*/  STL [R1+0x2910], R24 ;  /* 0x0029101801007387 */ /* 0x0001e40000100800 */
[----:B0-----:R-:W-:-:S02]  /*2ba40*/  LEA.HI.X.SX32 R24, R33, R19, 0x1, P3 ;  /* 0x0000001321187211 */ /* 0x001fc400018f0eff */
[----:B------:R-:W3:Y:S01]  /*2ba50*/  LDL.LU R33, [R1+0x68] ;  /* 0x0000680001217983 */ /* 0x000ee20000300800 */
[----:B------:R-:W-:-:S05]  /*2ba60*/  IADD3 R25, P4, PT, R55, R2, RZ ;  /* 0x0000000237197210 */ /* 0x000fca0007f9e0ff */
[----:B------:R0:W-:Y:S04]  /*2ba70*/  STL [R1+0x2914], R25 ;  /* 0x0029141901007387 */ /* 0x0001e80000100800 */
[----:B------:R-:W3:Y:S04]  /*2ba80*/  LDL.LU R30, [R1+0xc0] ;  /* 0x0000c000011e7983 */ /* 0x000ee80000300800 */
[----:B------:R1:W-:Y:S01]  /*2ba90*/  STL [R1+0x2908], R24 ;  /* 0x0029081801007387 */ /* 0x0003e20000100800 */
[----:B0-----:R-:W-:-:S03]  /*2baa0*/  IADD3 R25, P3, PT, R56, R2, RZ ;  /* 0x0000000238197210 */ /* 0x001fc60007f7e0ff */
[----:B------:R-:W3:Y:S01]  /*2bab0*/  LDL.LU R29, [R1+0xd0] ;  /* 0x0000d000011d7983 */ /* 0x000ee20000300800 */
[----:B-1----:R-:W-:-:S03]  /*2bac0*/  LEA.HI.X.SX32 R24, R34, R19, 0x1, P2 ;  /* 0x0000001322187211 */ /* 0x002fc600010f0eff */
[----:B------:R-:W-:Y:S04]  /*2bad0*/  STL [R1+0x290c], R25 ;  /* 0x00290c1901007387 */ /* 0x000fe80000100800 */
[----:B------:R0:W-:Y:S04]  /*2bae0*/  STL [R1+0x2900], R24 ;  /* 0x0029001801007387 */ /* 0x0001e80000100800 */
[----:B------:R-:W3:Y:S01]  /*2baf0*/  LDL.LU R27, [R1+0xd8] ;  /* 0x0000d800011b7983 */ /* 0x000ee20000300800 */
[----:B0-----:R-:W-:Y:S02]  /*2bb00*/  LEA.HI.X.SX32 R24, R35, R19, 0x1, P1 ;  /* 0x0000001323187211 */ /* 0x001fe400008f0eff */
[----:B--2---:R-:W-:-:S05]  /*2bb10*/  IADD3 R25, P2, PT, R23, R2, RZ ;  /* 0x0000000217197210 */ /* 0x004fca0007f5e0ff */
[----:B------:R0:W-:Y:S04]  /*2bb20*/  STL [R1+0x2904], R25 ;  /* 0x0029041901007387 */ /* 0x0001e80000100800 */
[----:B------:R1:W-:Y:S04]  /*2bb30*/  STL [R1+0x28f8], R24 ;  /* 0x0028f81801007387 */ /* 0x0003e80000100800 */
[----:B------:R-:W2:Y:S01]  /*2bb40*/  LDL.LU R35, [R1+0xf8] ;  /* 0x0000f80001237983 */ /* 0x000ea20000300800 */
[----:B0-----:R-:W-:Y:S02]  /*2bb50*/  IADD3 R25, P1, PT, R22, R2, RZ ;  /* 0x0000000216197210 */ /* 0x001fe40007f3e0ff */
[----:B-1----:R-:W-:-:S03]  /*2bb60*/  LEA.HI.X.SX32 R24, R36, R19, 0x1, P6 ;  /* 0x0000001324187211 */ /* 0x002fc600030f0eff */
[----:B------:R4:W-:Y:S04]  /*2bb70*/  STL [R1+0x28fc], R25 ;  /* 0x0028fc1901007387 */ /* 0x0009e80000100800 */
[----:B------:R0:W-:Y:S04]  /*2bb80*/  STL [R1+0x28f0], R24 ;  /* 0x0028f01801007387 */ /* 0x0001e80000100800 */
[----:B------:R-:W2:Y:S01]  /*2bb90*/  LDL.LU R34, [R1+0x100] ;  /* 0x0001000001227983 */ /* 0x000ea20000300800 */
[----:B----4-:R-:W-:Y:S02]  /*2bba0*/  IADD3 R25, P6, PT, R21, R2, RZ ;  /* 0x0000000215197210 */ /* 0x010fe40007fde0ff */
[----:B0-----:R-:W-:-:S03]  /*2bbb0*/  LEA.HI.X.SX32 R24, R44, R19, 0x1, P5 ;  /* 0x000000132c187211 */ /* 0x001fc600028f0eff */
[----:B------:R-:W-:Y:S04]  /*2bbc0*/  STL [R1+0x28f4], R25 ;  /* 0x0028f41901007387 */ /* 0x000fe80000100800 */
[----:B------:R0:W-:Y:S04]  /*2bbd0*/  STL [R1+0x28e8], R24 ;  /* 0x0028e81801007387 */ /* 0x0001e80000100800 */
[----:B------:R-:W4:Y:S01]  /*2bbe0*/  LDL.LU R26, [R1+0x118] ;  /* 0x00011800011a7983 */ /* 0x000f220000300800 */
[----:B0-----:R-:W-:Y:S02]  /*2bbf0*/  LEA.HI.X.SX32 R24, R45, R19, 0x1, P0 ;  /* 0x000000132d187211 */ /* 0x001fe400000f0eff */
[----:B---3--:R-:W-:-:S05]  /*2bc00*/  IADD3 R25, P5, PT, R20, R2, RZ ;  /* 0x0000000214197210 */ /* 0x008fca0007fbe0ff */
[----:B------:R0:W-:Y:S04]  /*2bc10*/  STL [R1+0x28ec], R25 ;  /* 0x0028ec1901007387 */ /* 0x0001e80000100800 */
[----:B------:R1:W-:Y:S04]  /*2bc20*/  STL [R1+0x28e0], R24 ;  /* 0x0028e01801007387 */ /* 0x0003e80000100800 */
[----:B0-----:R-:W3:Y:S01]  /*2bc30*/  LDL.LU R25, [R1+0x140] ;  /* 0x0001400001197983 */ /* 0x001ee20000300800 */
[----:B-1----:R-:W-:Y:S02]  /*2bc40*/  LEA.HI.X.SX32 R24, R55, R19, 0x1, P4 ;  /* 0x0000001337187211 */ /* 0x002fe400020f0eff */
[----:B------:R-:W-:-:S02]  /*2bc50*/  IADD3 R44, P4, PT, R60, R2, RZ ;  /* 0x000000023c2c7210 */ /* 0x000fc40007f9e0ff */
[----:B------:R-:W-:-:S05]  /*2bc60*/  IADD3 R36, P0, PT, R33, R2, RZ ;  /* 0x0000000221247210 */ /* 0x000fca0007f1e0ff */
[----:B------:R0:W-:Y:S04]  /*2bc70*/  STL [R1+0x28e4], R36 ;  /* 0x0028e42401007387 */ /* 0x0001e80000100800 */
[----:B------:R1:W-:Y:S01]  /*2bc80*/  STL [R1+0x28d8], R24 ;  /* 0x0028d81801007387 */ /* 0x0003e20000100800 */
[----:B0-----:R-:W-:-:S03]  /*2bc90*/  LEA.HI.X.SX32 R36, R56, R19, 0x1, P3 ;  /* 0x0000001338247211 */ /* 0x001fc600018f0eff */
[----:B-1----:R-:W3:Y:S04]  /*2bca0*/  LDL.LU R24, [R1+0x144] ;  /* 0x0001440001187983 */ /* 0x002ee80000300800 */
[----:B------:R0:W-:Y:S04]  /*2bcb0*/  STL [R1+0x28dc], R44 ;  /* 0x0028dc2c01007387 */ /* 0x0001e80000100800 */
[----:B------:R1:W-:Y:S01]  /*2bcc0*/  STL [R1+0x19ac], R36 ;  /* 0x0019ac2401007387 */ /* 0x0003e20000100800 */
[----:B0-----:R-:W-:Y:S02]  /*2bcd0*/  IADD3 R44, P3, PT, R61, R2, RZ ;  /* 0x000000023d2c7210 */ /* 0x001fe40007f7e0ff */
[----:B-1----:R-:W-:-:S02]  /*2bce0*/  LEA.HI.X.SX32 R36, R23, R19, 0x1, P2 ;  /* 0x0000001317247211 */ /* 0x002fc400010f0eff */
[----:B------:R-:W3:Y:S04]  /*2bcf0*/  LDL.LU R23, [R1+0x154] ;  /* 0x0001540001177983 */ /* 0x000ee80000300800 */
        /* <DEDUP_REMOVED lines=25> */
[----:B------:R-:W-:Y:S04]  /*2be90*/  STL [R1+0x19f4], R44 ;  /* 0x0019f42c01007387 */ /* 0x000fe80000100800 */
[----:B------:R0:W-:Y:S02]  /*2bea0*/  STL [R1+0x19c4], R36 ;  /* 0x0019c42401007387 */ /* 0x0001e40000100800 */
[----:B0-----:R-:W-:-:S02]  /*2beb0*/  LEA.HI.X.SX32 R36, R61, R19, 0x1, P3 ;  /* 0x000000133d247211 */ /* 0x001fc400018f0eff */
[----:B------:R-:W3:Y:S01]  /*2bec0*/  LDL.LU R61, [R1+0x1cc] ;  /* 0x0001cc00013d7983 */ /* 0x000ee20000300800 */
[----:B--2---:R-:W-:-:S05]  /*2bed0*/  IADD3 R44, P4, PT, R35, R2, RZ ;  /* 0x00000002232c7210 */ /* 0x004fca0007f9e0ff */
[----:B------:R0:W-:Y:S04]  /*2bee0*/  STL [R1+0x19fc], R44 ;  /* 0x0019fc2c01007387 */ /* 0x0001e80000100800 */
[----:B------:R1:W-:Y:S01]  /*2bef0*/  STL [R1+0x19c8], R36 ;  /* 0x0019c82401007387 */ /* 0x0003e20000100800 */
[-C--:B0-----:R-:W-:Y:S02]  /*2bf00*/  IADD3 R44, P3, PT, R34, R2.reuse, RZ ;  /* 0x00000002222c7210 */ /* 0x081fe40007f7e0ff */
[----:B-1----:R-:W-:Y:S02]  /*2bf10*/  LEA.HI.X.SX32 R36, R32, R19, 0x1, P2 ;  /* 0x0000001320247211 */ /* 0x002fe400010f0eff */
[----:B------:R-:W2:Y:S04]  /*2bf20*/  LDL.LU R32, [R1+0x1ec] ;  /* 0x0001ec0001207983 */ /* 0x000ea80000300800 */
[----:B------:R4:W-:Y:S04]  /*2bf30*/  STL [R1+0x1a04], R44 ;  /* 0x001a042c01007387 */ /* 0x0009e80000100800 */
[----:B------:R0:W-:Y:S01]  /*2bf40*/  STL [R1+0x19d0], R36 ;  /* 0x0019d02401007387 */ /* 0x0001e20000100800 */
[----:B----4-:R-:W-:-:S02]  /*2bf50*/  IADD3 R44, P2, PT, R26, R2, RZ ;  /* 0x000000021a2c7210 */ /* 0x010fc40007f5e0ff */
[----:B0-----:R-:W-:Y:S02]  /*2bf60*/  LEA.HI.X.SX32 R36, R31, R19, 0x1, P1 ;  /* 0x000000131f247211 */ /* 0x001fe400008f0eff */
[----:B------:R-:W4:Y:S04]  /*2bf70*/  LDL.LU R31, [R1+0x208] ;  /* 0x00020800011f7983 */ /* 0x000f280000300800 */
[----:B------:R3:W-:Y:S04]  /*2bf80*/  STL [R1+0x1a0c], R44 ;  /* 0x001a0c2c01007387 */ /* 0x0007e80000100800 */
[----:B------:R0:W-:Y:S01]  /*2bf90*/  STL [R1+0x19d8], R36 ;  /* 0x0019d82401007387 */ /* 0x0001e20000100800 */
[----:B---3--:R-:W-:-:S02]  /*2bfa0*/  IADD3 R44, P1, PT, R25, R2, RZ ;  /* 0x00000002192c7210 */ /* 0x008fc40007f3e0ff */
[-C--:B0-----:R-:W-:Y:S02]  /*2bfb0*/  LEA.HI.X.SX32 R36, R30, R19.reuse, 0x1, P6 ;  /* 0x000000131e247211 */ /* 0x081fe400030f0eff */
[----:B------:R-:W3:Y:S04]  /*2bfc0*/  LDL.LU R30, [R1+0x20c] ;  /* 0x00020c00011e7983 */ /* 0x000ee80000300800 */
[----:B------:R-:W-:Y:S04]  /*2bfd0*/  STL [R1+0x1a14], R44 ;  /* 0x001a142c01007387 */ /* 0x000fe80000100800 */
[----:B------:R0:W-:Y:S02]  /*2bfe0*/  STL [R1+0x19e0], R36 ;  /* 0x0019e02401007387 */ /* 0x0001e40000100800 */
[----:B0-----:R-:W-:-:S02]  /*2bff0*/  LEA.HI.X.SX32 R36, R29, R19, 0x1, P5 ;  /* 0x000000131d247211 */ /* 0x001fc400028f0eff */
[----:B------:R-:W3:Y:S01]  /*2c000*/  LDL.LU R29, [R1+0x224] ;  /* 0x00022400011d7983 */ /* 0x000ee20000300800 */
[----:B------:R-:W-:-:S05]  /*2c010*/  IADD3 R44, P6, PT, R24, R2, RZ ;  /* 0x00000002182c7210 */ /* 0x000fca0007fde0ff */
[----:B------:R-:W-:Y:S04]  /*2c020*/  STL [R1+0x1a1c], R44 ;  /* 0x001a1c2c01007387 */ /* 0x000fe80000100800 */
[----:B------:R0:W-:Y:S02]  /*2c030*/  STL [R1+0x19e8], R36 ;  /* 0x0019e82401007387 */ /* 0x0001e40000100800 */
[----:B0-----:R-:W-:Y:S02]  /*2c040*/  LEA.HI.X.SX32 R36, R27, R19, 0x1, P0 ;  /* 0x000000131b247211 */ /* 0x001fe400000f0eff */
[-C--:B------:R-:W-:Y:S01]  /*2c050*/  IADD3 R44, P5, PT, R23, R2.reuse, RZ ;  /* 0x00000002172c7210 */ /* 0x080fe20007fbe0ff */
[----:B------:R-:W3:Y:S04]  /*2c060*/  LDL.LU R27, [R1+0x228] ;  /* 0x00022800011b7983 */ /* 0x000ee80000300800 */
[----:B------:R0:W-:Y:S04]  /*2c070*/  STL [R1+0x1a24], R44 ;  /* 0x001a242c01007387 */ /* 0x0001e80000100800 */
[----:B------:R1:W-:Y:S01]  /*2c080*/  STL [R1+0x19f0], R36 ;  /* 0x0019f02401007387 */ /* 0x0003e20000100800 */
[----:B0-----:R-:W-:-:S02]  /*2c090*/  IADD3 R44, P0, PT, R22, R2, RZ ;  /* 0x00000002162c7210 */ /* 0x001fc40007f1e0ff */
[----:B-1----:R-:W-:Y:S02]  /*2c0a0*/  LEA.HI.X.SX32 R36, R35, R19, 0x1, P4 ;  /* 0x0000001323247211 */ /* 0x002fe400020f0eff */
        /* <DEDUP_REMOVED lines=24> */
[-C--:B-1----:R-:W-:Y:S02]  /*2c230*/  LEA.HI.X.SX32 R36, R23, R19.reuse, 0x1, P5 ;  /* 0x0000001317247211 */ /* 0x082fe400028f0eff */
[----:B------:R-:W3:Y:S04]  /*2c240*/  LDL.LU R23, [R1+0x308] ;  /* 0x0003080001177983 */ /* 0x000ee80000300800 */
[----:B------:R-:W-:Y:S04]  /*2c250*/  STL [R1+0x1a54], R44 ;  /* 0x001a542c01007387 */ /* 0x000fe80000100800 */
[----:B------:R0:W-:Y:S02]  /*2c260*/  STL [R1+0x1a20], R36 ;  /* 0x001a202401007387 */ /* 0x0001e40000100800 */
[----:B0-----:R-:W-:-:S02]  /*2c270*/  LEA.HI.X.SX32 R36, R22, R19, 0x1, P0 ;  /* 0x0000001316247211 */ /* 0x001fc400000f0eff */
[----:B------:R-:W3:Y:S01]  /*2c280*/  LDL.LU R22, [R1+0x30c] ;  /* 0x00030c0001167983 */ /* 0x000ee20000300800 */
[----:B--2---:R-:W-:-:S05]  /*2c290*/  IADD3 R44, P5, PT, R32, R2, RZ ;  /* 0x00000002202c7210 */ /* 0x004fca0007fbe0ff */
[----:B------:R-:W-:Y:S04]  /*2c2a0*/  STL [R1+0x1a5c], R44 ;  /* 0x001a5c2c01007387 */ /* 0x000fe80000100800 */
[----:B------:R0:W-:Y:S02]  /*2c2b0*/  STL [R1+0x1a28], R36 ;  /* 0x001a282401007387 */ /* 0x0001e40000100800 */
[----:B0-----:R-:W-:Y:S02]  /*2c2c0*/  LEA.HI.X.SX32 R36, R21, R19, 0x1, P4 ;  /* 0x0000001315247211 */ /* 0x001fe400020f0eff */
[-C--:B----4-:R-:W-:Y:S01]  /*2c2d0*/  IADD3 R44, P0, PT, R31, R2.reuse, RZ ;  /* 0x000000021f2c7210 */ /* 0x090fe20007f1e0ff */
[----:B------:R-:W2:Y:S04]  /*2c2e0*/  LDL.LU R21, [R1+0x310] ;  /* 0x0003100001157983 */ /* 0x000ea80000300800 */
[----:B------:R3:W-:Y:S04]  /*2c2f0*/  STL [R1+0x1a64], R44 ;  /* 0x001a642c01007387 */ /* 0x0007e80000100800 */
[----:B------:R0:W-:Y:S01]  /*2c300*/  STL [R1+0x1a30], R36 ;  /* 0x001a302401007387 */ /* 0x0001e20000100800 */
[----:B---3--:R-:W-:-:S02]  /*2c310*/  IADD3 R44, P4, PT, R30, R2, RZ ;  /* 0x000000021e2c7210 */ /* 0x008fc40007f9e0ff */
[----:B0-----:R-:W-:Y:S02]  /*2c320*/  LEA.HI.X.SX32 R36, R20, R19, 0x1, P3 ;  /* 0x0000001314247211 */ /* 0x001fe400018f0eff */
[----:B------:R-:W3:Y:S04]  /*2c330*/  LDL.LU R20, [R1+0x314] ;  /* 0x0003140001147983 */ /* 0x000ee80000300800 */
[----:B------:R0:W-:Y:S04]  /*2c340*/  STL [R1+0x1a6c], R44 ;  /* 0x001a6c2c01007387 */ /* 0x0001e80000100800 */
[----:B------:R1:W-:Y:S01]  /*2c350*/  STL [R1+0x1a38], R36 ;  /* 0x001a382401007387 */ /* 0x0003e20000100800 */
[----:B0-----:R-:W-:-:S02]  /*2c360*/  IADD3 R44, P3, PT, R29, R2, RZ ;  /* 0x000000021d2c7210 */ /* 0x001fc40007f7e0ff */
[-C--:B-1----:R-:W-:Y:S02]  /*2c370*/  LEA.HI.X.SX32 R36, R33, R19.reuse, 0x1, P2 ;  /* 0x0000001321247211 */ /* 0x082fe400010f0eff */
[----:B------:R-:W4:Y:S04]  /*2c380*/  LDL.LU R33, [R1+0x318] ;  /* 0x0003180001217983 */ /* 0x000f280000300800 */
[----:B------:R-:W-:Y:S04]  /*2c390*/  STL [R1+0x1a74], R44 ;  /* 0x001a742c01007387 */ /* 0x000fe80000100800 */
[----:B------:R0:W-:Y:S02]  /*2c3a0*/  STL [R1+0x1a40], R36 ;  /* 0x001a402401007387 */ /* 0x0001e40000100800 */
[----:B0-----:R-:W-:-:S02]  /*2c3b0*/  LEA.HI.X.SX32 R36, R60, R19, 0x1, P1 ;  /* 0x000000133c247211 */ /* 0x001fc400008f0eff */
[----:B------:R-:W4:Y:S01]  /*2c3c0*/  LDL.LU R60, [R1+0x31c] ;  /* 0x00031c00013c7983 */ /* 0x000f220000300800 */
[----:B------:R-:W-:-:S05]  /*2c3d0*/  IADD3 R44, P2, PT, R27, R2, RZ ;  /* 0x000000021b2c7210 */ /* 0x000fca0007f5e0ff */
[----:B------:R-:W-:Y:S04]  /*2c3e0*/  STL [R1+0x1a7c], R44 ;  /* 0x001a7c2c01007387 */ /* 0x000fe80000100800 */
[----:B------:R0:W-:Y:S02]  /*2c3f0*/  STL [R1+0x1a48], R36 ;  /* 0x001a482401007387 */ /* 0x0001e40000100800 */
[----:B0-----:R-:W-:Y:S02]  /*2c400*/  LEA.HI.X.SX32 R36, R61, R19, 0x1, P6 ;  /* 0x000000133d247211 */ /* 0x001fe400030f0eff */
[----:B------:R-:W4:Y:S01]  /*2c410*/  LDL.LU R61, [R1+0x320] ;  /* 0x00032000013d7983 */ /* 0x000f220000300800 */
[----:B------:R-:W-:-:S05]  /*2c420*/  IADD3 R44, P1, PT, R35, R2, RZ ;  /* 0x00000002232c7210 */ /* 0x000fca0007f3e0ff */
[----:B------:R-:W-:Y:S04]  /*2c430*/  STL [R1+0x1a84], R44 ;  /* 0x001a842c01007387 */ /* 0x000fe80000100800 */
[----:B------:R0:W-:Y:S02]  /*2c440*/  STL [R1+0x1a50], R36 ;  /* 0x001a502401007387 */ /* 0x0001e40000100800 */
[----:B0-----:R-:W-:Y:S02]  /*2c450*/  LEA.HI.X.SX32 R36, R32, R19, 0x1, P5 ;  /* 0x0000001320247211 */ /* 0x001fe400028f0eff */
[-C--:B------:R-:W-:Y:S01]  /*2c460*/  IADD3 R44, P6, PT, R34, R2.reuse, RZ ;  /* 0x00000002222c7210 */ /* 0x080fe20007fde0ff */
[----:B------:R-:W4:Y:S04]  /*2c470*/  LDL.LU R32, [R1+0x324] ;  /* 0x0003240001207983 */ /* 0x000f280000300800 */
[----:B------:R0:W-:Y:S04]  /*2c480*/  STL [R1+0x1a8c], R44 ;  /* 0x001a8c2c01007387 */ /* 0x0001e80000100800 */
[----:B------:R1:W-:Y:S01]  /*2c490*/  STL [R1+0x1a58], R36 ;  /* 0x001a582401007387 */ /* 0x0003e20000100800 */
[----:B0-----:R-:W-:-:S02]  /*2c4a0*/  IADD3 R44, P5, PT, R26, R2, RZ ;  /* 0x000000021a2c7210 */ /* 0x001fc40007fbe0ff */
[----:B-1----:R-:W-:Y:S02]  /*2c4b0*/  LEA.HI.X.SX32 R36, R31, R19, 0x1, P0 ;  /* 0x000000131f247211 */ /* 0x002fe400000f0eff */
        /* <DEDUP_REMOVED lines=25> */
[----:B--2---:R-:W-:-:S05]  /*2c650*/  IADD3 R44, P1, PT, R21, R2, RZ ;  /* 0x00000002152c7210 */ /* 0x004fca0007f3e0ff */
[----:B------:R-:W-:Y:S04]  /*2c660*/  STL [R1+0x1abc], R44 ;  /* 0x001abc2c01007387 */ /* 0x000fe80000100800 */
[----:B------:R0:W-:Y:S02]  /*2c670*/  STL [R1+0x1a88], R36 ;  /* 0x001a882401007387 */ /* 0x0001e40000100800 */
[----:B0-----:R-:W-:Y:S02]  /*2c680*/  LEA.HI.X.SX32 R36, R26, R19, 0x1, P5 ;  /* 0x000000131a247211 */ /* 0x001fe400028f0eff */
[----:B------:R-:W2:Y:S01]  /*2c690*/  LDL.LU R26, [R1+0x340] ;  /* 0x00034000011a7983 */ /* 0x000ea20000300800 */
[----:B---3--:R-:W-:-:S05]  /*2c6a0*/  IADD3 R44, P6, PT, R20, R2, RZ ;  /* 0x00000002142c7210 */ /* 0x008fca0007fde0ff */
[----:B------:R-:W-:Y:S04]  /*2c6b0*/  STL [R1+0x1ac4], R44 ;  /* 0x001ac42c01007387 */ /* 0x000fe80000100800 */
[----:B------:R0:W-:Y:S02]  /*2c6c0*/  STL [R1+0x1a90], R36 ;  /* 0x001a902401007387 */ /* 0x0001e40000100800 */
[----:B0-----:R-:W-:Y:S02]  /*2c6d0*/  LEA.HI.X.SX32 R36, R25, R19, 0x1, P0 ;  /* 0x0000001319247211 */ /* 0x001fe400000f0eff */
[-C--:B----4-:R-:W-:Y:S01]  /*2c6e0*/  IADD3 R44, P5, PT, R33, R2.reuse, RZ ;  /* 0x00000002212c7210 */ /* 0x090fe20007fbe0ff */
        /* <DEDUP_REMOVED lines=53> */
[-C--:B0-----:R-:W-:Y:S02]  /*2ca40*/  LEA.HI.X.SX32 R36, R30, R19.reuse, 0x1, P1 ;  /* 0x000000131e247211 */ /* 0x081fe400008f0eff */
[----:B---3--:R-:W-:Y:S01]  /*2ca50*/  IADD3 R44, P2, PT, R25, R2, RZ ;  /* 0x00000002192c7210 */ /* 0x008fe20007f5e0ff */
[----:B------:R-:W2:Y:S04]  /*2ca60*/  LDL.LU R30, [R1+0x370] ;  /* 0x00037000011e7983 */ /* 0x000ea80000300800 */
[----:B------:R-:W-:Y:S04]  /*2ca70*/  STL [R1+0x1b24], R44 ;  /* 0x001b242c01007387 */ /* 0x000fe80000100800 */
[----:B------:R0:W-:Y:S02]  /*2ca80*/  STL [R1+0x1af0], R36 ;  /* 0x001af02401007387 */ /* 0x0001e40000100800 */
[----:B0-----:R-:W-:-:S02]  /*2ca90*/  LEA.HI.X.SX32 R36, R29, R19, 0x1, P6 ;  /* 0x000000131d247211 */ /* 0x001fc400030f0eff */
[----:B------:R-:W3:Y:S01]  /*2caa0*/  LDL.LU R29, [R1+0x374] ;  /* 0x00037400011d7983 */ /* 0x000ee20000300800 */
[----:B----4-:R-:W-:-:S05]  /*2cab0*/  IADD3 R44, P1, PT, R24, R2, RZ ;  /* 0x00000002182c7210 */ /* 0x010fca0007f3e0ff */
[----:B------:R-:W-:Y:S04]  /*2cac0*/  STL [R1+0x1b2c], R44 ;  /* 0x001b2c2c01007387 */ /* 0x000fe80000100800 */
[----:B------:R0:W-:Y:S02]  /*2cad0*/  STL [R1+0x1af8], R36 ;  /* 0x001af82401007387 */ /* 0x0001e40000100800 */
[-C--:B0-----:R-:W-:Y:S02]  /*2cae0*/  LEA.HI.X.SX32 R36, R27, R19.reuse, 0x1, P5 ;  /* 0x000000131b247211 */ /* 0x081fe400028f0eff */
[----:B------:R-:W-:Y:S01]  /*2caf0*/  IADD3 R44, P6, PT, R23, R2, RZ ;  /* 0x00000002172c7210 */ /* 0x000fe20007fde0ff */
        /* <DEDUP_REMOVED lines=46> */
[----:B------:R3:W-:Y:S04]  /*2cde0*/  STL [R1+0x1b7c], R44 ;  /* 0x001b7c2c01007387 */ /* 0x0007e80000100800 */
[----:B------:R0:W-:Y:S01]  /*2cdf0*/  STL [R1+0x1b48], R36 ;  /* 0x001b482401007387 */ /* 0x0001e20000100800 */
[----:B---3--:R-:W-:Y:S02]  /*2ce00*/  IADD3 R44, P4, PT, R29, R2, RZ ;  /* 0x000000021d2c7210 */ /* 0x008fe40007f9e0ff */
[-C--:B0-----:R-:W-:Y:S02]  /*2ce10*/  LEA.HI.X.SX32 R36, R33, R19.reuse, 0x1, P3 ;  /* 0x0000001321247211 */ /* 0x081fe400018f0eff */
[----:B------:R-:W2:Y:S04]  /*2ce20*/  LDL.LU R33, [R1+0x3a0] ;  /* 0x0003a00001217983 */ /* 0x000ea80000300800 */
[----:B------:R-:W-:Y:S04]  /*2ce30*/  STL [R1+0x1b84], R44 ;  /* 0x001b842c01007387 */ /* 0x000fe80000100800 */
[----:B------:R0:W-:Y:S02]  /*2ce40*/  STL [R1+0x1b50], R36 ;  /* 0x001b502401007387 */ /* 0x0001e40000100800 */
[----:B0-----:R-:W-:-:S02]  /*2ce50*/  LEA.HI.X.SX32 R36, R60, R19, 0x1, P2 ;  /* 0x000000133c247211 */ /* 0x001fc400010f0eff */
        /* <DEDUP_REMOVED lines=54> */
[-C--:B---3--:R-:W-:Y:S02]  /*2d1c0*/  IADD3 R44, P5, PT, R60, R2.reuse, RZ ;  /* 0x000000023c2c7210 */ /* 0x088fe40007fbe0ff */
[----:B0-----:R-:W-:Y:S02]  /*2d1d0*/  LEA.HI.X.SX32 R36, R24, R19, 0x1, P0 ;  /* 0x0000001318247211 */ /* 0x001fe400000f0eff */
[----:B------:R-:W2:Y:S04]  /*2d1e0*/  LDL.LU R24, [R1+0x3d0] ;  /* 0x0003d00001187983 */ /* 0x000ea80000300800 */
[----:B------:R4:W-:Y:S04]  /*2d1f0*/  STL [R1+0x1be4], R44 ;  /* 0x001be42c01007387 */ /* 0x0009e80000100800 */
[----:B------:R0:W-:Y:S01]  /*2d200*/  STL [R1+0x1bb0], R36 ;  /* 0x001bb02401007387 */ /* 0x0001e20000100800 */
[----:B----4-:R-:W-:-:S02]  /*2d210*/  IADD3 R44, P0, PT, R61, R2, RZ ;  /* 0x000000023d2c7210 */ /* 0x010fc40007f1e0ff */
        /* <DEDUP_REMOVED lines=651> */
[----:B--2---:R-:W-:Y:S02]  /*2fad0*/  IADD3 R44, P1, PT, R23, R2, RZ ;  /* 0x00000002172c7210 */ /* 0x004fe40007f3e0ff */
[----:B------:R-:W-:-:S03]  /*2fae0*/  LEA.HI.X.SX32 R35, R35, R19, 0x1, P5 ;  /* 0x0000001323237211 */ /* 0x000fc600028f0eff */
[----:B------:R-:W-:Y:S04]  /*2faf0*/  STL [R1+0x1ffc], R44 ;  /* 0x001ffc2c01007387 */ /* 0x000fe80000100800 */
[----:B------:R0:W-:Y:S01]  /*2fb00*/  STL [R1+0x1fc8], R36 ;  /* 0x001fc82401007387 */ /* 0x0001e20000100800 */
[----:B------:R-:W-:-:S03]  /*2fb10*/  LEA.HI.X.SX32 R34, R34, R19, 0x1, P0 ;  /* 0x0000001322227211 */ /* 0x000fc600000f0eff */
[----:B0-----:R-:W2:Y:S01]  /*2fb20*/  LDL.LU R36, [R1+0x6c0] ;  /* 0x0006c00001247983 */ /* 0x001ea20000300800 */
[----:B---3--:R-:W-:-:S05]  /*2fb30*/  IADD3 R44, P6, PT, R22, R2, RZ ;  /* 0x00000002162c7210 */ /* 0x008fca0007fde0ff */
[----:B------:R-:W-:Y:S04]  /*2fb40*/  STL [R1+0x2004], R44 ;  /* 0x0020042c01007387 */ /* 0x000fe80000100800 */
[----:B------:R0:W-:Y:S04]  /*2fb50*/  STL [R1+0x1fd0], R35 ;  /* 0x001fd02301007387 */ /* 0x0001e80000100800 */
[----:B0-----:R-:W3:Y:S01]  /*2fb60*/  LDL.LU R35, [R1+0x6c4] ;  /* 0x0006c40001237983 */ /* 0x001ee20000300800 */
        /* <DEDUP_REMOVED lines=10> */
[----:B------:R-:W-:Y:S02]  /*2fc10*/  LEA.HI.X.SX32 R45, R20, R19, 0x1, P0 ;  /* 0x00000013142d7211 */ /* 0x000fe400000f0eff */
        /* <DEDUP_REMOVED lines=22> */
[----:B------:R0:W-:Y:S04]  /*2fd80*/  STL [R1+0x2008], R34 ;  /* 0x0020082201007387 */ /* 0x0001e80000100800 */
[----:B0-----:R-:W4:Y:S01]  /*2fd90*/  LDL.LU R34, [R1+0x704] ;  /* 0x0007040001227983 */ /* 0x001f220000300800 */
[----:B------:R-:W-:-:S05]  /*2fda0*/  IADD3 R44, P5, PT, R30, R2, RZ ;  /* 0x000000021e2c7210 */ /* 0x000fca0007fbe0ff */
[----:B------:R-:W-:Y:S04]  /*2fdb0*/  STL [R1+0x2044], R44 ;  /* 0x0020442c01007387 */ /* 0x000fe80000100800 */
[----:B------:R-:W4:Y:S04]  /*2fdc0*/  LDL.LU R20, [R1+0x708] ;  /* 0x0007080001147983 */ /* 0x000f280000300800 */
[----:B------:R0:W-:Y:S02]  /*2fdd0*/  STL [R1+0x2010], R45 ;  /* 0x0020102d01007387 */ /* 0x0001e40000100800 */
[----:B0-----:R-:W-:-:S02]  /*2fde0*/  LEA.HI.X.SX32 R45, R33, R19, 0x1, P4 ;  /* 0x00000013212d7211 */ /* 0x001fc400020f0eff */
[----:B------:R-:W-:-:S05]  /*2fdf0*/  IADD3 R44, P0, PT, R29, R2, RZ ;  /* 0x000000021d2c7210 */ /* 0x000fca0007f1e0ff */
[----:B------:R0:W-:Y:S04]  /*2fe00*/  STL [R1+0x204c], R44 ;  /* 0x00204c2c01007387 */ /* 0x0001e80000100800 */
[----:B------:R-:W4:Y:S04]  /*2fe10*/  LDL.LU R33, [R1+0x70c] ;  /* 0x00070c0001217983 */ /* 0x000f280000300800 */
[----:B------:R1:W-:Y:S01]  /*2fe20*/  STL [R1+0x2018], R45 ;  /* 0x0020182d01007387 */ /* 0x0003e20000100800 */
[----:B0-----:R-:W-:Y:S02]  /*2fe30*/  IADD3 R44, P4, PT, R27, R2, RZ ;  /* 0x000000021b2c7210 */ /* 0x001fe40007f9e0ff */
[----:B-1----:R-:W-:-:S03]  /*2fe40*/  LEA.HI.X.SX32 R45, R60, R19, 0x1, P3 ;  /* 0x000000133c2d7211 */ /* 0x002fc600018f0eff */
[----:B------:R2:W-:Y:S04]  /*2fe50*/  STL [R1+0x2054], R44 ;  /* 0x0020542c01007387 */ /* 0x0005e80000100800 */
[----:B------:R-:W4:Y:S04]  /*2fe60*/  LDL.LU R60, [R1+0x718] ;  /* 0x00071800013c7983 */ /* 0x000f280000300800 */
[----:B------:R0:W-:Y:S01]  /*2fe70*/  STL [R1+0x2020], R45 ;  /* 0x0020202d01007387 */ /* 0x0001e20000100800 */
[----:B--2---:R-:W-:Y:S02]  /*2fe80*/  IADD3 R44, P3, PT, R36, R2, RZ ;  /* 0x00000002242c7210 */ /* 0x004fe40007f7e0ff */
[----:B0-----:R-:W-:-:S03]  /*2fe90*/  LEA.HI.X.SX32 R45, R61, R19, 0x1, P2 ;  /* 0x000000133d2d7211 */ /* 0x001fc600010f0eff */
[----:B------:R3:W-:Y:S04]  /*2fea0*/  STL [R1+0x205c], R44 ;  /* 0x00205c2c01007387 */ /* 0x0007e80000100800 */
[----:B------:R-:W2:Y:S04]  /*2feb0*/  LDL.LU R61, [R1+0x728] ;  /* 0x00072800013d7983 */ /* 0x000ea80000300800 */
[----:B------:R0:W-:Y:S01]  /*2fec0*/  STL [R1+0x2028], R45 ;  /* 0x0020282d01007387 */ /* 0x0001e20000100800 */
[----:B---3--:R-:W-:Y:S02]  /*2fed0*/  IADD3 R44, P2, PT, R35, R2, RZ ;  /* 0x00000002232c7210 */ /* 0x008fe40007f5e0ff */
[----:B0-----:R-:W-:-:S03]  /*2fee0*/  LEA.HI.X.SX32 R45, R32, R19, 0x1, P1 ;  /* 0x00000013202d7211 */ /* 0x001fc600008f0eff */
[----:B------:R4:W-:Y:S04]  /*2fef0*/  STL [R1+0x2064], R44 ;  /* 0x0020642c01007387 */ /* 0x0009e80000100800 */
[----:B------:R-:W3:Y:S04]  /*2ff00*/  LDL.LU R32, [R1+0x724] ;  /* 0x0007240001207983 */ /* 0x000ee80000300800 */
[----:B------:R0:W-:Y:S01]  /*2ff10*/  STL [R1+0x2030], R45 ;  /* 0x0020302d01007387 */ /* 0x0001e20000100800 */
[----:B----4-:R-:W-:Y:S02]  /*2ff20*/  IADD3 R44, P1, PT, R26, R2, RZ ;  /* 0x000000021a2c7210 */ /* 0x010fe40007f3e0ff */
[----:B0-----:R-:W-:-:S03]  /*2ff30*/  LEA.HI.X.SX32 R45, R31, R19, 0x1, P6 ;  /* 0x000000131f2d7211 */ /* 0x001fc600030f0eff */
[----:B------:R0:W-:Y:S04]  /*2ff40*/  STL [R1+0x206c], R44 ;  /* 0x00206c2c01007387 */ /* 0x0001e80000100800 */
[----:B------:R-:W4:Y:S04]  /*2ff50*/  LDL.LU R31, [R1+0x720] ;  /* 0x00072000011f7983 */ /* 0x000f280000300800 */
[----:B------:R1:W-:Y:S01]  /*2ff60*/  STL [R1+0x2038], R45 ;  /* 0x0020382d01007387 */ /* 0x0003e20000100800 */
[----:B0-----:R-:W-:Y:S02]  /*2ff70*/  IADD3 R44, P6, PT, R25, R2, RZ ;  /* 0x00000002192c7210 */ /* 0x001fe40007fde0ff */
[----:B-1----:R-:W-:-:S03]  /*2ff80*/  LEA.HI.X.SX32 R45, R30, R19, 0x1, P5 ;  /* 0x000000131e2d7211 */ /* 0x002fc600028f0eff */
[----:B------:R-:W-:Y:S04]  /*2ff90*/  STL [R1+0x2074], R44 ;  /* 0x0020742c01007387 */ /* 0x000fe80000100800 */
[----:B------:R-:W4:Y:S04]  /*2ffa0*/  LDL.LU R30, [R1+0x71c] ;  /* 0x00071c00011e7983 */ /* 0x000f280000300800 */
[----:B------:R0:W-:Y:S02]  /*2ffb0*/  STL [R1+0x2040], R45 ;  /* 0x0020402d01007387 */ /* 0x0001e40000100800 */
[----:B0-----:R-:W-:-:S02]  /*2ffc0*/  LEA.HI.X.SX32 R45, R29, R19, 0x1, P0 ;  /* 0x000000131d2d7211 */ /* 0x001fc400000f0eff */
[----:B------:R-:W-:Y:S02]  /*2ffd0*/  LEA.HI.X.SX32 R36, R36, R19, 0x1, P3 ;  /* 0x0000001324247211 */ /* 0x000fe400018f0eff */
        /* <DEDUP_REMOVED lines=8> */
[----:B------:R-:W-:Y:S01]  /*30060*/  STL [R1+0x2050], R45 ;  /* 0x0020502d01007387 */ /* 0x000fe20000100800 */
[----:B0-----:R-:W-:-:S05]  /*30070*/  IADD3 R44, P4, PT, R22, R2, RZ ;  /* 0x00000002162c7210 */ /* 0x001fca0007f9e0ff */
[----:B------:R0:W-:Y:S04]  /*30080*/  STL [R1+0x208c], R44 ;  /* 0x00208c2c01007387 */ /* 0x0001e80000100800 */
[----:B------:R1:W-:Y:S01]  /*30090*/  STL [R1+0x2058], R36 ;  /* 0x0020582401007387 */ /* 0x0003e20000100800 */
[-C--:B0-----:R-:W-:Y:S02]  /*300a0*/  LEA.HI.X.SX32 R44, R35, R19.reuse, 0x1, P2 ;  /* 0x00000013232c7211 */ /* 0x081fe400010f0eff */
[----:B------:R-:W-:Y:S02]  /*300b0*/  LEA.HI.X.SX32 R35, R26, R19, 0x1, P1 ;  /* 0x000000131a237211 */ /* 0x000fe400008f0eff */
[----:B------:R-:W-:-:S05]  /*300c0*/  IADD3 R45, P3, PT, R21, R2, RZ ;  /* 0x00000002152d7210 */ /* 0x000fca0007f7e0ff */
[----:B------:R-:W-:Y:S04]  /*300d0*/  STL [R1+0x2094], R45 ;  /* 0x0020942d01007387 */ /* 0x000fe80000100800 */
[----:B------:R-:W-:Y:S04]  /*300e0*/  STL [R1+0x2060], R44 ;  /* 0x0020602c01007387 */ /* 0x000fe80000100800 */
[----:B------:R-:W4:Y:S01]  /*300f0*/  LDL.LU R26, [R1+0x700] ;  /* 0x00070000011a7983 */ /* 0x000f220000300800 */
[----:B-1----:R-:W-:-:S05]  /*30100*/  IADD3 R36, P2, PT, R34, R2, RZ ;  /* 0x0000000222247210 */ /* 0x002fca0007f5e0ff */
[----:B------:R0:W-:Y:S04]  /*30110*/  STL [R1+0x209c], R36 ;  /* 0x00209c2401007387 */ /* 0x0001e80000100800 */
[----:B------:R1:W-:Y:S01]  /*30120*/  STL [R1+0x2068], R35 ;  /* 0x0020682301007387 */ /* 0x0003e20000100800 */
[----:B0-----:R-:W-:Y:S02]  /*30130*/  IADD3 R36, P1, PT, R20, R2, RZ ;  /* 0x0000000214247210 */ /* 0x001fe40007f3e0ff */
        /* <DEDUP_REMOVED lines=19> */
[-C--:B------:R-:W-:Y:S02]  /*30270*/  LEA.HI.X.SX32 R34, R34, R19.reuse, 0x1, P2 ;  /* 0x0000001322227211 */ /* 0x080fe400010f0eff */
[-C--:B---3--:R-:W-:Y:S02]  /*30280*/  IADD3 R36, P4, PT, R32, R2.reuse, RZ ;  /* 0x0000000220247210 */ /* 0x088fe40007f9e0ff */
[----:B0-----:R-:W-:Y:S02]  /*30290*/  LEA.HI.X.SX32 R35, R21, R19, 0x1, P3 ;  /* 0x0000001315237211 */ /* 0x001fe400018f0eff */
[----:B------:R-:W2:Y:S04]  /*302a0*/  LDL.LU R21, [R1+0x6e4] ;  /* 0x0006e40001157983 */ /* 0x000ea80000300800 */
[----:B------:R-:W-:Y:S04]  /*302b0*/  STL [R1+0x20c4], R36 ;  /* 0x0020c42401007387 */ /* 0x000fe80000100800 */
[----:B------:R0:W-:Y:S04]  /*302c0*/  STL [R1+0x2090], R35 ;  /* 0x0020902301007387 */ /* 0x0001e80000100800 */
[----:B0-----:R-:W3:Y:S01]  /*302d0*/  LDL.LU R35, [R1+0x6e0] ;  /* 0x0006e00001237983 */ /* 0x001ee20000300800 */
[----:B----4-:R-:W-:-:S05]  /*302e0*/  IADD3 R36, P3, PT, R31, R2, RZ ;  /* 0x000000021f247210 */ /* 0x010fca0007f7e0ff */
[----:B------:R-:W-:Y:S04]  /*302f0*/  STL [R1+0x20cc], R36 ;  /* 0x0020cc2401007387 */ /* 0x000fe80000100800 */
[----:B------:R0:W-:Y:S01]  /*30300*/  STL [R1+0x2098], R34 ;  /* 0x0020982201007387 */ /* 0x0001e20000100800 */
[-C--:B------:R-:W-:Y:S02]  /*30310*/  LEA.HI.X.SX32 R33, R33, R19.reuse, 0x1, P6 ;  /* 0x0000001321217211 */ /* 0x080fe400030f0eff */
[----:B0-----:R-:W-:Y:S02]  /*30320*/  LEA.HI.X.SX32 R34, R20, R19, 0x1, P1 ;  /* 0x0000001314227211 */ /* 0x001fe400008f0eff */
[----:B------:R-:W-:Y:S01]  /*30330*/  IADD3 R36, P2, PT, R30, R2, RZ ;  /* 0x000000021e247210 */ /* 0x000fe20007f5e0ff */
[----:B------:R-:W4:Y:S04]  /*30340*/  LDL.LU R20, [R1+0x6d8] ;  /* 0x0006d80001147983 */ /* 0x000f280000300800 */
[----:B------:R-:W-:Y:S04]  /*30350*/  STL [R1+0x20d4], R36 ;  /* 0x0020d42401007387 */ /* 0x000fe80000100800 */
[----:B------:R0:W-:Y:S01]  /*30360*/  STL [R1+0x20a0], R34 ;  /* 0x0020a02201007387 */ /* 0x0001e20000100800 */
[----:B------:R-:W-:-:S03]  /*30370*/  IMAD R18, R18, UR7, RZ ;  /* 0x0000000712127c24 */ /* 0x000fc6000f8e02ff */
[----:B0-----:R-:W4:Y:S01]  /*30380*/  LDL.LU R34, [R1+0x6c8] ;  /* 0x0006c80001227983 */ /* 0x001f220000300800 */
[-C--:B------:R-:W-:Y:S02]  /*30390*/  LEA.HI.X.SX32 R32, R32, R19.reuse, 0x1, P4 ;  /* 0x0000001320207211 */ /* 0x080fe400020f0eff */
[-C--:B------:R-:W-:Y:S02]  /*303a0*/  LEA.HI.X.SX32 R31, R31, R19.reuse, 0x1, P3 ;  /* 0x000000131f1f7211 */ /* 0x080fe400018f0eff */
[----:B------:R-:W-:Y:S02]  /*303b0*/  LEA.HI.X.SX32 R30, R30, R19, 0x1, P2 ;  /* 0x000000131e1e7211 */ /* 0x000fe400010f0eff */
[----:B------:R-:W-:-:S05]  /*303c0*/  IADD3 R36, P1, PT, R29, R2, RZ ;  /* 0x000000021d247210 */ /* 0x000fca0007f3e0ff */
[----:B------:R-:W-:Y:S04]  /*303d0*/  STL [R1+0x20dc], R36 ;  /* 0x0020dc2401007387 */ /* 0x000fe80000100800 */
[----:B------:R0:W-:Y:S02]  /*303e0*/  STL [R1+0x20a8], R33 ;  /* 0x0020a82101007387 */ /* 0x0001e40000100800 */
[----:B0-----:R-:W-:Y:S02]  /*303f0*/  LEA.HI.X.SX32 R33, R60, R19, 0x1, P5 ;  /* 0x000000133c217211 */ /* 0x001fe400028f0eff */
[----:B------:R-:W4:Y:S01]  /*30400*/  LDL.LU R60, [R1+0x6bc] ;  /* 0x0006bc00013c7983 */ /* 0x000f220000300800 */
[----:B------:R-:W-:-:S05]  /*30410*/  IADD3 R36, P6, PT, R27, R2, RZ ;  /* 0x000000021b247210 */ /* 0x000fca0007fde0ff */
[----:B------:R0:W-:Y:S04]  /*30420*/  STL [R1+0x20e4], R36 ;  /* 0x0020e42401007387 */ /* 0x0001e80000100800 */
[----:B------:R1:W-:Y:S01]  /*30430*/  STL [R1+0x20b0], R33 ;  /* 0x0020b02101007387 */ /* 0x0003e20000100800 */
[-C--:B0-----:R-:W-:Y:S02]  /*30440*/  IADD3 R36, P5, PT, R18, R2.reuse, RZ ;  /* 0x0000000212247210 */ /* 0x081fe40007fbe0ff */
[----:B-1----:R-:W-:Y:S02]  /*30450*/  LEA.HI.X.SX32 R33, R61, R19, 0x1, P0 ;  /* 0x000000133d217211 */ /* 0x002fe400000f0eff */
[----:B------:R-:W4:Y:S04]  /*30460*/  LDL.LU R61, [R1+0x6b8] ;  /* 0x0006b800013d7983 */ /* 0x000f280000300800 */
[----:B------:R-:W-:Y:S04]  /*30470*/  STL [R1+0x20ec], R36 ;  /* 0x0020ec2401007387 */ /* 0x000fe80000100800 */
[----:B------:R0:W-:Y:S04]  /*30480*/  STL [R1+0x20b8], R33 ;  /* 0x0020b82101007387 */ /* 0x0001e80000100800 */
[----:B0-----:R-:W4:Y:S01]  /*30490*/  LDL.LU R33, [R1+0x6b4] ;  /* 0x0006b40001217983 */ /* 0x001f220000300800 */
[----:B------:R-:W-:-:S05]  /*304a0*/  IADD3 R36, P0, PT, R26, R2, RZ ;  /* 0x000000021a247210 */ /* 0x000fca0007f1e0ff */
[----:B------:R-:W-:Y:S04]  /*304b0*/  STL [R1+0x20f4], R36 ;  /* 0x0020f42401007387 */ /* 0x000fe80000100800 */
[----:B------:R0:W-:Y:S04]  /*304c0*/  STL [R1+0x20c0], R32 ;  /* 0x0020c02001007387 */ /* 0x0001e80000100800 */
[----:B0-----:R-:W4:Y:S01]  /*304d0*/  LDL.LU R32, [R1+0x6b0] ;  /* 0x0006b00001207983 */ /* 0x001f220000300800 */
[----:B------:R-:W-:-:S05]  /*304e0*/  IADD3 R36, P4, PT, R25, R2, RZ ;  /* 0x0000000219247210 */ /* 0x000fca0007f9e0ff */
[----:B------:R-:W-:Y:S04]  /*304f0*/  STL [R1+0x20fc], R36 ;  /* 0x0020fc2401007387 */ /* 0x000fe80000100800 */
[----:B------:R0:W-:Y:S01]  /*30500*/  STL [R1+0x20c8], R31 ;  /* 0x0020c81f01007387 */ /* 0x0001e20000100800 */
[----:B------:R-:W-:-:S03]  /*30510*/  LEA.HI.X.SX32 R29, R29, R19, 0x1, P1 ;  /* 0x000000131d1d7211 */ /* 0x000fc600008f0eff */
        /* <DEDUP_REMOVED lines=8> */
[----:B------:R0:W-:Y:S04]  /*305a0*/  STL [R1+0x20d8], R29 ;  /* 0x0020d81d01007387 */ /* 0x0001e80000100800 */
[----:B0-----:R-:W4:Y:S01]  /*305b0*/  LDL.LU R29, [R1+0x69c] ;  /* 0x00069c00011d7983 */ /* 0x001f220000300800 */
[----:B------:R-:W-:-:S05]  /*305c0*/  IADD3 R36, P1, PT, R22, R2, RZ ;  /* 0x0000000216247210 */ /* 0x000fca0007f3e0ff */
[----:B------:R-:W-:Y:S04]  /*305d0*/  STL [R1+0x2114], R36 ;  /* 0x0021142401007387 */ /* 0x000fe80000100800 */
[----:B------:R0:W-:Y:S04]  /*305e0*/  STL [R1+0x20e0], R27 ;  /* 0x0020e01b01007387 */ /* 0x0001e80000100800 */
[----:B0-----:R-:W4:Y:S01]  /*305f0*/  LDL.LU R27, [R1+0x698] ;  /* 0x00069800011b7983 */ /* 0x001f220000300800 */
[----:B------:R-:W-:Y:S02]  /*30600*/  LEA.HI.X.SX32 R36, R18, R19, 0x1, P5 ;  /* 0x0000001312247211 */ /* 0x000fe400028f0eff */
[----:B--2---:R-:W-:-:S05]  /*30610*/  IADD3 R44, P6, PT, R21, R2, RZ ;  /* 0x00000002152c7210 */ /* 0x004fca0007fde0ff */
[----:B------:R-:W-:Y:S04]  /*30620*/  STL [R1+0x211c], R44 ;  /* 0x00211c2c01007387 */ /* 0x000fe80000100800 */
[----:B------:R0:W-:Y:S01]  /*30630*/  STL [R1+0x20e8], R36 ;  /* 0x0020e82401007387 */ /* 0x0001e20000100800 */
[----:B---3--:R-:W-:Y:S02]  /*30640*/  IADD3 R18, P5, PT, R35, R2, RZ ;  /* 0x0000000223127210 */ /* 0x008fe40007fbe0ff */
[-C--:B0-----:R-:W-:Y:S02]  /*30650*/  LEA.HI.X.SX32 R36, R26, R19.reuse, 0x1, P0 ;  /* 0x000000131a247211 */ /* 0x081fe400000f0eff */
[----:B------:R-:W2:Y:S04]  /*30660*/  LDL.LU R26, [R1+0x68c] ;  /* 0x00068c00011a7983 */ /* 0x000ea80000300800 */
[----:B------:R-:W-:Y:S04]  /*30670*/  STL [R1+0x2124], R18 ;  /* 0x0021241201007387 */ /* 0x000fe80000100800 */
[----:B------:R0:W-:Y:S02]  /*30680*/  STL [R1+0x20f0], R36 ;  /* 0x0020f02401007387 */ /* 0x0001e40000100800 */
[----:B0-----:R-:W-:-:S02]  /*30690*/  LEA.HI.X.SX32 R36, R25, R19, 0x1, P4 ;  /* 0x0000001319247211 */ /* 0x001fc400020f0eff */
[----:B------:R-:W3:Y:S01]  /*306a0*/  LDL.LU R25, [R1+0x680] ;  /* 0x0006800001197983 */ /* 0x000ee20000300800 */
[----:B----4-:R-:W-:-:S05]  /*306b0*/  IADD3 R18, P0, PT, R20, R2, RZ ;  /* 0x0000000214127210 */ /* 0x010fca0007f1e0ff */
        /* <DEDUP_REMOVED lines=696> */
[----:B------:R0:W-:Y:S01]  /*33240*/  STL [R1+0x2550], R36 ;  /* 0x0025502401007387 */ /* 0x0001e20000100800 */
[----:B------:R-:W-:-:S02]  /*33250*/  LEA.HI.X.SX32 R35, R35, R19, 0x1, P3 ;  /* 0x0000001323237211 */ /* 0x000fc400018f0eff */
        /* <DEDUP_REMOVED lines=8> */
[----:B------:R0:W-:Y:S02]  /*332e0*/  STL [R1+0x2560], R35 ;  /* 0x0025602301007387 */ /* 0x0001e40000100800 */
[-C--:B0-----:R-:W-:Y:S02]  /*332f0*/  LEA.HI.X.SX32 R35, R20, R19.reuse, 0x1, P2 ;  /* 0x0000001314237211 */ /* 0x081fe400010f0eff */
[----:B------:R-:W4:Y:S01]  /*33300*/  LDL.LU R20, [R1+0x13c] ;  /* 0x00013c0001147983 */ /* 0x000f220000300800 */
[----:B--2---:R-:W-:Y:S02]  /*33310*/  IADD3 R18, P3, PT, R31, R2, RZ ;  /* 0x000000021f127210 */ /* 0x004fe40007f7e0ff */
[----:B------:R-:W-:-:S03]  /*33320*/  LEA.HI.X.SX32 R34, R34, R19, 0x1, P1 ;  /* 0x0000001322227211 */ /* 0x000fc600008f0eff */
[----:B------:R-:W-:Y:S04]  /*33330*/  STL [R1+0x259c], R18 ;  /* 0x00259c1201007387 */ /* 0x000fe80000100800 */
[----:B------:R0:W-:Y:S04]  /*33340*/  STL [R1+0x2568], R35 ;  /* 0x0025682301007387 */ /* 0x0001e80000100800 */
[----:B0-----:R-:W2:Y:S01]  /*33350*/  LDL.LU R35, [R1+0x138] ;  /* 0x0001380001237983 */ /* 0x001ea20000300800 */
[----:B---3--:R-:W-:-:S05]  /*33360*/  IADD3 R18, P2, PT, R30, R2, RZ ;  /* 0x000000021e127210 */ /* 0x008fca0007f5e0ff */
[----:B------:R-:W-:Y:S04]  /*33370*/  STL [R1+0x25a4], R18 ;  /* 0x0025a41201007387 */ /* 0x000fe80000100800 */
[----:B------:R0:W-:Y:S02]  /*33380*/  STL [R1+0x2570], R34 ;  /* 0x0025702201007387 */ /* 0x0001e40000100800 */
[----:B0-----:R-:W-:Y:S02]  /*33390*/  LEA.HI.X.SX32 R34, R60, R19, 0x1, P6 ;  /* 0x000000133c227211 */ /* 0x001fe400030f0eff */
[----:B------:R-:W3:Y:S01]  /*333a0*/  LDL.LU R60, [R1+0x130] ;  /* 0x00013000013c7983 */ /* 0x000ee20000300800 */
[----:B----4-:R-:W-:-:S05]  /*333b0*/  IADD3 R18, P1, PT, R29, R2, RZ ;  /* 0x000000021d127210 */ /* 0x010fca0007f3e0ff */
[----:B------:R-:W-:Y:S04]  /*333c0*/  STL [R1+0x25ac], R18 ;  /* 0x0025ac1201007387 */ /* 0x000fe80000100800 */
[----:B------:R0:W-:Y:S01]  /*333d0*/  STL [R1+0x2578], R34 ;  /* 0x0025782201007387 */ /* 0x0001e20000100800 */
[-C--:B------:R-:W-:Y:S02]  /*333e0*/  LEA.HI.X.SX32 R33, R33, R19.reuse, 0x1, P0 ;  /* 0x0000001321217211 */ /* 0x080fe400000f0eff */
[-C--:B0-----:R-:W-:Y:S02]  /*333f0*/  LEA.HI.X.SX32 R34, R61, R19.reuse, 0x1, P5 ;  /* 0x000000133d227211 */ /* 0x081fe400028f0eff */
[----:B------:R-:W-:Y:S01]  /*33400*/  IADD3 R18, P6, PT, R27, R2, RZ ;  /* 0x000000021b127210 */ /* 0x000fe20007fde0ff */
[----:B------:R-:W4:Y:S04]  /*33410*/  LDL.LU R61, [R1+0x11c] ;  /* 0x00011c00013d7983 */ /* 0x000f280000300800 */
[----:B------:R-:W-:Y:S04]  /*33420*/  STL [R1+0x25b4], R18 ;  /* 0x0025b41201007387 */ /* 0x000fe80000100800 */
[----:B------:R0:W-:Y:S01]  /*33430*/  STL [R1+0x2580], R34 ;  /* 0x0025802201007387 */ /* 0x0001e20000100800 */
[----:B------:R-:W-:-:S03]  /*33440*/  LEA.HI.X.SX32 R32, R32, R19, 0x1, P4 ;  /* 0x0000001320207211 */ /* 0x000fc600020f0eff */
[----:B0-----:R-:W4:Y:S01]  /*33450*/  LDL.LU R34, [R1+0x114] ;  /* 0x0001140001227983 */ /* 0x001f220000300800 */
[-C--:B------:R-:W-:Y:S02]  /*33460*/  LEA.HI.X.SX32 R31, R31, R19.reuse, 0x1, P3 ;  /* 0x000000131f1f7211 */ /* 0x080fe400018f0eff */
[-C--:B------:R-:W-:Y:S02]  /*33470*/  LEA.HI.X.SX32 R30, R30, R19.reuse, 0x1, P2 ;  /* 0x000000131e1e7211 */ /* 0x080fe400010f0eff */
[----:B------:R-:W-:Y:S02]  /*33480*/  LEA.HI.X.SX32 R29, R29, R19, 0x1, P1 ;  /* 0x000000131d1d7211 */ /* 0x000fe400008f0eff */
        /* <DEDUP_REMOVED lines=17> */
[----:B------:R-:W-:Y:S02]  /*335a0*/  LEA.HI.X.SX32 R26, R26, R19, 0x1, P5 ;  /* 0x000000131a1a7211 */ /* 0x000fe400028f0eff */
        /* <DEDUP_REMOVED lines=19> */
[----:B------:R3:W-:Y:S04]  /*336e0*/  STL [R1+0x25fc], R18 ;  /* 0x0025fc1201007387 */ /* 0x0007e80000100800 */
[----:B------:R-:W2:Y:S04]  /*336f0*/  LDL.LU R24, [R1+0xe8] ;  /* 0x0000e80001187983 */ /* 0x000ea80000300800 */
[----:B------:R0:W-:Y:S01]  /*33700*/  STL [R1+0x25c8], R44 ;  /* 0x0025c82c01007387 */ /* 0x0001e20000100800 */
[----:B---3--:R-:W-:Y:S02]  /*33710*/  IADD3 R18, P4, PT, R60, R2, RZ ;  /* 0x000000023c127210 */ /* 0x008fe40007f9e0ff */
[----:B0-----:R-:W-:-:S03]  /*33720*/  LEA.HI.X.SX32 R44, R23, R19, 0x1, P3 ;  /* 0x00000013172c7211 */ /* 0x001fc600018f0eff */
[----:B------:R-:W-:Y:S04]  /*33730*/  STL [R1+0x2604], R18 ;  /* 0x0026041201007387 */ /* 0x000fe80000100800 */
[----:B------:R-:W3:Y:S04]  /*33740*/  LDL.LU R23, [R1+0xe4] ;  /* 0x0000e40001177983 */ /* 0x000ee80000300800 */
[----:B------:R0:W-:Y:S02]  /*33750*/  STL [R1+0x25d0], R44 ;  /* 0x0025d02c01007387 */ /* 0x0001e40000100800 */
[----:B0-----:R-:W-:-:S02]  /*33760*/  LEA.HI.X.SX32 R44, R22, R19, 0x1, P2 ;  /* 0x00000013162c7211 */ /* 0x001fc400010f0eff */
[----:B----4-:R-:W-:-:S05]  /*33770*/  IADD3 R18, P3, PT, R61, R2, RZ ;  /* 0x000000023d127210 */ /* 0x010fca0007f7e0ff */
        /* <DEDUP_REMOVED lines=9> */
[----:B------:R-:W-:-:S05]  /*33810*/  IADD3 R18, P1, PT, R33, R2, RZ ;  /* 0x0000000221127210 */ /* 0x000fca0007f3e0ff */
[----:B------:R0:W-:Y:S04]  /*33820*/  STL [R1+0x261c], R18 ;  /* 0x00261c1201007387 */ /* 0x0001e80000100800 */
[----:B------:R1:W-:Y:S01]  /*33830*/  STL [R1+0x25e8], R44 ;  /* 0x0025e82c01007387 */ /* 0x0003e20000100800 */
[----:B0-----:R-:W-:-:S03]  /*33840*/  LEA.HI.X.SX32 R18, R20, R19, 0x1, P5 ;  /* 0x0000001314127211 */ /* 0x001fc600028f0eff */
[----:B------:R-:W4:Y:S01]  /*33850*/  LDL.LU R20, [R1+0xd4] ;  /* 0x0000d40001147983 */ /* 0x000f220000300800 */
[----:B------:R-:W-:-:S05]  /*33860*/  IADD3 R36, P6, PT, R32, R2, RZ ;  /* 0x0000000220247210 */ /* 0x000fca0007fde0ff */
[----:B------:R-:W-:Y:S04]  /*33870*/  STL [R1+0x2624], R36 ;  /* 0x0026242401007387 */ /* 0x000fe80000100800 */
[----:B------:R0:W-:Y:S04]  /*33880*/  STL [R1+0x25f0], R18 ;  /* 0x0025f01201007387 */ /* 0x0001e80000100800 */
[----:B-1----:R-:W4:Y:S01]  /*33890*/  LDL.LU R44, [R1+0xcc] ;  /* 0x0000cc00012c7983 */ /* 0x002f220000300800 */
[----:B0-----:R-:W-:Y:S02]  /*338a0*/  LEA.HI.X.SX32 R18, R35, R19, 0x1, P0 ;  /* 0x0000001323127211 */ /* 0x001fe400000f0eff */
        /* <DEDUP_REMOVED lines=12> */
[----:B------:R0:W-:Y:S04]  /*33970*/  STL [R1+0x2608], R18 ;  /* 0x0026081201007387 */ /* 0x0001e80000100800 */
[----:B------:R-:W4:Y:S01]  /*33980*/  LDL.LU R36, [R1+0xbc] ;  /* 0x0000bc0001247983 */ /* 0x000f220000300800 */
[----:B0-----:R-:W-:Y:S02]  /*33990*/  LEA.HI.X.SX32 R18, R34, R19, 0x1, P2 ;  /* 0x0000001322127211 */ /* 0x001fe400010f0eff */
[----:B------:R-:W-:-:S05]  /*339a0*/  IADD3 R35, P3, PT, R27, R2, RZ ;  /* 0x000000021b237210 */ /* 0x000fca0007f7e0ff */
[----:B------:R0:W-:Y:S01]  /*339b0*/  STL [R1+0x2644], R35 ;  /* 0x0026442301007387 */ /* 0x0001e20000100800 */
[----:B------:R-:W-:-:S03]  /*339c0*/  LEA.HI.X.SX32 R33, R33, R19, 0x1, P1 ;  /* 0x0000001321217211 */ /* 0x000fc600008f0eff */
[----:B------:R1:W-:Y:S01]  /*339d0*/  STL [R1+0x2610], R18 ;  /* 0x0026101201007387 */ /* 0x0003e20000100800 */
[----:B------:R-:W-:-:S05]  /*339e0*/  IADD3 R34, P2, PT, R26, R2, RZ ;  /* 0x000000021a227210 */ /* 0x000fca0007f5e0ff */
[----:B------:R1:W-:Y:S04]  /*339f0*/  STL [R1+0x264c], R34 ;  /* 0x00264c2201007387 */ /* 0x0003e80000100800 */
[----:B0-----:R-:W4:Y:S04]  /*33a00*/  LDL.LU R35, [R1+0xb8] ;  /* 0x0000b80001237983 */ /* 0x001f280000300800 */
[----:B------:R-:W-:Y:S01]  /*33a10*/  STL [R1+0x2618], R33 ;  /* 0x0026182101007387 */ /* 0x000fe20000100800 */
[----:B-1----:R-:W-:-:S05]  /*33a20*/  IADD3 R18, P1, PT, R25, R2, RZ ;  /* 0x0000000219127210 */ /* 0x002fca0007f3e0ff */
[----:B------:R2:W-:Y:S04]  /*33a30*/  STL [R1+0x2654], R18 ;  /* 0x0026541201007387 */ /* 0x0005e80000100800 */
[----:B------:R-:W4:Y:S01]  /*33a40*/  LDL.LU R34, [R1+0xb4] ;  /* 0x0000b40001227983 */ /* 0x000f220000300800 */
[----:B------:R-:W-:Y:S02]  /*33a50*/  LEA.HI.X.SX32 R32, R32, R19, 0x1, P6 ;  /* 0x0000001320207211 */ /* 0x000fe400030f0eff */
[----:B--2---:R-:W-:-:S03]  /*33a60*/  IADD3 R18, P6, PT, R24, R2, RZ ;  /* 0x0000000218127210 */ /* 0x004fc60007fde0ff */
[----:B------:R-:W-:Y:S01]  /*33a70*/  STL [R1+0x2620], R32 ;  /* 0x0026202001007387 */ /* 0x000fe20000100800 */
[----:B------:R-:W-:-:S03]  /*33a80*/  LEA.HI.X.SX32 R31, R31, R19, 0x1, P5 ;  /* 0x000000131f1f7211 */ /* 0x000fc600028f0eff */
[----:B------:R3:W-:Y:S01]  /*33a90*/  STL [R1+0x265c], R18 ;  /* 0x00265c1201007387 */ /* 0x0007e20000100800 */
[----:B------:R-:W-:-:S03]  /*33aa0*/  LEA.HI.X.SX32 R30, R30, R19, 0x1, P0 ;  /* 0x000000131e1e7211 */ /* 0x000fc600000f0eff */
[----:B------:R-:W2:Y:S04]  /*33ab0*/  LDL.LU R33, [R1+0xb0] ;  /* 0x0000b00001217983 */ /* 0x000ea80000300800 */
[----:B------:R-:W-:Y:S01]  /*33ac0*/  STL [R1+0x2628], R31 ;  /* 0x0026281f01007387 */ /* 0x000fe20000100800 */
[----:B---3--:R-:W-:-:S05]  /*33ad0*/  IADD3 R18, P5, PT, R23, R2, RZ ;  /* 0x0000000217127210 */ /* 0x008fca0007fbe0ff */
[----:B------:R4:W-:Y:S04]  /*33ae0*/  STL [R1+0x2664], R18 ;  /* 0x0026641201007387 */ /* 0x0009e80000100800 */
[----:B------:R-:W3:Y:S01]  /*33af0*/  LDL.LU R32, [R1+0xac] ;  /* 0x0000ac0001207983 */ /* 0x000ee20000300800 */
[----:B------:R-:W-:-:S03]  /*33b00*/  LEA.HI.X.SX32 R29, R29, R19, 0x1, P4 ;  /* 0x000000131d1d7211 */ /* 0x000fc600020f0eff */
[----:B------:R-:W-:Y:S01]  /*33b10*/  STL [R1+0x2630], R30 ;  /* 0x0026301e01007387 */ /* 0x000fe20000100800 */
[----:B------:R-:W-:Y:S02]  /*33b20*/  LEA.HI.X.SX32 R27, R27, R19, 0x1, P3 ;  /* 0x000000131b1b7211 */ /* 0x000fe400018f0eff */
[----:B----4-:R-:W-:-:S05]  /*33b30*/  IADD3 R18, P0, PT, R22, R2, RZ ;  /* 0x0000000216127210 */ /* 0x010fca0007f1e0ff */
[----:B------:R0:W-:Y:S04]  /*33b40*/  STL [R1+0x266c], R18 ;  /* 0x00266c1201007387 */ /* 0x0001e80000100800 */
[----:B------:R-:W4:Y:S04]  /*33b50*/  LDL.LU R31, [R1+0xa8] ;  /* 0x0000a800011f7983 */ /* 0x000f280000300800 */
[----:B------:R1:W-:Y:S01]  /*33b60*/  STL [R1+0x2638], R29 ;  /* 0x0026381d01007387 */ /* 0x0003e20000100800 */
[----:B0-----:R-:W-:-:S05]  /*33b70*/  IADD3 R18, P4, PT, R21, R2, RZ ;  /* 0x0000000215127210 */ /* 0x001fca0007f9e0ff */
[----:B------:R0:W-:Y:S01]  /*33b80*/  STL [R1+0x2674], R18 ;  /* 0x0026741201007387 */ /* 0x0001e20000100800 */
[----:B------:R-:W-:-:S03]  /*33b90*/  LEA.HI.X.SX32 R26, R26, R19, 0x1, P2 ;  /* 0x000000131a1a7211 */ /* 0x000fc600010f0eff */
[----:B------:R-:W4:Y:S04]  /*33ba0*/  LDL.LU R30, [R1+0xa4] ;  /* 0x0000a400011e7983 */ /* 0x000f280000300800 */
[----:B------:R0:W-:Y:S04]  /*33bb0*/  STL [R1+0x2640], R27 ;  /* 0x0026401b01007387 */ /* 0x0001e80000100800 */
[----:B-1----:R-:W4:Y:S01]  /*33bc0*/  LDL.LU R29, [R1+0x90] ;  /* 0x00009000011d7983 */ /* 0x002f220000300800 */
[-C--:B------:R-:W-:Y:S02]  /*33bd0*/  LEA.HI.X.SX32 R25, R25, R19.reuse, 0x1, P1 ;  /* 0x0000001319197211 */ /* 0x080fe400008f0eff */
[----:B------:R-:W-:-:S02]  /*33be0*/  LEA.HI.X.SX32 R24, R24, R19, 0x1, P6 ;  /* 0x0000001318187211 */ /* 0x000fc400030f0eff */
[-C--:B------:R-:W-:Y:S02]  /*33bf0*/  LEA.HI.X.SX32 R23, R23, R19.reuse, 0x1, P5 ;  /* 0x0000001317177211 */ /* 0x080fe400028f0eff */
[-C--:B------:R-:W-:Y:S02]  /*33c00*/  LEA.HI.X.SX32 R22, R22, R19.reuse, 0x1, P0 ;  /* 0x0000001316167211 */ /* 0x080fe400000f0eff */
[----:B------:R-:W-:Y:S02]  /*33c10*/  LEA.HI.X.SX32 R21, R21, R19, 0x1, P4 ;  /* 0x0000001315157211 */ /* 0x000fe400020f0eff */
[----:B0-----:R-:W-:-:S05]  /*33c20*/  IADD3 R18, P3, PT, R20, R2, RZ ;  /* 0x0000000214127210 */ /* 0x001fca0007f7e0ff */
[----:B------:R0:W-:Y:S04]  /*33c30*/  STL [R1+0x267c], R18 ;  /* 0x00267c1201007387 */ /* 0x0001e80000100800 */
[----:B------:R1:W-:Y:S04]  /*33c40*/  STL [R1+0x2648], R26 ;  /* 0x0026481a01007387 */ /* 0x0003e80000100800 */
[----:B------:R-:W4:Y:S01]  /*33c50*/  LDL.LU R27, [R1+0x8c] ;  /* 0x00008c00011b7983 */ /* 0x000f220000300800 */
[----:B0-----:R-:W-:-:S05]  /*33c60*/  IADD3 R18, P2, PT, R44, R2, RZ ;  /* 0x000000022c127210 */ /* 0x001fca0007f5e0ff */
[----:B------:R0:W-:Y:S04]  /*33c70*/  STL [R1+0x2684], R18 ;  /* 0x0026841201007387 */ /* 0x0001e80000100800 */
[----:B------:R0:W-:Y:S04]  /*33c80*/  STL [R1+0x2650], R25 ;  /* 0x0026501901007387 */ /* 0x0001e80000100800 */
[----:B-1----:R-:W4:Y:S01]  /*33c90*/  LDL.LU R26, [R1+0x88] ;  /* 0x00008800011a7983 */ /* 0x002f220000300800 */
[----:B0-----:R-:W-:-:S05]  /*33ca0*/  IADD3 R18, P1, PT, R60, R2, RZ ;  /* 0x000000023c127210 */ /* 0x001fca0007f3e0ff */
[----:B------:R0:W-:Y:S04]  /*33cb0*/  STL [R1+0x268c], R18 ;  /* 0x00268c1201007387 */ /* 0x0001e80000100800 */
[----:B------:R-:W4:Y:S04]  /*33cc0*/  LDL.LU R25, [R1+0x84] ;  /* 0x0000840001197983 */ /* 0x000f280000300800 */
[----:B------:R1:W-:Y:S01]  /*33cd0*/  STL [R1+0x2658], R24 ;  /* 0x0026581801007387 */ /* 0x0003e20000100800 */
[----:B0-----:R-:W-:-:S05]  /*33ce0*/  IADD3 R18, P6, PT, R61, R2, RZ ;  /* 0x000000023d127210 */ /* 0x001fca0007fde0ff */
[----:B------:R0:W-:Y:S04]  /*33cf0*/  STL [R1+0x2694], R18 ;  /* 0x0026941201007387 */ /* 0x0001e80000100800 */
[----:B-1----:R-:W4:Y:S04]  /*33d00*/  LDL.LU R24, [R1+0x80] ;  /* 0x0000800001187983 */ /* 0x002f280000300800 */
[----:B------:R1:W-:Y:S01]  /*33d10*/  STL [R1+0x2660], R23 ;  /* 0x0026601701007387 */ /* 0x0003e20000100800 */
[----:B0-----:R-:W-:-:S05]  /*33d20*/  IADD3 R18, P5, PT, R36, R2, RZ ;  /* 0x0000000224127210 */ /* 0x001fca0007fbe0ff */
[----:B------:R-:W-:Y:S04]  /*33d30*/  STL [R1+0x269c], R18 ;  /* 0x00269c1201007387 */ /* 0x000fe80000100800 */
[----:B-1----:R-:W4:Y:S04]  /*33d40*/  LDL.LU R23, [R1+0x7c] ;  /* 0x00007c0001177983 */ /* 0x002f280000300800 */
        /* <DEDUP_REMOVED lines=11> */
[----:B--2---:R-:W-:Y:S02]  /*33e00*/  IADD3 R18, P3, PT, R33, R2, RZ ;  /* 0x0000000221127210 */ /* 0x004fe40007f7e0ff */
[----:B------:R-:W-:-:S03]  /*33e10*/  LEA.HI.X.SX32 R45, R44, R19, 0x1, P2 ;  /* 0x000000132c2d7211 */ /* 0x000fc600010f0eff */
[----:B------:R0:W-:Y:S04]  /*33e20*/  STL [R1+0x26b4], R18 ;  /* 0x0026b41201007387 */ /* 0x0001e80000100800 */
[----:B------:R-:W-:Y:S01]  /*33e30*/  STL [R1+0x2680], R45 ;  /* 0x0026802d01007387 */ /* 0x000fe20000100800 */
[----:B---3--:R-:W-:Y:S02]  /*33e40*/  IADD3 R44, P2, PT, R32, R2, RZ ;  /* 0x00000002202c7210 */ /* 0x008fe40007f5e0ff */
[-C--:B0-----:R-:W-:Y:S02]  /*33e50*/  LEA.HI.X.SX32 R18, R60, R19.reuse, 0x1, P1 ;  /* 0x000000133c127211 */ /* 0x081fe400008f0eff */
[----:B------:R-:W2:Y:S04]  /*33e60*/  LDL.LU R60, [R1+0x6c] ;  /* 0x00006c00013c7983 */ /* 0x000ea80000300800 */
[----:B------:R-:W-:Y:S04]  /*33e70*/  STL [R1+0x26bc], R44 ;  /* 0x0026bc2c01007387 */ /* 0x000fe80000100800 */
[----:B------:R0:W-:Y:S02]  /*33e80*/  STL [R1+0x2688], R18 ;  /* 0x0026881201007387 */ /* 0x0001e40000100800 */
[----:B0-----:R-:W-:-:S02]  /*33e90*/  LEA.HI.X.SX32 R18, R61, R19, 0x1, P6 ;  /* 0x000000133d127211 */ /* 0x001fc400030f0eff */
[----:B----4-:R-:W-:-:S05]  /*33ea0*/  IADD3 R45, P1, PT, R31, R2, RZ ;  /* 0x000000021f2d7210 */ /* 0x010fca0007f3e0ff */
[----:B------:R-:W-:Y:S04]  /*33eb0*/  STL [R1+0x26c4], R45 ;  /* 0x0026c42d01007387 */ /* 0x000fe80000100800 */
[----:B------:R-:W3:Y:S04]  /*33ec0*/  LDL.LU R61, [R1+0x60] ;  /* 0x00006000013d7983 */ /* 0x000ee80000300800 */
[----:B------:R0:W-:Y:S01]  /*33ed0*/  STL [R1+0x2690], R18 ;  /* 0x0026901201007387 */ /* 0x0001e20000100800 */
[----:B------:R-:W-:Y:S02]  /*33ee0*/  IADD3 R44, P6, PT, R30, R2, RZ ;  /* 0x000000021e2c7210 */ /* 0x000fe40007fde0ff */
[----:B0-----:R-:W-:-:S03]  /*33ef0*/  LEA.HI.X.SX32 R18, R36, R19, 0x1, P5 ;  /* 0x0000001324127211 */ /* 0x001fc600028f0eff */
[----:B------:R-:W-:Y:S01]  /*33f00*/  STL [R1+0x26cc], R44 ;  /* 0x0026cc2c01007387 */ /* 0x000fe20000100800 */
[----:B------:R-:W-:-:S03]  /*33f10*/  IADD3 R36, P5, PT, R29, R2, RZ ;  /* 0x000000021d247210 */ /* 0x000fc60007fbe0ff */
[----:B------:R0:W-:Y:S01]  /*33f20*/  STL [R1+0x2698], R18 ;  /* 0x0026981201007387 */ /* 0x0001e20000100800 */
[-C--:B------:R-:W-:Y:S02]  /*33f30*/  LEA.HI.X.SX32 R35, R35, R19.reuse, 0x1, P0 ;  /* 0x0000001323237211 */ /* 0x080fe400000f0eff */
[-C--:B------:R-:W-:Y:S01]  /*33f40*/  LEA.HI.X.SX32 R34, R34, R19.reuse, 0x1, P4 ;  /* 0x0000001322227211 */ /* 0x080fe200020f0eff */
[----:B0-----:R-:W4:Y:S04]  /*33f50*/  LDL.LU R18, [R1+0x5c] ;  /* 0x00005c0001127983 */ /* 0x001f280000300800 */
[----:B------:R0:W-:Y:S04]  /*33f60*/  STL [R1+0x26d4], R36 ;  /* 0x0026d42401007387 */ /* 0x0001e80000100800 */
[----:B------:R-:W-:Y:S01]  /*33f70*/  STL [R1+0x26a0], R35 ;  /* 0x0026a02301007387 */ /* 0x000fe20000100800 */
[----:B------:R-:W-:-:S02]  /*33f80*/  LEA.HI.X.SX32 R32, R32, R19, 0x1, P2 ;  /* 0x0000001320207211 */ /* 0x000fc400010f0eff */
[-C--:B------:R-:W-:Y:S02]  /*33f90*/  LEA.HI.X.SX32 R31, R31, R19.reuse, 0x1, P1 ;  /* 0x000000131f1f7211 */ /* 0x080fe400008f0eff */
[----:B------:R-:W-:Y:S02]  /*33fa0*/  LEA.HI.X.SX32 R29, R29, R19, 0x1, P5 ;  /* 0x000000131d1d7211 */ /* 0x000fe400028f0eff */
[----:B0-----:R-:W-:-:S05]  /*33fb0*/  IADD3 R36, P0, PT, R27, R2, RZ ;  /* 0x000000021b247210 */ /* 0x001fca0007f1e0ff */
[----:B------:R-:W-:Y:S04]  /*33fc0*/  STL [R1+0x26dc], R36 ;  /* 0x0026dc2401007387 */ /* 0x000fe80000100800 */
[----:B------:R-:W4:Y:S04]  /*33fd0*/  LDL.LU R56, [R1+0x58] ;  /* 0x0000580001387983 */ /* 0x000f280000300800 */
[----:B------:R0:W-:Y:S02]  /*33fe0*/  STL [R1+0x26a8], R34 ;  /* 0x0026a82201007387 */ /* 0x0001e40000100800 */
[----:B0-----:R-:W-:-:S02]  /*33ff0*/  LEA.HI.X.SX32 R34, R33, R19, 0x1, P3 ;  /* 0x0000001321227211 */ /* 0x001fc400018f0eff */
[----:B------:R-:W-:-:S05]  /*34000*/  IADD3 R35, P4, PT, R26, R2, RZ ;  /* 0x000000021a237210 */ /* 0x000fca0007f9e0ff */
[----:B------:R-:W-:Y:S04]  /*34010*/  STL [R1+0x26e4], R35 ;  /* 0x0026e42301007387 */ /* 0x000fe80000100800 */
[----:B------:R-:W-:Y:S04]  /*34020*/  STL [R1+0x26b0], R34 ;  /* 0x0026b02201007387 */ /* 0x000fe80000100800 */
[----:B------:R-:W4:Y:S01]  /*34030*/  LDL.LU R55, [R1+0x54] ;  /* 0x0000540001377983 */ /* 0x000f220000300800 */
[----:B------:R-:W-:-:S05]  /*34040*/  IADD3 R33, P3, PT, R25, R2, RZ ;  /* 0x0000000219217210 */ /* 0x000fca0007f7e0ff */
[----:B------:R0:W-:Y:S04]  /*34050*/  STL [R1+0x26ec], R33 ;  /* 0x0026ec2101007387 */ /* 0x0001e80000100800 */
[----:B------:R-:W-:Y:S01]  /*34060*/  STL [R1+0x26b8], R32 ;  /* 0x0026b82001007387 */ /* 0x000fe20000100800 */
        /* <DEDUP_REMOVED lines=10> */
[----:B------:R0:W-:Y:S01]  /*34110*/  STL [R1+0x2704], R30 ;  /* 0x0027041e01007387 */ /* 0x0001e20000100800 */
[----:B------:R-:W-:-:S03]  /*34120*/  LEA.HI.X.SX32 R27, R27, R19, 0x1, P0 ;  /* 0x000000131b1b7211 */ /* 0x000fc600000f0eff */
[----:B------:R1:W-:Y:S01]  /*34130*/  STL [R1+0x26d0], R29 ;  /* 0x0026d01d01007387 */ /* 0x0003e20000100800 */
[----:B0-----:R-:W-:-:S05]  /*34140*/  IADD3 R30, P5, PT, R21, R2, RZ ;  /* 0x00000002151e7210 */ /* 0x001fca0007fbe0ff */
[----:B------:R-:W-:Y:S04]  /*34150*/  STL [R1+0x270c], R30 ;  /* 0x00270c1e01007387 */ /* 0x000fe80000100800 */
[----:B------:R-:W4:Y:S04]  /*34160*/  LDL.LU R36, [R1+0x48] ;  /* 0x0000480001247983 */ /* 0x000f280000300800 */
[----:B------:R0:W-:Y:S01]  /*34170*/  STL [R1+0x26d8], R27 ;  /* 0x0026d81b01007387 */ /* 0x0001e20000100800 */
[----:B-1----:R-:W-:-:S05]  /*34180*/  IADD3 R29, P0, PT, R20, R2, RZ ;  /* 0x00000002141d7210 */ /* 0x002fca0007f1e0ff */
[----:B------:R-:W-:Y:S04]  /*34190*/  STL [R1+0x2714], R29 ;  /* 0x0027141d01007387 */ /* 0x000fe80000100800 */
[----:B------:R-:W4:Y:S01]  /*341a0*/  LDL.LU R35, [R1+0x44] ;  /* 0x0000440001237983 */ /* 0x000f220000300800 */
[----:B0-----:R-:W-:-:S05]  /*341b0*/  LEA.HI.X.SX32 R27, R26, R19, 0x1, P4 ;  /* 0x000000131a1b7211 */ /* 0x001fca00020f0eff */
[----:B------:R-:W-:Y:S04]  /*341c0*/  STL [R1+0x26e0], R27 ;  /* 0x0026e01b01007387 */ /* 0x000fe80000100800 */
[----:B------:R-:W4:Y:S01]  /*341d0*/  LDL.LU R34, [R1+0x34] ;  /* 0x0000340001227983 */ /* 0x000f220000300800 */
[----:B--2---:R-:W-:Y:S02]  /*341e0*/  IADD3 R26, P4, PT, R60, R2, RZ ;  /* 0x000000023c1a7210 */ /* 0x004fe40007f9e0ff */
[----:B------:R-:W-:-:S03]  /*341f0*/  LEA.HI.X.SX32 R25, R25, R19, 0x1, P3 ;  /* 0x0000001319197211 */ /* 0x000fc600018f0eff */
[----:B------:R-:W-:Y:S04]  /*34200*/  STL [R1+0x271c], R26 ;  /* 0x00271c1a01007387 */ /* 0x000fe80000100800 */
[----:B------:R-:W2:Y:S04]  /*34210*/  LDL.LU R33, [R1+0x30] ;  /* 0x0000300001217983 */ /* 0x000ea80000300800 */
[----:B------:R0:W-:Y:S04]  /*34220*/  STL [R1+0x26e8], R25 ;  /* 0x0026e81901007387 */ /* 0x0001e80000100800 */
[----:B------:R-:W2:Y:S01]  /*34230*/  LDL.LU R32, [R1+0x2c] ;  /* 0x00002c0001207983 */ /* 0x000ea20000300800 */
[----:B0-----:R-:W-:-:S02]  /*34240*/  LEA.HI.X.SX32 R25, R24, R19, 0x1, P2 ;  /* 0x0000001318197211 */ /* 0x001fc400010f0eff */
[----:B---3--:R-:W-:-:S05]  /*34250*/  IADD3 R26, P3, PT, R61, R2, RZ ;  /* 0x000000023d1a7210 */ /* 0x008fca0007f7e0ff */
[----:B------:R-:W-:Y:S01]  /*34260*/  STL [R1+0x2724], R26 ;  /* 0x0027241a01007387 */ /* 0x000fe20000100800 */
[----:B------:R-:W-:-:S03]  /*34270*/  LEA.HI.X.SX32 R23, R23, R19, 0x1, P1 ;  /* 0x0000001317177211 */ /* 0x000fc600008f0eff */
[----:B------:R-:W3:Y:S04]  /*34280*/  LDL.LU R31, [R1+0x28] ;  /* 0x00002800011f7983 */ /* 0x000ee80000300800 */
[----:B------:R-:W-:Y:S04]  /*34290*/  STL [R1+0x26f0], R25 ;  /* 0x0026f01901007387 */ /* 0x000fe80000100800 */
[----:B------:R-:W3:Y:S01]  /*342a0*/  LDL.LU R30, [R1+0x24] ;  /* 0x00002400011e7983 */ /* 0x000ee20000300800 */
[----:B----4-:R-:W-:-:S05]  /*342b0*/  IADD3 R24, P2, PT, R18, R2, RZ ;  /* 0x0000000212187210 */ /* 0x010fca0007f5e0ff */
[----:B------:R-:W-:Y:S04]  /*342c0*/  STL [R1+0x272c], R24 ;  /* 0x00272c1801007387 */ /* 0x000fe80000100800 */
[----:B------:R-:W4:Y:S04]  /*342d0*/  LDL.LU R29, [R1+0x20] ;  /* 0x00002000011d7983 */ /* 0x000f280000300800 */
[----:B------:R0:W-:Y:S01]  /*342e0*/  STL [R1+0x26f8], R23 ;  /* 0x0026f81701007387 */ /* 0x0001e20000100800 */
[----:B------:R-:W-:-:S03]  /*342f0*/  LEA.HI.X.SX32 R21, R21, R19, 0x1, P5 ;  /* 0x0000001315157211 */ /* 0x000fc600028f0eff */
[----:B------:R-:W4:Y:S01]  /*34300*/  LDL.LU R27, [R1+0x1c] ;  /* 0x00001c00011b7983 */ /* 0x000f220000300800 */
[-C--:B0-----:R-:W-:Y:S02]  /*34310*/  LEA.HI.X.SX32 R23, R22, R19.reuse, 0x1, P6 ;  /* 0x0000001316177211 */ /* 0x081fe400030f0eff */
[-C--:B------:R-:W-:Y:S02]  /*34320*/  LEA.HI.X.SX32 R60, R60, R19.reuse, 0x1, P4 ;  /* 0x000000133c3c7211 */ /* 0x080fe400020f0eff */
[----:B------:R-:W-:Y:S02]  /*34330*/  LEA.HI.X.SX32 R61, R61, R19, 0x1, P3 ;  /* 0x000000133d3d7211 */ /* 0x000fe400018f0eff */
[----:B------:R-:W-:-:S05]  /*34340*/  IADD3 R24, P1, PT, R56, R2, RZ ;  /* 0x0000000238187210 */ /* 0x000fca0007f3e0ff */
[----:B------:R0:W-:Y:S04]  /*34350*/  STL [R1+0x2734], R24 ;  /* 0x0027341801007387 */ /* 0x0001e80000100800 */
[----:B------:R-:W4:Y:S04]  /*34360*/  LDL.LU R26, [R1+0x18] ;  /* 0x00001800011a7983 */ /* 0x000f280000300800 */
[----:B------:R1:W-:Y:S04]  /*34370*/  STL [R1+0x2700], R23 ;  /* 0x0027001701007387 */ /* 0x0003e80000100800 */
[----:B------:R-:W4:Y:S01]  /*34380*/  LDL.LU R25, [R1+0x14] ;  /* 0x0000140001197983 */ /* 0x000f220000300800 */
[----:B------:R-:W-:-:S05]  /*34390*/  IADD3 R22, P6, PT, R55, R2, RZ ;  /* 0x0000000237167210 */ /* 0x000fca0007fde0ff */
[----:B------:R-:W-:Y:S04]  /*343a0*/  STL [R1+0x273c], R22 ;  /* 0x00273c1601007387 */ /* 0x000fe80000100800 */
[----:B0-----:R-:W4:Y:S04]  /*343b0*/  LDL.LU R24, [R1+0x10] ;  /* 0x0000100001187983 */ /* 0x001f280000300800 */
[----:B------:R0:W-:Y:S04]  /*343c0*/  STL [R1+0x2708], R21 ;  /* 0x0027081501007387 */ /* 0x0001e80000100800 */
[----:B-1----:R-:W4:Y:S01]  /*343d0*/  LDL.LU R23, [R1+0xc] ;  /* 0x00000c0001177983 */ /* 0x002f220000300800 */
[----:B0-----:R-:W-:-:S02]  /*343e0*/  LEA.HI.X.SX32 R21, R20, R19, 0x1, P0 ;  /* 0x0000001314157211 */ /* 0x001fc400000f0eff */
[----:B------:R-:W-:-:S05]  /*343f0*/  IADD3 R22, P5, PT, R45, R2, RZ ;  /* 0x000000022d167210 */ /* 0x000fca0007fbe0ff */
[----:B------:R0:W-:Y:S04]  /*34400*/  STL [R1+0x2744], R22 ;  /* 0x0027441601007387 */ /* 0x0001e80000100800 */
[----:B0-----:R-:W4:Y:S04]  /*34410*/  LDL.LU R22, [R1+0x8] ;  /* 0x0000080001167983 */ /* 0x001f280000300800 */
[----:B------:R0:W-:Y:S04]  /*34420*/  STL [R1+0x2710], R21 ;  /* 0x0027101501007387 */ /* 0x0001e80000100800 */
[----:B0-----:R-:W4:Y:S01]  /*34430*/  LDL.LU R21, [R1+0x4] ;  /* 0x0000040001157983 */ /* 0x001f220000300800 */
[----:B------:R-:W-:-:S05]  /*34440*/  IADD3 R20, P0, PT, R44, R2, RZ ;  /* 0x000000022c147210 */ /* 0x000fca0007f1e0ff */
[----:B------:R0:W-:Y:S04]  /*34450*/  STL [R1+0x274c], R20 ;  /* 0x00274c1401007387 */ /* 0x0001e80000100800 */
[----:B0-----:R-:W4:Y:S04]  /*34460*/  LDL.LU R20, [R1] ;  /* 0x0000000001147983 */ /* 0x001f280000300800 */
[----:B------:R0:W-:Y:S02]  /*34470*/  STL [R1+0x2718], R60 ;  /* 0x0027183c01007387 */ /* 0x0001e40000100800 */
[----:B0-----:R-:W-:-:S05]  /*34480*/  IADD3 R60, P4, PT, R36, R2, RZ ;  /* 0x00000002243c7210 */ /* 0x001fca0007f9e0ff */
[----:B------:R0:W-:Y:S04]  /*34490*/  STL [R1+0x2754], R60 ;  /* 0x0027543c01007387 */ /* 0x0001e80000100800 */
[----:B0-----:R-:W4:Y:S04]  /*344a0*/  LDL.LU R60, [R1+0x3024] ;  /* 0x00302400013c7983 */ /* 0x001f280000300800 */
[----:B------:R0:W-:Y:S02]  /*344b0*/  STL [R1+0x2720], R61 ;  /* 0x0027203d01007387 */ /* 0x0001e40000100800 */
[----:B0-----:R-:W-:-:S05]  /*344c0*/  IADD3 R61, P3, PT, R35, R2, RZ ;  /* 0x00000002233d7210 */ /* 0x001fca0007f7e0ff */
[----:B------:R0:W-:Y:S04]  /*344d0*/  STL [R1+0x275c], R61 ;  /* 0x00275c3d01007387 */ /* 0x0001e80000100800 */
[----:B0-----:R-:W4:Y:S01]  /*344e0*/  LDL.LU R61, [R1+0x3020] ;  /* 0x00302000013d7983 */ /* 0x001f220000300800 */
[----:B------:R-:W-:-:S05]  /*344f0*/  LEA.HI.X.SX32 R18, R18, R19, 0x1, P2 ;  /* 0x0000001312127211 */ /* 0x000fca00010f0eff */
[----:B------:R0:W-:Y:S01]  /*34500*/  STL [R1+0x2728], R18 ;  /* 0x0027281201007387 */ /* 0x0001e20000100800 */
[----:B------:R-:W-:Y:S02]  /*34510*/  LEA.HI.X.SX32 R56, R56, R19, 0x1, P1 ;  /* 0x0000001338387211 */ /* 0x000fe400008f0eff */
[----:B0-----:R-:W-:-:S05]  /*34520*/  IADD3 R18, P2, PT, R34, R2, RZ ;  /* 0x0000000222127210 */ /* 0x001fca0007f5e0ff */
[----:B------:R2:W-:Y:S01]  /*34530*/  STL [R1+0x2764], R18 ;  /* 0x0027641201007387 */ /* 0x0005e20000100800 */
[----:B------:R-:W-:-:S03]  /*34540*/  LEA.HI.X.SX32 R55, R55, R19, 0x1, P6 ;  /* 0x0000001337377211 */ /* 0x000fc600030f0eff */
[----:B------:R0:W-:Y:S01]  /*34550*/  STL [R1+0x2730], R56 ;  /* 0x0027303801007387 */ /* 0x0001e20000100800 */
[-C--:B--2---:R-:W-:Y:S02]  /*34560*/  IADD3 R18, P1, PT, R33, R2.reuse, RZ ;  /* 0x0000000221127210 */ /* 0x084fe40007f3e0ff */
[----:B0-----:R-:W-:-:S03]  /*34570*/  IADD3 R56, P6, PT, R32, R2, RZ ;  /* 0x0000000220387210 */ /* 0x001fc60007fde0ff */
[----:B------:R0:W-:Y:S04]  /*34580*/  STL [R1+0x276c], R18 ;  /* 0x00276c1201007387 */ /* 0x0001e80000100800 */
[----:B------:R3:W-:Y:S01]  /*34590*/  STL [R1+0x2738], R55 ;  /* 0x0027383701007387 */ /* 0x0007e20000100800 */
[----:B0-----:R-:W-:-:S03]  /*345a0*/  LEA.HI.X.SX32 R18, R45, R19, 0x1, P5 ;  /* 0x000000132d127211 */ /* 0x001fc600028f0eff */
[----:B------:R-:W-:Y:S01]  /*345b0*/  STL [R1+0x2774], R56 ;  /* 0x0027743801007387 */ /* 0x000fe20000100800 */
[-C--:B------:R-:W-:Y:S02]  /*345c0*/  LEA.HI.X.SX32 R45, R44, R19.reuse, 0x1, P0 ;  /* 0x000000132c2d7211 */ /* 0x080fe400000f0eff */
[----:B---3--:R-:W-:Y:S01]  /*345d0*/  IADD3 R55, P5, PT, R31, R2, RZ ;  /* 0x000000021f377210 */ /* 0x008fe20007fbe0ff */
[----:B------:R0:W-:Y:S01]  /*345e0*/  STL [R1+0x2740], R18 ;  /* 0x0027401201007387 */ /* 0x0001e20000100800 */
[----:B------:R-:W-:-:S03]  /*345f0*/  LEA.HI.X.SX32 R44, R36, R19, 0x1, P4 ;  /* 0x00000013242c7211 */ /* 0x000fc600020f0eff */
[----:B------:R-:W-:Y:S01]  /*34600*/  STL [R1+0x277c], R55 ;  /* 0x00277c3701007387 */ /* 0x000fe20000100800 */
[----:B0-----:R-:W-:-:S03]  /*34610*/  IADD3 R18, P0, PT, R30, R2, RZ ;  /* 0x000000021e127210 */ /* 0x001fc60007f1e0ff */
[----:B------:R-:W-:Y:S01]  /*34620*/  STL [R1+0x2748], R45 ;  /* 0x0027482d01007387 */ /* 0x000fe20000100800 */
[----:B----4-:R-:W-:-:S03]  /*34630*/  IADD3 R36, P4, PT, R29, R2, RZ ;  /* 0x000000021d247210 */ /* 0x010fc60007f9e0ff */
[----:B------:R0:W-:Y:S01]  /*34640*/  STL [R1+0x2784], R18 ;  /* 0x0027841201007387 */ /* 0x0001e20000100800 */
[----:B------:R-:W-:-:S03]  /*34650*/  LEA.HI.X.SX32 R34, R34, R19, 0x1, P2 ;  /* 0x0000001322227211 */ /* 0x000fc600010f0eff */
[----:B------:R-:W-:Y:S01]  /*34660*/  STL [R1+0x2750], R44 ;  /* 0x0027502c01007387 */ /* 0x000fe20000100800 */
[----:B0-----:R-:W-:-:S03]  /*34670*/  LEA.HI.X.SX32 R18, R35, R19, 0x1, P3 ;  /* 0x0000001323127211 */ /* 0x001fc600018f0eff */
[----:B------:R-:W-:Y:S01]  /*34680*/  STL [R1+0x278c], R36 ;  /* 0x00278c2401007387 */ /* 0x000fe20000100800 */
[----:B------:R-:W-:-:S03]  /*34690*/  IADD3 R35, P3, PT, R27, R2, RZ ;  /* 0x000000021b237210 */ /* 0x000fc60007f7e0ff */
[----:B------:R0:W-:Y:S01]  /*346a0*/  STL [R1+0x2758], R18 ;  /* 0x0027581201007387 */ /* 0x0001e20000100800 */
[----:B------:R-:W-:-:S03]  /*346b0*/  LEA.HI.X.SX32 R33, R33, R19, 0x1, P1 ;  /* 0x0000001321217211 */ /* 0x000fc600008f0eff */
[----:B------:R-:W-:Y:S04]  /*346c0*/  STL [R1+0x2794], R35 ;  /* 0x0027942301007387 */ /* 0x000fe80000100800 */
[----:B------:R1:W-:Y:S01]  /*346d0*/  STL [R1+0x2760], R34 ;  /* 0x0027602201007387 */ /* 0x0003e20000100800 */
[----:B0-----:R-:W-:-:S05]  /*346e0*/  IADD3 R18, P2, PT, R26, R2, RZ ;  /* 0x000000021a127210 */ /* 0x001fca0007f5e0ff */
[----:B------:R0:W-:Y:S01]  /*346f0*/  STL [R1+0x279c], R18 ;  /* 0x00279c1201007387 */ /* 0x0001e20000100800 */
[----:B-1----:R-:W-:-:S03]  /*34700*/  IADD3 R34, P1, PT, R25, R2, RZ ;  /* 0x0000000219227210 */ /* 0x002fc60007f3e0ff */
[----:B------:R1:W-:Y:S01]  /*34710*/  STL [R1+0x2768], R33 ;  /* 0x0027682101007387 */ /* 0x0003e20000100800 */
[----:B0-----:R-:W-:-:S03]  /*34720*/  LEA.HI.X.SX32 R18, R32, R19, 0x1, P6 ;  /* 0x0000001320127211 */ /* 0x001fc600030f0eff */
[----:B------:R-:W-:Y:S01]  /*34730*/  STL [R1+0x27a4], R34 ;  /* 0x0027a42201007387 */ /* 0x000fe20000100800 */
[----:B------:R-:W-:-:S03]  /*34740*/  LEA.HI.X.SX32 R32, R31, R19, 0x1, P5 ;  /* 0x000000131f207211 */ /* 0x000fc600028f0eff */
[----:B------:R0:W-:Y:S01]  /*34750*/  STL [R1+0x2770], R18 ;  /* 0x0027701201007387 */ /* 0x0001e20000100800 */
[----:B------:R-:W-:Y:S02]  /*34760*/  LEA.HI.X.SX32 R31, R30, R19, 0x1, P0 ;  /* 0x000000131e1f7211 */ /* 0x000fe400000f0eff */
[----:B-1----:R-:W-:-:S05]  /*34770*/  IADD3 R33, P6, PT, R24, R2, RZ ;  /* 0x0000000218217210 */ /* 0x002fca0007fde0ff */
[----:B------:R-:W-:Y:S01]  /*34780*/  STL [R1+0x27ac], R33 ;  /* 0x0027ac2101007387 */ /* 0x000fe20000100800 */
[----:B0-----:R-:W-:-:S03]  /*34790*/  IADD3 R18, P5, PT, R23, R2, RZ ;  /* 0x0000000217127210 */ /* 0x001fc60007fbe0ff */
[----:B------:R-:W-:Y:S04]  /*347a0*/  STL [R1+0x2778], R32 ;  /* 0x0027782001007387 */ /* 0x000fe80000100800 */
[----:B------:R0:W-:Y:S01]  /*347b0*/  STL [R1+0x27b4], R18 ;  /* 0x0027b41201007387 */ /* 0x0001e20000100800 */
[----:B------:R-:W-:-:S03]  /*347c0*/  LEA.HI.X.SX32 R27, R27, R19, 0x1, P3 ;  /* 0x000000131b1b7211 */ /* 0x000fc600018f0eff */
[----:B------:R-:W-:Y:S01]  /*347d0*/  STL [R1+0x2780], R31 ;  /* 0x0027801f01007387 */ /* 0x000fe20000100800 */
[-C--:B0-----:R-:W-:Y:S02]  /*347e0*/  LEA.HI.X.SX32 R18, R29, R19.reuse, 0x1, P4 ;  /* 0x000000131d127211 */ /* 0x081fe400020f0eff */
[----:B------:R-:W-:Y:S01]  /*347f0*/  LEA.HI.X.SX32 R26, R26, R19, 0x1, P2 ;  /* 0x000000131a1a7211 */ /* 0x000fe200010f0eff */
[----:B------:R-:W-:Y:S02]  /*34800*/  IMAD R59, R59, UR7, RZ ;  /* 0x000000073b3b7c24 */ /* 0x000fe4000f8e02ff */
[----:B------:R-:W-:Y:S01]  /*34810*/  IMAD R58, R58, UR7, RZ ;  /* 0x000000073a3a7c24 */ /* 0x000fe2000f8e02ff */
[----:B------:R-:W-:-:S05]  /*34820*/  IADD3 R30, P0, PT, R22, R2, RZ ;  /* 0x00000002161e7210 */ /* 0x000fca0007f1e0ff */
[----:B------:R-:W-:Y:S04]  /*34830*/  STL [R1+0x27bc], R30 ;  /* 0x0027bc1e01007387 */ /* 0x000fe80000100800 */
[----:B------:R0:W-:Y:S01]  /*34840*/  STL [R1+0x2788], R18 ;  /* 0x0027881201007387 */ /* 0x0001e20000100800 */
[----:B------:R-:W-:-:S05]  /*34850*/  IADD3 R29, P4, PT, R21, R2, RZ ;  /* 0x00000002151d7210 */ /* 0x000fca0007f9e0ff */
[----:B------:R-:W-:Y:S04]  /*34860*/  STL [R1+0x27c4], R29 ;  /* 0x0027c41d01007387 */ /* 0x000fe80000100800 */
[----:B------:R-:W-:Y:S01]  /*34870*/  STL [R1+0x2790], R27 ;  /* 0x0027901b01007387 */ /* 0x000fe20000100800 */
[----:B0-----:R-:W-:-:S05]  /*34880*/  IADD3 R18, P3, PT, R20, R2, RZ ;  /* 0x0000000214127210 */ /* 0x001fca0007f7e0ff */
[----:B------:R0:W-:Y:S04]  /*34890*/  STL [R1+0x27cc], R18 ;  /* 0x0027cc1201007387 */ /* 0x0001e80000100800 */
[----:B------:R1:W-:Y:S01]  /*348a0*/  STL [R1+0x2798], R26 ;  /* 0x0027981a01007387 */ /* 0x0003e20000100800 */
[-C--:B0-----:R-:W-:Y:S02]  /*348b0*/  LEA.HI.X.SX32 R18, R25, R19.reuse, 0x1, P1 ;  /* 0x0000001319127211 */ /* 0x081fe400008f0eff */
[-C--:B------:R-:W-:Y:S01]  /*348c0*/  LEA.HI.X.SX32 R25, R24, R19.reuse, 0x1, P6 ;  /* 0x0000001318197211 */ /* 0x080fe200030f0eff */
[----:B------:R-:W-:Y:S01]  /*348d0*/  IMAD R57, R57, UR7, RZ ;  /* 0x0000000739397c24 */ /* 0x000fe2000f8e02ff */
[-C--:B------:R-:W-:Y:S02]  /*348e0*/  LEA.HI.X.SX32 R24, R23, R19.reuse, 0x1, P5 ;  /* 0x0000001317187211 */ /* 0x080fe400028f0eff */
[-C--:B------:R-:W-:Y:S01]  /*348f0*/  IADD3 R23, P5, PT, R58, R2.reuse, RZ ;  /* 0x000000023a177210 */ /* 0x080fe20007fbe0ff */
[----:B------:R-:W-:Y:S01]  /*34900*/  IMAD R7, R7, UR7, RZ ;  /* 0x0000000707077c24 */ /* 0x000fe2000f8e02ff */
[-C--:B------:R-:W-:Y:S01]  /*34910*/  LEA.HI.X.SX32 R21, R21, R19.reuse, 0x1, P4 ;  /* 0x0000001315157211 */ /* 0x080fe200020f0eff */
[----:B------:R-:W-:Y:S01]  /*34920*/  IMAD R8, R8, UR7, RZ ;  /* 0x0000000708087c24 */ /* 0x000fe2000f8e02ff */
[----:B------:R-:W-:Y:S01]  /*34930*/  LEA.HI.X.SX32 R20, R20, R19, 0x1, P3 ;  /* 0x0000001314147211 */ /* 0x000fe200018f0eff */
[----:B------:R-:W-:Y:S01]  /*34940*/  IMAD R9, R9, UR7, RZ ;  /* 0x0000000709097c24 */ /* 0x000fe2000f8e02ff */
[-C--:B-1----:R-:W-:Y:S01]  /*34950*/  IADD3 R26, P1, PT, R60, R2.reuse, RZ ;  /* 0x000000023c1a7210 */ /* 0x082fe20007f3e0ff */
[----:B------:R-:W-:Y:S01]  /*34960*/  IMAD R10, R10, UR7, RZ ;  /* 0x000000070a0a7c24 */ /* 0x000fe2000f8e02ff */
[----:B------:R-:W-:-:S05]  /*34970*/  IADD3 R27, P2, PT, R61, R2, RZ ;  /* 0x000000023d1b7210 */ /* 0x000fca0007f5e0ff */
[----:B------:R-:W-:Y:S04]  /*34980*/  STL [R1+0x27d4], R27 ;  /* 0x0027d41b01007387 */ /* 0x000fe80000100800 */
[----:B------:R0:W-:Y:S04]  /*34990*/  STL [R1+0x27a0], R18 ;  /* 0x0027a01201007387 */ /* 0x0001e80000100800 */
[----:B------:R-:W-:Y:S01]  /*349a0*/  STL [R1+0x27dc], R26 ;  /* 0x0027dc1a01007387 */ /* 0x000fe20000100800 */
[----:B0-----:R-:W-:-:S03]  /*349b0*/  IADD3 R18, P6, PT, R59, R2, RZ ;  /* 0x000000023b127210 */ /* 0x001fc60007fde0ff */
[----:B------:R-:W-:Y:S04]  /*349c0*/  STL [R1+0x27a8], R25 ;  /* 0x0027a81901007387 */ /* 0x000fe80000100800 */
[----:B------:R0:W-:Y:S04]  /*349d0*/  STL [R1+0x27e4], R18 ;  /* 0x0027e41201007387 */ /* 0x0001e80000100800 */
[----:B------:R-:W-:Y:S01]  /*349e0*/  STL [R1+0x27b0], R24 ;  /* 0x0027b01801007387 */ /* 0x000fe20000100800 */
[----:B0-----:R-:W-:-:S03]  /*349f0*/  LEA.HI.X.SX32 R18, R22, R19, 0x1, P0 ;  /* 0x0000001316127211 */ /* 0x001fc600000f0eff */
[----:B------:R-:W-:Y:S01]  /*34a00*/  STL [R1+0x27ec], R23 ;  /* 0x0027ec1701007387 */ /* 0x000fe20000100800 */
[----:B------:R-:W-:-:S03]  /*34a10*/  IADD3 R22, P0, PT, R57, R2, RZ ;  /* 0x0000000239167210 */ /* 0x000fc60007f1e0ff */
[----:B------:R0:W-:Y:S04]  /*34a20*/  STL [R1+0x27b8], R18 ;  /* 0x0027b81201007387 */ /* 0x0001e80000100800 */
[----:B------:R-:W-:Y:S01]  /*34a30*/  STL [R1+0x27f4], R22 ;  /* 0x0027f41601007387 */ /* 0x000fe20000100800 */
[----:B0-----:R-:W-:-:S03]  /*34a40*/  IADD3 R18, P4, PT, R7, R2, RZ ;  /* 0x0000000207127210 */ /* 0x001fc60007f9e0ff */
[----:B------:R0:W-:Y:S04]  /*34a50*/  STL [R1+0x27c0], R21 ;  /* 0x0027c01501007387 */ /* 0x0001e80000100800 */
[----:B------:R1:W-:Y:S04]  /*34a60*/  STL [R1+0x27fc], R18 ;  /* 0x0027fc1201007387 */ /* 0x0003e80000100800 */
[----:B------:R2:W-:Y:S01]  /*34a70*/  STL [R1+0x27c8], R20 ;  /* 0x0027c81401007387 */ /* 0x0005e20000100800 */
[----:B0-----:R-:W-:Y:S02]  /*34a80*/  IADD3 R21, P3, PT, R8, R2, RZ ;  /* 0x0000000208157210 */ /* 0x001fe40007f7e0ff */
[----:B-1----:R-:W-:-:S03]  /*34a90*/  LEA.HI.X.SX32 R18, R61, R19, 0x1, P2 ;  /* 0x000000133d127211 */ /* 0x002fc600010f0eff */
[----:B------:R0:W-:Y:S01]  /*34aa0*/  STL [R1+0x2804], R21 ;  /* 0x0028041501007387 */ /* 0x0001e20000100800 */
[----:B--2---:R-:W-:-:S03]  /*34ab0*/  IADD3 R20, P2, PT, R9, R2, RZ ;  /* 0x0000000209147210 */ /* 0x004fc60007f5e0ff */
[----:B------:R1:W-:Y:S01]  /*34ac0*/  STL [R1+0x27d0], R18 ;  /* 0x0027d01201007387 */ /* 0x0003e20000100800 */
[----:B------:R-:W-:-:S03]  /*34ad0*/  IMAD R11, R11, UR7, RZ ;  /* 0x000000070b0b7c24 */ /* 0x000fc6000f8e02ff */
[----:B------:R2:W-:Y:S01]  /*34ae0*/  STL [R1+0x280c], R20 ;  /* 0x00280c1401007387 */ /* 0x0005e20000100800 */
[----:B0-----:R-:W-:Y:S01]  /*34af0*/  LEA.HI.X.SX32 R21, R60, R19, 0x1, P1 ;  /* 0x000000133c157211 */ /* 0x001fe200008f0eff */
[----:B------:R-:W-:Y:S01]  /*34b00*/  IMAD R12, R12, UR7, RZ ;  /* 0x000000070c0c7c24 */ /* 0x000fe2000f8e02ff */
[----:B-1----:R-:W-:-:S03]  /*34b10*/  IADD3 R18, P1, PT, R10, R2, RZ ;  /* 0x000000020a127210 */ /* 0x002fc60007f3e0ff */
[----:B------:R0:W-:Y:S01]  /*34b20*/  STL [R1+0x27d8], R21 ;  /* 0x0027d81501007387 */ /* 0x0001e20000100800 */
[----:B--2---:R-:W-:-:S03]  /*34b30*/  LEA.HI.X.SX32 R20, R59, R19, 0x1, P6 ;  /* 0x000000133b147211 */ /* 0x004fc600030f0eff */
[----:B------:R1:W-:Y:S01]  /*34b40*/  STL [R1+0x2814], R18 ;  /* 0x0028141201007387 */ /* 0x0003e20000100800 */
[----:B------:R-:W-:-:S03]  /*34b50*/  IMAD R13, R13, UR7, RZ ;  /* 0x000000070d0d7c24 */ /* 0x000fc6000f8e02ff */
[----:B------:R2:W-:Y:S01]  /*34b60*/  STL [R1+0x27e0], R20 ;  /* 0x0027e01401007387 */ /* 0x0005e20000100800 */
[----:B0-----:R-:W-:Y:S01]  /*34b70*/  IADD3 R21, P6, PT, R11, R2, RZ ;  /* 0x000000020b157210 */ /* 0x001fe20007fde0ff */
[----:B------:R-:W-:Y:S01]  /*34b80*/  IMAD R14, R14, UR7, RZ ;  /* 0x000000070e0e7c24 */ /* 0x000fe2000f8e02ff */
[----:B-1----:R-:W-:-:S03]  /*34b90*/  LEA.HI.X.SX32 R18, R58, R19, 0x1, P5 ;  /* 0x000000133a127211 */ /* 0x002fc600028f0eff */
[----:B------:R0:W-:Y:S01]  /*34ba0*/  STL [R1+0x281c], R21 ;  /* 0x00281c1501007387 */ /* 0x0001e20000100800 */
[----:B--2---:R-:W-:-:S03]  /*34bb0*/  IADD3 R20, P5, PT, R12, R2, RZ ;  /* 0x000000020c147210 */ /* 0x004fc60007fbe0ff */
[----:B------:R1:W-:Y:S01]  /*34bc0*/  STL [R1+0x27e8], R18 ;  /* 0x0027e81201007387 */ /* 0x0003e20000100800 */
[----:B------:R-:W-:-:S03]  /*34bd0*/  IMAD R15, R15, UR7, RZ ;  /* 0x000000070f0f7c24 */ /* 0x000fc6000f8e02ff */
[----:B------:R2:W-:Y:S01]  /*34be0*/  STL [R1+0x2824], R20 ;  /* 0x0028241401007387 */ /* 0x0005e20000100800 */
[-C--:B0-----:R-:W-:Y:S02]  /*34bf0*/  LEA.HI.X.SX32 R21, R57, R19.reuse, 0x1, P0 ;  /* 0x0000001339157211 */ /* 0x081fe400000f0eff */
[-C--:B-1----:R-:W-:Y:S01]  /*34c00*/  IADD3 R18, P0, PT, R13, R2.reuse, RZ ;  /* 0x000000020d127210 */ /* 0x082fe20007f1e0ff */
[----:B------:R-:W-:Y:S01]  /*34c10*/  IMAD R16, R16, UR7, RZ ;  /* 0x0000000710107c24 */ /* 0x000fe2000f8e02ff */
[----:B--2---:R-:W-:Y:S02]  /*34c20*/  LEA.HI.X.SX32 R20, R7, R19, 0x1, P4 ;  /* 0x0000001307147211 */ /* 0x004fe400020f0eff */
[----:B------:R-:W-:Y:S01]  /*34c30*/  IADD3 R7, P4, PT, R14, R2, RZ ;  /* 0x000000020e077210 */ /* 0x000fe20007f9e0ff */
[----:B------:R-:W-:Y:S04]  /*34c40*/  STL [R1+0x27f0], R21 ;  /* 0x0027f01501007387 */ /* 0x000fe80000100800 */
[----:B------:R0:W-:Y:S01]  /*34c50*/  STL [R1+0x282c], R18 ;  /* 0x00282c1201007387 */ /* 0x0001e20000100800 */
[----:B------:R-:W-:-:S03]  /*34c60*/  IMAD R17, R17, UR7, RZ ;  /* 0x0000000711117c24 */ /* 0x000fc6000f8e02ff */
[----:B------:R-:W-:Y:S04]  /*34c70*/  STL [R1+0x27f8], R20 ;  /* 0x0027f81401007387 */ /* 0x000fe80000100800 */
[----:B------:R1:W-:Y:S01]  /*34c80*/  STL [R1+0x2834], R7 ;  /* 0x0028340701007387 */ /* 0x0003e20000100800 */
[----:B0-----:R-:W-:Y:S02]  /*34c90*/  LEA.HI.X.SX32 R18, R8, R19, 0x1, P3 ;  /* 0x0000001308127211 */ /* 0x001fe400018f0eff */
[----:B------:R-:W-:-:S03]  /*34ca0*/  IADD3 R8, P3, PT, R15, R2, RZ ;  /* 0x000000020f087210 */ /* 0x000fc60007f7e0ff */
[----:B------:R-:W-:Y:S01]  /*34cb0*/  STL [R1+0x2800], R18 ;  /* 0x0028001201007387 */ /* 0x000fe20000100800 */
[-C--:B-1----:R-:W-:Y:S02]  /*34cc0*/  LEA.HI.X.SX32 R7, R9, R19.reuse, 0x1, P2 ;  /* 0x0000001309077211 */ /* 0x082fe400010f0eff */
[----:B------:R-:W-:Y:S01]  /*34cd0*/  IADD3 R9, P2, PT, R16, R2, RZ ;  /* 0x0000000210097210 */ /* 0x000fe20007f5e0ff */
[----:B------:R0:W-:Y:S04]  /*34ce0*/  STL [R1+0x283c], R8 ;  /* 0x00283c0801007387 */ /* 0x0001e80000100800 */
[----:B------:R1:W-:Y:S04]  /*34cf0*/  STL [R1+0x2808], R7 ;  /* 0x0028080701007387 */ /* 0x0003e80000100800 */
[----:B------:R2:W-:Y:S01]  /*34d00*/  STL [R1+0x2844], R9 ;  /* 0x0028440901007387 */ /* 0x0005e20000100800 */
[----:B0-----:R-:W-:-:S02]  /*34d10*/  LEA.HI.X.SX32 R8, R10, R19, 0x1, P1 ;  /* 0x000000130a087211 */ /* 0x001fc400008f0eff */
[----:B-1----:R-:W-:-:S03]  /*34d20*/  IADD3 R7, P1, PT, R17, R2, RZ ;  /* 0x0000000211077210 */ /* 0x002fc60007f3e0ff */
[----:B------:R-:W-:Y:S01]  /*34d30*/  STL [R1+0x2810], R8 ;  /* 0x0028100801007387 */ /* 0x000fe20000100800 */
[----:B--2---:R-:W-:-:S03]  /*34d40*/  LEA.HI.X.SX32 R9, R11, R19, 0x1, P6 ;  /* 0x000000130b097211 */ /* 0x004fc600030f0eff */
[----:B------:R0:W-:Y:S04]  /*34d50*/  STL [R1+0x284c], R7 ;  /* 0x00284c0701007387 */ /* 0x0001e80000100800 */
[----:B------:R1:W-:Y:S04]  /*34d60*/  STL [R1+0x2818], R9 ;  /* 0x0028180901007387 */ /* 0x0003e80000100800 */
[----:B------:R-:W2:Y:S01]  /*34d70*/  LDL.LU R20, [R1+0x730] ;  /* 0x0007300001147983 */ /* 0x000ea20000300800 */
[----:B------:R-:W-:Y:S01]  /*34d80*/  IMAD R37, R37, UR7, RZ ;  /* 0x0000000725257c24 */ /* 0x000fe2000f8e02ff */
[----:B0-----:R-:W-:Y:S01]  /*34d90*/  LEA.HI.X.SX32 R7, R12, R19, 0x1, P5 ;  /* 0x000000130c077211 */ /* 0x001fe200028f0eff */
[----:B------:R-:W-:-:S03]  /*34da0*/  IMAD R38, R38, UR7, RZ ;  /* 0x0000000726267c24 */ /* 0x000fc6000f8e02ff */
[-C--:B------:R-:W-:Y:S01]  /*34db0*/  IADD3 R8, P6, PT, R37, R2.reuse, RZ ;  /* 0x0000000225087210 */ /* 0x080fe20007fde0ff */
[----:B------:R-:W-:Y:S01]  /*34dc0*/  IMAD R46, R46, UR7, RZ ;  /* 0x000000072e2e7c24 */ /* 0x000fe2000f8e02ff */
[----:B-1----:R-:W-:Y:S01]  /*34dd0*/  IADD3 R9, P5, PT, R38, R2, RZ ;  /* 0x0000000226097210 */ /* 0x002fe20007fbe0ff */
[----:B------:R-:W-:Y:S02]  /*34de0*/  IMAD R47, R47, UR7, RZ ;  /* 0x000000072f2f7c24 */ /* 0x000fe4000f8e02ff */
[----:B------:R0:W-:Y:S04]  /*34df0*/  STL [R1+0x2854], R8 ;  /* 0x0028540801007387 */ /* 0x0001e80000100800 */
[----:B------:R1:W-:Y:S01]  /*34e00*/  STL [R1+0x2820], R7 ;  /* 0x0028200701007387 */ /* 0x0003e20000100800 */
[----:B0-----:R-:W-:-:S03]  /*34e10*/  LEA.HI.X.SX32 R8, R13, R19, 0x1, P0 ;  /* 0x000000130d087211 */ /* 0x001fc600000f0eff */
[----:B------:R0:W-:Y:S01]  /*34e20*/  STL [R1+0x285c], R9 ;  /* 0x00285c0901007387 */ /* 0x0001e20000100800 */
[----:B-1----:R-:W-:-:S03]  /*34e30*/  IADD3 R7, P0, PT, R46, R2, RZ ;  /* 0x000000022e077210 */ /* 0x002fc60007f1e0ff */
[----:B------:R1:W-:Y:S01]  /*34e40*/  STL [R1+0x2828], R8 ;  /* 0x0028280801007387 */ /* 0x0003e20000100800 */
[----:B------:R-:W-:-:S03]  /*34e50*/  IMAD R48, R48, UR7, RZ ;  /* 0x0000000730307c24 */ /* 0x000fc6000f8e02ff */
[----:B------:R3:W-:Y:S01]  /*34e60*/  STL [R1+0x2864], R7 ;  /* 0x0028640701007387 */ /* 0x0007e20000100800 */
[----:B0-----:R-:W-:Y:S01]  /*34e70*/  LEA.HI.X.SX32 R9, R14, R19, 0x1, P4 ;  /* 0x000000130e097211 */ /* 0x001fe200020f0eff */
[----:B------:R-:W-:Y:S01]  /*34e80*/  IMAD R49, R49, UR7, RZ ;  /* 0x0000000731317c24 */ /* 0x000fe2000f8e02ff */
[----:B-1----:R-:W-:-:S03]  /*34e90*/  IADD3 R8, P4, PT, R47, R2, RZ ;  /* 0x000000022f087210 */ /* 0x002fc60007f9e0ff */
[----:B------:R0:W-:Y:S01]  /*34ea0*/  STL [R1+0x2830], R9 ;  /* 0x0028300901007387 */ /* 0x0001e20000100800 */
[----:B---3--:R-:W-:-:S03]  /*34eb0*/  LEA.HI.X.SX32 R7, R15, R19, 0x1, P3 ;  /* 0x000000130f077211 */ /* 0x008fc600018f0eff */
[----:B------:R1:W-:Y:S01]  /*34ec0*/  STL [R1+0x286c], R8 ;  /* 0x00286c0801007387 */ /* 0x0003e20000100800 */
[----:B------:R-:W-:-:S03]  /*34ed0*/  IMAD R50, R50, UR7, RZ ;  /* 0x0000000732327c24 */ /* 0x000fc6000f8e02ff */
[----:B------:R3:W-:Y:S01]  /*34ee0*/  STL [R1+0x2838], R7 ;  /* 0x0028380701007387 */ /* 0x0007e20000100800 */
[----:B0-----:R-:W-:Y:S02]  /*34ef0*/  IADD3 R9, P3, PT, R48, R2, RZ ;  /* 0x0000000230097210 */ /* 0x001fe40007f7e0ff */
[----:B-1----:R-:W-:-:S03]  /*34f00*/  LEA.HI.X.SX32 R8, R16, R19, 0x1, P2 ;  /* 0x0000001310087211 */ /* 0x002fc600010f0eff */
[----:B------:R0:W-:Y:S01]  /*34f10*/  STL [R1+0x2874], R9 ;  /* 0x0028740901007387 */ /* 0x0001e20000100800 */
[----:B---3--:R-:W-:-:S03]  /*34f20*/  IADD3 R7, P2, PT, R49, R2, RZ ;  /* 0x0000000231077210 */ /* 0x008fc60007f5e0ff */
        /* <DEDUP_REMOVED lines=45> */
[----:B------:R1:W-:Y:S04]  /*35200*/  STL [R1+0x2888], R8 ;  /* 0x0028880801007387 */ /* 0x0003e80000100800 */
[----:B------:R3:W-:Y:S01]  /*35210*/  STL [R1+0x28c0], R7 ;  /* 0x0028c00701007387 */ /* 0x0007e20000100800 */
[----:B0-----:R-:W-:Y:S02]  /*35220*/  LEA.HI.X.SX32 R9, R52, R19, 0x1, P5 ;  /* 0x0000001334097211 */ /* 0x001fe400028f0eff */
[----:B-1----:R-:W-:-:S03]  /*35230*/  IADD3 R8, P5, PT, R5, R2, RZ ;  /* 0x0000000205087210 */ /* 0x002fc60007fbe0ff */
[----:B------:R-:W-:Y:S01]  /*35240*/  STL [R1+0x2890], R9 ;  /* 0x0028900901007387 */ /* 0x000fe20000100800 */
[----:B---3--:R-:W-:-:S03]  /*35250*/  LEA.HI.X.SX32 R7, R53, R19, 0x1, P0 ;  /* 0x0000001335077211 */ /* 0x008fc600000f0eff */
[----:B------:R0:W-:Y:S04]  /*35260*/  STL [R1+0x28c4], R8 ;  /* 0x0028c40801007387 */ /* 0x0001e80000100800 */
[----:B------:R1:W-:Y:S01]  /*35270*/  STL [R1+0x2898], R7 ;  /* 0x0028980701007387 */ /* 0x0003e20000100800 */
[----:B0-----:R-:W-:Y:S02]  /*35280*/  LEA.HI.X.SX32 R8, R54, R19, 0x1, P4 ;  /* 0x0000001336087211 */ /* 0x001fe400020f0eff */
[-C--:B-1----:R-:W-:Y:S01]  /*35290*/  IADD3 R7, P4, PT, R0, R2.reuse, RZ ;  /* 0x0000000200077210 */ /* 0x082fe20007f9e0ff */
[----:B------:R-:W-:Y:S02]  /*352a0*/  IMAD R28, R28, UR7, RZ ;  /* 0x000000071c1c7c24 */ /* 0x000fe4000f8e02ff */
[----:B------:R-:W-:Y:S01]  /*352b0*/  IMAD R3, R3, UR7, RZ ;  /* 0x0000000703037c24 */ /* 0x000fe2000f8e02ff */
[----:B--2---:R-:W-:-:S05]  /*352c0*/  IADD3 R9, P0, PT, R20, R2, RZ ;  /* 0x0000000214097210 */ /* 0x004fca0007f1e0ff */
[----:B------:R0:W-:Y:S04]  /*352d0*/  STL [R1+0x28c8], R9 ;  /* 0x0028c80901007387 */ /* 0x0001e80000100800 */
[----:B------:R1:W-:Y:S04]  /*352e0*/  STL [R1+0x28a0], R8 ;  /* 0x0028a00801007387 */ /* 0x0003e80000100800 */
[----:B------:R2:W-:Y:S01]  /*352f0*/  STL [R1+0x28cc], R7 ;  /* 0x0028cc0701007387 */ /* 0x0005e20000100800 */
[----:B0-----:R-:W-:Y:S02]  /*35300*/  LEA.HI.X.SX32 R9, R43, R19, 0x1, P3 ;  /* 0x000000132b097211 */ /* 0x001fe400018f0eff */
[----:B-1----:R-:W-:-:S03]  /*35310*/  IADD3 R8, P3, PT, R40, R2, RZ ;  /* 0x0000000228087210 */ /* 0x002fc60007f7e0ff */
[----:B------:R0:W-:Y:S01]  /*35320*/  STL [R1+0x28a8], R9 ;  /* 0x0028a80901007387 */ /* 0x0001e20000100800 */
[----:B--2---:R-:W-:-:S03]  /*35330*/  LEA.HI.X.SX32 R7, R42, R19, 0x1, P2 ;  /* 0x000000132a077211 */ /* 0x004fc600010f0eff */
[----:B------:R1:W-:Y:S04]  /*35340*/  STL [R1+0x28d0], R8 ;  /* 0x0028d00801007387 */ /* 0x0003e80000100800 */
[----:B------:R2:W-:Y:S01]  /*35350*/  STL [R1+0x28b0], R7 ;  /* 0x0028b00701007387 */ /* 0x0005e20000100800 */
[----:B0-----:R-:W-:Y:S02]  /*35360*/  IADD3 R9, P2, PT, R28, R2, RZ ;  /* 0x000000021c097210 */ /* 0x001fe40007f5e0ff */
[----:B-1----:R-:W-:-:S03]  /*35370*/  LEA.HI.X.SX32 R8, R41, R19, 0x1, P1 ;  /* 0x0000001329087211 */ /* 0x002fc600008f0eff */
[----:B------:R-:W-:Y:S01]  /*35380*/  STL [R1+0x28d4], R9 ;  /* 0x0028d40901007387 */ /* 0x000fe20000100800 */
[----:B--2---:R-:W-:Y:S02]  /*35390*/  IADD3 R7, P1, PT, R3, R2, RZ ;  /* 0x0000000203077210 */ /* 0x004fe40007f3e0ff */
[-C--:B------:R-:W-:Y:S01]  /*353a0*/  LEA.HI.X.SX32 R2, R4, R19.reuse, 0x1, P6 ;  /* 0x0000001304027211 */ /* 0x080fe200030f0eff */
[----:B------:R0:W-:Y:S01]  /*353b0*/  STL [R1+0x28b8], R8 ;  /* 0x0028b80801007387 */ /* 0x0001e20000100800 */
[----:B------:R-:W-:-:S03]  /*353c0*/  LEA.HI.X.SX32 R4, R5, R19, 0x1, P5 ;  /* 0x0000001305047211 */ /* 0x000fc600028f0eff */
[----:B------:R1:W-:Y:S04]  /*353d0*/  STL [R1+0x19a4], R7 ;  /* 0x0019a40701007387 */ /* 0x0003e80000100800 */
[----:B------:R2:W-:Y:S01]  /*353e0*/  STL [R1+0x1990], R2 ;  /* 0x0019900201007387 */ /* 0x0005e20000100800 */
[----:B0-----:R-:W-:-:S03]  /*353f0*/  IADD3 R8, P6, PT, R39, UR8, RZ ;  /* 0x0000000827087c10 */ /* 0x001fc6000ffde0ff */
[----:B------:R0:W-:Y:S01]  /*35400*/  STL [R1+0x1994], R4 ;  /* 0x0019940401007387 */ /* 0x0001e20000100800 */
[----:B-1----:R-:W-:Y:S01]  /*35410*/  IADD3 R7, P5, PT, R6, UR8, RZ ;  /* 0x0000000806077c10 */ /* 0x002fe2000ffbe0ff */
[----:B------:R-:W1:Y:S01]  /*35420*/  LDCU UR8, c[0x0][0x3a8] ;  /* 0x00007500ff0877ac */ /* 0x000e620008000800 */
[-C--:B--2---:R-:W-:Y:S01]  /*35430*/  LEA.HI.X.SX32 R2, R20, R19.reuse, 0x1, P0 ;  /* 0x0000001314027211 */ /* 0x084fe200000f0eff */
[----:B------:R-:W-:Y:S01]  /*35440*/  STL [R1+0x1714], R8 ;  /* 0x0017140801007387 */ /* 0x000fe20000100800 */
[----:B0-----:R-:W-:-:S03]  /*35450*/  LEA.HI.X.SX32 R4, R0, R19, 0x1, P4 ;  /* 0x0000001300047211 */ /* 0x001fc600020f0eff */
[----:B------:R0:W-:Y:S04]  /*35460*/  STL [R1+0x1998], R2 ;  /* 0x0019980201007387 */ /* 0x0001e80000100800 */
[----:B------:R2:W5:Y:S01]  /*35470*/  LDL.LU R0, [R1+0x301c] ;  /* 0x00301c0001007983 */ /* 0x0005620000300800 */
[----:B0-----:R-:W-:-:S03]  /*35480*/  LEA.HI.X.SX32 R2, R40, R19, 0x1, P3 ;  /* 0x0000001328027211 */ /* 0x001fc600018f0eff */
[----:B------:R-:W-:Y:S04]  /*35490*/  STL [R1+0x1718], R7 ;  /* 0x0017180701007387 */ /* 0x000fe80000100800 */
[----:B------:R0:W-:Y:S04]  /*354a0*/  STL [R1+0x199c], R4 ;  /* 0x00199c0401007387 */ /* 0x0001e80000100800 */
[----:B------:R3:W-:Y:S01]  /*354b0*/  STL [R1+0x19a0], R2 ;  /* 0x0019a00201007387 */ /* 0x0007e20000100800 */
[-C--:B0-----:R-:W-:Y:S02]  /*354c0*/  LEA.HI.X.SX32 R4, R28, R19.reuse, 0x1, P2 ;  /* 0x000000131c047211 */ /* 0x081fe400010f0eff */
[----:B---3--:R-:W-:-:S03]  /*354d0*/  LEA.HI.X.SX32 R2, R3, R19, 0x1, P1 ;  /* 0x0000001303027211 */ /* 0x008fc600008f0eff */
[----:B------:R0:W-:Y:S04]  /*354e0*/  STL [R1+0x19a8], R4 ;  /* 0x0019a80401007387 */ /* 0x0001e80000100800 */
[----:B------:R3:W-:Y:S01]  /*354f0*/  STL [R1+0x179c], R2 ;  /* 0x00179c0201007387 */ /* 0x0007e20000100800 */
[----:B0-----:R-:W-:Y:S02]  /*35500*/  LEA.HI.X.SX32 R4, R39, UR9, 0x1, P6 ;  /* 0x0000000927047c11 */ /* 0x001fe4000b0f0eff */
[----:B---3--:R-:W-:-:S03]  /*35510*/  LEA.HI.X.SX32 R2, R6, UR9, 0x1, P5 ;  /* 0x0000000906027c11 */ /* 0x008fc6000a8f0eff */
[----:B------:R-:W-:Y:S04]  /*35520*/  STL [R1+0x170c], R4 ;  /* 0x00170c0401007387 */ /* 0x000fe80000100800 */
[----:B------:R-:W-:Y:S04]  /*35530*/  STL [R1+0x1710], R2 ;  /* 0x0017100201007387 */ /* 0x000fe80000100800 */
        /* <DEDUP_REMOVED lines=1021> */
[----:B------:R-:W3:Y:S01]  /*39510*/  LDL R20, [R1+0x12c] ;  /* 0x00012c0001147983 */ /* 0x000ee20000100800 */
[----:B-1----:R-:W-:-:S02]  /*39520*/  UIMAD UR9, UR8, 0x1f, URZ ;  /* 0x0000001f080978a4 */ /* 0x002fc4000f8e02ff */
[----:B------:R-:W-:Y:S01]  /*39530*/  UIMAD UR10, UR8, 0x1e, URZ ;  /* 0x0000001e080a78a4 */ /* 0x000fe2000f8e02ff */
[----:B------:R-:W-:Y:S01]  /*39540*/  STL [R1+0x250], RZ ;  /* 0x000250ff01007387 */ /* 0x000fe20000100800 */
[----:B------:R-:W-:Y:S02]  /*39550*/  UIMAD UR11, UR8, 0x1d, URZ ;  /* 0x0000001d080b78a4 */ /* 0x000fe4000f8e02ff */
[----:B------:R-:W-:Y:S01]  /*39560*/  USHF.R.S32.HI UR7, URZ, 0x1f, UR5 ;  /* 0x0000001fff077899 */ /* 0x000fe20008011405 */
[----:B------:R-:W-:Y:S01]  /*39570*/  STL [R1+0x254], RZ ;  /* 0x000254ff01007387 */ /* 0x000fe20000100800 */
[----:B------:R-:W-:-:S03]  /*39580*/  UIMAD UR12, UR8, 0x1c, URZ ;  /* 0x0000001c080c78a4 */ /* 0x000fc6000f8e02ff */
[----:B------:R-:W-:Y:S01]  /*39590*/  STL [R1+0x258], RZ ;  /* 0x000258ff01007387 */ /* 0x000fe20000100800 */
[----:B------:R-:W-:-:S03]  /*395a0*/  ULEA.HI UR7, UR7, UR5, URZ, 0x5 ;  /* 0x0000000507077291 */ /* 0x000fc6000f8f28ff */
[----:B------:R-:W-:Y:S01]  /*395b0*/  STL [R1+0x25c], RZ ;  /* 0x00025cff01007387 */ /* 0x000fe20000100800 */
[----:B------:R-:W-:Y:S02]  /*395c0*/  USHF.R.S32.HI UR5, URZ, 0x1f, UR9 ;  /* 0x0000001fff057899 */ /* 0x000fe40008011409 */
[----:B------:R-:W-:Y:S02]  /*395d0*/  UIMAD UR13, UR8, 0x1b, URZ ;  /* 0x0000001b080d78a4 */ /* 0x000fe4000f8e02ff */
[----:B------:R-:W-:Y:S02]  /*395e0*/  USHF.R.S32.HI UR42, URZ, 0x1f, UR10 ;  /* 0x0000001fff2a7899 */ /* 0x000fe4000801140a */
[----:B------:R-:W-:Y:S02]  /*395f0*/  UIMAD UR14, UR8, 0x1a, URZ ;  /* 0x0000001a080e78a4 */ /* 0x000fe4000f8e02ff */
[----:B------:R-:W-:Y:S02]  /*39600*/  USHF.R.S32.HI UR43, URZ, 0x1f, UR11 ;  /* 0x0000001fff2b7899 */ /* 0x000fe4000801140b */
[----:B------:R-:W-:-:S02]  /*39610*/  UIMAD UR15, UR8, 0x19, URZ ;  /* 0x00000019080f78a4 */ /* 0x000fc4000f8e02ff */
        /* <DEDUP_REMOVED lines=17> */
[----:B------:R-:W-:-:S02]  /*39730*/  USHF.L.U32 UR24, UR8, 0x4, URZ ;  /* 0x0000000408187899 */ /* 0x000fc400080006ff */
        /* <DEDUP_REMOVED lines=15> */
[----:B------:R-:W-:Y:S02]  /*39830*/  USHF.L.U32 UR32, UR8, 0x3, URZ ;  /* 0x0000000308207899 */ /* 0x000fe400080006ff */
[----:B------:R-:W-:Y:S02]  /*39840*/  USHF.R.S32.HI UR61, URZ, 0x1f, UR29 ;  /* 0x0000001fff3d7899 */ /* 0x000fe4000801141d */
[----:B------:R-:W-:-:S02]  /*39850*/  UIMAD UR33, UR8, 0x7, URZ ;  /* 0x00000007082178a4 */ /* 0x000fc4000f8e02ff */
[----:B------:R-:W-:Y:S02]  /*39860*/  USHF.R.S32.HI UR62, URZ, 0x1f, UR30 ;  /* 0x0000001fff3e7899 */ /* 0x000fe4000801141e */
[----:B------:R-:W-:Y:S02]  /*39870*/  UIMAD UR34, UR8, 0x6, URZ ;  /* 0x00000006082278a4 */ /* 0x000fe4000f8e02ff */
[----:B------:R-:W-:Y:S02]  /*39880*/  USHF.R.S32.HI UR63, URZ, 0x1f, UR31 ;  /* 0x0000001fff3f7899 */ /* 0x000fe4000801141f */
[----:B------:R-:W-:Y:S01]  /*39890*/  UIMAD UR35, UR8, 0x5, URZ ;  /* 0x00000005082378a4 */ /* 0x000fe2000f8e02ff */
[C---:B---3--:R-:W-:Y:S02]  /*398a0*/  LOP3.LUT R6, R20.reuse, 0x10, RZ, 0x3c, !PT ;  /* 0x0000001014067812 */ /* 0x048fe400078e3cff */
[----:B------:R-:W-:Y:S02]  /*398b0*/  LOP3.LUT R5, R20, 0x20, RZ, 0x3c, !PT ;  /* 0x0000002014057812 */ /* 0x000fe400078e3cff */
[----:B------:R-:W-:-:S02]  /*398c0*/  IADD3 R6, P5, PT, R8, UR9, RZ ;  /* 0x0000000908067c10 */ /* 0x000fc4000ffbe0ff */
[C---:B------:R-:W-:Y:S02]  /*398d0*/  IADD3 R5, P2, PT, R7.reuse, UR9, RZ ;  /* 0x0000000907057c10 */ /* 0x040fe4000ff5e0ff */
[----:B------:R-:W-:Y:S02]  /*398e0*/  LOP3.LUT R3, R20, 0x30, RZ, 0x3c, !PT ;  /* 0x0000003014037812 */ /* 0x000fe400078e3cff */
[----:B------:R-:W-:Y:S01]  /*398f0*/  IADD3 R3, P1, PT, R8, UR10, RZ ;  /* 0x0000000a08037c10 */ /* 0x000fe2000ff3e0ff */
[----:B------:R0:W-:Y:S04]  /*39900*/  STL [R1+0x17a4], R6 ;  /* 0x0017a40601007387 */ /* 0x0001e80000100800 */
[----:B------:R1:W-:Y:S04]  /*39910*/  STL [R1+0x17ac], R5 ;  /* 0x0017ac0501007387 */ /* 0x0003e80000100800 */
[----:B------:R3:W-:Y:S01]  /*39920*/  STL [R1+0x17b4], R3 ;  /* 0x0017b40301007387 */ /* 0x0007e20000100800 */
[----:B0-----:R-:W-:-:S02]  /*39930*/  IADD3 R6, P0, PT, R7, UR10, RZ ;  /* 0x0000000a07067c10 */ /* 0x001fc4000ff1e0ff */
[----:B-1----:R-:W-:-:S03]  /*39940*/  IADD3 R5, P4, PT, R8, UR11, RZ ;  /* 0x0000000b08057c10 */ /* 0x002fc6000ff9e0ff */
[----:B------:R0:W-:Y:S01]  /*39950*/  STL [R1+0x17bc], R6 ;  /* 0x0017bc0601007387 */ /* 0x0001e20000100800 */
[----:B---3--:R-:W-:-:S03]  /*39960*/  IADD3 R3, P3, PT, R7, UR11, RZ ;  /* 0x0000000b07037c10 */ /* 0x008fc6000ff7e0ff */
[----:B------:R1:W-:Y:S04]  /*39970*/  STL [R1+0x17c4], R5 ;  /* 0x0017c40501007387 */ /* 0x0003e80000100800 */
[----:B------:R3:W-:Y:S01]  /*39980*/  STL [R1+0x17cc], R3 ;  /* 0x0017cc0301007387 */ /* 0x0007e20000100800 */
[----:B0-----:R-:W-:Y:S02]  /*39990*/  IADD3 R6, P6, PT, R8, UR12, RZ ;  /* 0x0000000c08067c10 */ /* 0x001fe4000ffde0ff */
[----:B-1----:R-:W-:-:S03]  /*399a0*/  IADD3.X R5, PT, PT, R4, UR5, RZ, P5, !PT ;  /* 0x0000000504057c10 */ /* 0x002fc6000affe4ff */
[----:B------:R0:W-:Y:S01]  /*399b0*/  STL [R1+0x17d4], R6 ;  /* 0x0017d40601007387 */ /* 0x0001e20000100800 */
[----:B---3--:R-:W-:-:S03]  /*399c0*/  IADD3 R3, P5, PT, R7, UR12, RZ ;  /* 0x0000000c07037c10 */ /* 0x008fc6000ffbe0ff */
[----:B------:R1:W-:Y:S04]  /*399d0*/  STL [R1+0x17a0], R5 ;  /* 0x0017a00501007387 */ /* 0x0003e80000100800 */
[----:B------:R3:W-:Y:S01]  /*399e0*/  STL [R1+0x17dc], R3 ;  /* 0x0017dc0301007387 */ /* 0x0007e20000100800 */
[----:B0-----:R-:W-:Y:S02]  /*399f0*/  IADD3.X R6, PT, PT, R2, UR5, RZ, P2, !PT ;  /* 0x0000000502067c10 */ /* 0x001fe400097fe4ff */
[----:B-1----:R-:W-:-:S03]  /*39a00*/  IADD3 R5, P2, PT, R8, UR13, RZ ;  /* 0x0000000d08057c10 */ /* 0x002fc6000ff5e0ff */
[----:B------:R0:W-:Y:S01]  /*39a10*/  STL [R1+0x17a8], R6 ;  /* 0x0017a80601007387 */ /* 0x0001e20000100800 */
[----:B---3--:R-:W-:-:S03]  /*39a20*/  IADD3.X R3, PT, PT, R4, UR42, RZ, P1, !PT ;  /* 0x0000002a04037c10 */ /* 0x008fc60008ffe4ff */
        /* <DEDUP_REMOVED lines=167> */
[----:B---3--:R-:W-:Y:S01]  /*3a4a0*/  IADD3.X R3, PT, PT, R4, UR63, RZ, P1, !PT ;  /* 0x0000003f04037c10 */ /* 0x008fe20008ffe4ff */
[----:B------:R-:W-:Y:S02]  /*3a4b0*/  USHF.R.S32.HI UR64, URZ, 0x1f, UR32 ;  /* 0x0000001fff407899 */ /* 0x000fe40008011420 */
[----:B------:R1:W-:Y:S01]  /*3a4c0*/  STL [R1+0x1934], R5 ;  /* 0x0019340501007387 */ /* 0x0003e20000100800 */
[----:B0-----:R-:W-:-:S03]  /*3a4d0*/  IADD3 R6, P1, PT, R7, UR34, RZ ;  /* 0x0000002207067c10 */ /* 0x001fc6000ff3e0ff */
[----:B------:R0:W-:Y:S01]  /*3a4e0*/  STL [R1+0x1900], R3 ;  /* 0x0019000301007387 */ /* 0x0001e20000100800 */
[----:B-1----:R-:W-:-:S03]  /*3a4f0*/  IADD3.X R5, PT, PT, R2, UR63, RZ, P0, !PT ;  /* 0x0000003f02057c10 */ /* 0x002fc600087fe4ff */
[----:B------:R1:W-:Y:S01]  /*3a500*/  STL [R1+0x193c], R6 ;  /* 0x00193c0601007387 */ /* 0x0003e20000100800 */
[----:B------:R-:W-:Y:S01]  /*3a510*/  USHF.L.U32 UR36, UR8, 0x2, URZ ;  /* 0x0000000208247899 */ /* 0x000fe200080006ff */
[----:B0-----:R-:W-:Y:S02]  /*3a520*/  IADD3 R3, P0, PT, R8, UR35, RZ ;  /* 0x0000002308037c10 */ /* 0x001fe4000ff1e0ff */
[----:B------:R0:W-:Y:S01]  /*3a530*/  STL [R1+0x1908], R5 ;  /* 0x0019080501007387 */ /* 0x0001e20000100800 */
[----:B------:R-:W-:Y:S01]  /*3a540*/  USHF.R.S32.HI UR65, URZ, 0x1f, UR33 ;  /* 0x0000001fff417899 */ /* 0x000fe20008011421 */
[----:B-1----:R-:W-:Y:S02]  /*3a550*/  IADD3.X R6, PT, PT, R4, UR64, RZ, P4, !PT ;  /* 0x0000004004067c10 */ /* 0x002fe4000a7fe4ff */
[----:B------:R1:W-:Y:S01]  /*3a560*/  STL [R1+0x1944], R3 ;  /* 0x0019440301007387 */ /* 0x0003e20000100800 */
[----:B0-----:R-:W-:-:S03]  /*3a570*/  IADD3 R5, P4, PT, R7, UR35, RZ ;  /* 0x0000002307057c10 */ /* 0x001fc6000ff9e0ff */
[----:B------:R0:W-:Y:S01]  /*3a580*/  STL [R1+0x1910], R6 ;  /* 0x0019100601007387 */ /* 0x0001e20000100800 */
[----:B-1----:R-:W-:-:S03]  /*3a590*/  IADD3.X R3, PT, PT, R2, UR64, RZ, P3, !PT ;  /* 0x0000004002037c10 */ /* 0x002fc60009ffe4ff */
[----:B------:R1:W-:Y:S01]  /*3a5a0*/  STL [R1+0x194c], R5 ;  /* 0x00194c0501007387 */ /* 0x0003e20000100800 */
[----:B------:R-:W-:Y:S01]  /*3a5b0*/  UIMAD UR37, UR8, 0x3, URZ ;  /* 0x00000003082578a4 */ /* 0x000fe2000f8e02ff */
[----:B0-----:R-:W-:Y:S02]  /*3a5c0*/  IADD3 R6, P3, PT, R8, UR36, RZ ;  /* 0x0000002408067c10 */ /* 0x001fe4000ff7e0ff */
[----:B------:R0:W-:Y:S01]  /*3a5d0*/  STL [R1+0x1918], R3 ;  /* 0x0019180301007387 */ /* 0x0001e20000100800 */
[----:B------:R-:W-:Y:S01]  /*3a5e0*/  USHF.R.S32.HI UR66, URZ, 0x1f, UR34 ;  /* 0x0000001fff427899 */ /* 0x000fe20008011422 */
[----:B-1----:R-:W-:Y:S02]  /*3a5f0*/  IADD3.X R5, PT, PT, R4, UR65, RZ, P6, !PT ;  /* 0x0000004104057c10 */ /* 0x002fe4000b7fe4ff */
[----:B------:R1:W-:Y:S01]  /*3a600*/  STL [R1+0x1954], R6 ;  /* 0x0019540601007387 */ /* 0x0003e20000100800 */
[----:B0-----:R-:W-:-:S03]  /*3a610*/  IADD3 R3, P6, PT, R7, UR36, RZ ;  /* 0x0000002407037c10 */ /* 0x001fc6000ffde0ff */
[----:B------:R0:W-:Y:S01]  /*3a620*/  STL [R1+0x1920], R5 ;  /* 0x0019200501007387 */ /* 0x0001e20000100800 */
[----:B------:R-:W-:Y:S01]  /*3a630*/  USHF.L.U32 UR38, UR8, 0x1, URZ ;  /* 0x0000000108267899 */ /* 0x000fe200080006ff */
[----:B-1----:R-:W-:Y:S02]  /*3a640*/  IADD3.X R6, PT, PT, R2, UR65, RZ, P5, !PT ;  /* 0x0000004102067c10 */ /* 0x002fe4000affe4ff */
[----:B------:R1:W-:Y:S01]  /*3a650*/  STL [R1+0x195c], R3 ;  /* 0x00195c0301007387 */ /* 0x0003e20000100800 */
[----:B0-----:R-:W-:-:S03]  /*3a660*/  IADD3 R5, P5, PT, R8, UR37, RZ ;  /* 0x0000002508057c10 */ /* 0x001fc6000ffbe0ff */
        /* <DEDUP_REMOVED lines=8> */
[----:B------:R-:W-:Y:S01]  /*3a6f0*/  USHF.R.S32.HI UR68, URZ, 0x1f, UR36 ;  /* 0x0000001fff447899 */ /* 0x000fe20008011424 */
[----:B0-----:R-:W-:Y:S02]  /*3a700*/  IADD3 R3, P1, PT, R8, UR38, RZ ;  /* 0x0000002608037c10 */ /* 0x001fe4000ff3e0ff */
[----:B------:R0:W-:Y:S01]  /*3a710*/  STL [R1+0x1938], R5 ;  /* 0x0019380501007387 */ /* 0x0001e20000100800 */
[----:B-1----:R-:W-:-:S03]  /*3a720*/  IADD3.X R6, PT, PT, R4, UR67, RZ, P0, !PT ;  /* 0x0000004304067c10 */ /* 0x002fc600087fe4ff */
        /* <DEDUP_REMOVED lines=10> */
[----:B------:R-:W-:Y:S01]  /*3a7d0*/  USHF.R.S32.HI UR70, URZ, 0x1f, UR38 ;  /* 0x0000001fff467899 */ /* 0x000fe20008011426 */
[----:B0-----:R-:W-:Y:S02]  /*3a7e0*/  IADD3 R3, P3, PT, R7, UR8, RZ ;  /* 0x0000000807037c10 */ /* 0x001fe4000ff7e0ff */
[----:B------:R0:W-:Y:S01]  /*3a7f0*/  STL [R1+0x1950], R5 ;  /* 0x0019500501007387 */ /* 0x0001e20000100800 */
[----:B------:R-:W-:Y:S01]  /*3a800*/  USHF.R.S32.HI UR71, URZ, 0x1f, UR8 ;  /* 0x0000001fff477899 */ /* 0x000fe20008011408 */
[----:B-1----:R-:W-:Y:S02]  /*3a810*/  IADD3.X R6, PT, PT, R2, UR68, RZ, P6, !PT ;  /* 0x0000004402067c10 */ /* 0x002fe4000b7fe4ff */
[----:B------:R1:W-:Y:S01]  /*3a820*/  STL [R1+0x198c], R3 ;  /* 0x00198c0301007387 */ /* 0x0003e20000100800 */
[----:B0-----:R-:W-:-:S03]  /*3a830*/  IADD3.X R5, PT, PT, R4, UR69, RZ, P5, !PT ;  /* 0x0000004504057c10 */ /* 0x001fc6000affe4ff */
[----:B------:R0:W-:Y:S01]  /*3a840*/  STL [R1+0x1958], R6 ;  /* 0x0019580601007387 */ /* 0x0001e20000100800 */
[----:B-1----:R-:W-:-:S03]  /*3a850*/  IADD3.X R3, PT, PT, R2, UR69, RZ, P2, !PT ;  /* 0x0000004502037c10 */ /* 0x002fc600097fe4ff */
[----:B------:R1:W-:Y:S01]  /*3a860*/  STL [R1+0x1960], R5 ;  /* 0x0019600501007387 */ /* 0x0003e20000100800 */
[----:B0-----:R-:W-:-:S03]  /*3a870*/  IADD3.X R6, PT, PT, R4, UR70, RZ, P1, !PT ;  /* 0x0000004604067c10 */ /* 0x001fc60008ffe4ff */
[----:B------:R0:W-:Y:S01]  /*3a880*/  STL [R1+0x1968], R3 ;  /* 0x0019680301007387 */ /* 0x0001e20000100800 */
[C---:B-1----:R-:W-:Y:S02]  /*3a890*/  IADD3.X R5, PT, PT, R2.reuse, UR70, RZ, P0, !PT ;  /* 0x0000004602057c10 */ /* 0x042fe400087fe4ff */
[----:B------:R-:W-:Y:S01]  /*3a8a0*/  IADD3.X R2, PT, PT, R2, UR71, RZ, P3, !PT ;  /* 0x0000004702027c10 */ /* 0x000fe20009ffe4ff */
[----:B------:R2:W-:Y:S01]  /*3a8b0*/  STL [R1+0x1970], R6 ;  /* 0x0019700601007387 */ /* 0x0005e20000100800 */
[----:B0-----:R-:W-:-:S03]  /*3a8c0*/  IADD3.X R3, PT, PT, R4, UR71, RZ, P4, !PT ;  /* 0x0000004704037c10 */ /* 0x001fc6000a7fe4ff */
[----:B------:R2:W-:Y:S04]  /*3a8d0*/  STL [R1+0x1978], R5 ;  /* 0x0019780501007387 */ /* 0x0005e80000100800 */
[----:B------:R2:W-:Y:S04]  /*3a8e0*/  STL [R1+0x1988], R2 ;  /* 0x0019880201007387 */ /* 0x0005e80000100800 */
[----:B------:R2:W-:Y:S01]  /*3a8f0*/  STL [R1+0x1980], R3 ;  /* 0x0019800301007387 */ /* 0x0005e20000100800 */
[----:B------:R-:W-:Y:S02]  /*3a900*/  USHF.L.U32 UR39, UR8, 0x5, URZ ;  /* 0x0000000508277899 */ /* 0x000fe400080006ff */
[----:B------:R-:W-:-:S02]  /*3a910*/  USHF.L.U32 UR6, UR6, 0x5, URZ ;  /* 0x0000000506067899 */ /* 0x000fc400080006ff */
[----:B------:R-:W-:Y:S02]  /*3a920*/  USHF.R.S32.HI UR72, URZ, 0x1f, UR39 ;  /* 0x0000001fff487899 */ /* 0x000fe40008011427 */
[----:B------:R-:W-:Y:S02]  /*3a930*/  USHF.R.S32.HI UR73, URZ, 0x1f, UR6 ;  /* 0x0000001fff497899 */ /* 0x000fe40008011406 */
[----:B------:R-:W-:-:S12]  /*3a940*/  USHF.R.S32.HI UR7, URZ, 0x5, UR7 ;  /* 0x00000005ff077899 */ /* 0x000fd80008011407 */
.L_x_1:
[----:B------:R0:W-:Y:S01]  /*3a950*/  STL [R1+0x4614], R11 ;  /* 0x0046140b01007387 */ /* 0x0001e20000100800 */
[----:B--2---:R-:W1:Y:S03]  /*3a960*/  LDC R2, c[0x0][0x3a0] ;  /* 0x0000e800ff027b82 */ /* 0x004e660000000800 */
[----:B------:R-:W2:Y:S04]  /*3a970*/  LDL R5, [R1+0x1710] ;  /* 0x0017100001057983 */ /* 0x000ea80000100800 */
[----:B------:R-:W2:Y:S04]  /*3a980*/  LDL R4, [R1+0x1718] ;  /* 0x0017180001047983 */ /* 0x000ea80000100800 */
[----:B0-----:R-:W1:Y:S04]  /*3a990*/  LDL R11, [R1+0x1758] ;  /* 0x00175800010b7983 */ /* 0x001e680000100800 */
[----:B------:R0:W-:Y:S02]  /*3a9a0*/  STL [R1+0x4610], R10 ;  /* 0x0046100a01007387 */ /* 0x0001e40000100800 */
[----:B0-----:R-:W-:Y:S01]  /*3a9b0*/  PRMT R10, RZ, 0x7610, R10 ;  /* 0x00007610ff0a7816 */ /* 0x001fe2000000000a */
[----:B-1----:R-:W-:-:S05]  /*3a9c0*/  IMAD R2, R11, -0x20, R2 ;  /* 0xffffffe00b027824 */ /* 0x002fca00078e0202 */
[----:B------:R-:W-:-:S13]  /*3a9d0*/  ISETP.GT.AND P0, PT, R2, RZ, PT ;  /* 0x000000ff0200720c */ /* 0x000fda0003f04270 */
[----:B--2---:R-:W2:Y:S04]  /*3a9e0*/  @P0 LDG.E.U8 R10, desc[UR40][R4.64] ;  /* 0x00000028040a0981 */ /* 0x004ea8000c1e1100 */
[----:B------:R-:W-:Y:S04]  /*3a9f0*/  STL [R1+0x460c], R9 ;  /* 0x00460c0901007387 */ /* 0x000fe80000100800 */
[----:B------:R-:W-:Y:S04]  /*3aa00*/  STL [R1+0x4608], R8 ;  /* 0x0046080801007387 */ /* 0x000fe80000100800 */
[----:B------:R-:W-:Y:S04]  /*3aa10*/  STL [R1+0x4604], R7 ;  /* 0x0046040701007387 */ /* 0x000fe80000100800 */
[----:B------:R-:W-:Y:S04]  /*3aa20*/  STL [R1+0x4600], R6 ;  /* 0x0046000601007387 */ /* 0x000fe80000100800 */
[----:B------:R-:W-:Y:S04]  /*3aa30*/  STL [R1+0x45fc], R3 ;  /* 0x0045fc0301007387 */ /* 0x000fe80000100800 */
[----:B-----5:R-:W-:Y:S04]  /*3aa40*/  STL [R1+0x301c], R0 ;  /* 0x00301c0001007387 */ /* 0x020fe80000100800 */
[----:B---3--:R-:W3:Y:S04]  /*3aa50*/  LDL.LU R11, [R1+0x4614] ;  /* 0x00461400010b7983 */ /* 0x008ee80000300800 */
[----:B--2---:R0:W-:Y:S04]  /*3aa60*/  STL [R1+0x18], R10 ;  /* 0x0000180a01007387 */ /* 0x0041e80000100800 */
[----:B0-----:R-:W2:Y:S04]  /*3aa70*/  LDL.LU R10, [R1+0x4610] ;  /* 0x00461000010a7983 */ /* 0x001ea80000300800 */
[----:B------:R-:W4:Y:S04]  /*3aa80*/  LDL R4, [R1+0x170c] ;  /* 0x00170c0001047983 */ /* 0x000f280000100800 */
[----:B------:R-:W4:Y:S01]  /*3aa90*/  LDL R5, [R1+0x1714] ;  /* 0x0017140001057983 */ /* 0x000f220000100800 */
[----:B------:R-:W-:-:S02]  /*3aaa0*/  PRMT R9, RZ, 0x7610, R9 ;  /* 0x00007610ff097816 */ /* 0x000fc40000000009 */
[----:B----4-:R-:W-:-:S04]  /*3aab0*/  @P0 LOP3.LUT R5, R5, R4, RZ, 0x3c, !PT ;  /* 0x0000000405050212 */ /* 0x010fc800078e3cff */
[----:B------:R-:W-:-:S04]  /*3aac0*/  @P0 LOP3.LUT R4, R5, R4, RZ, 0x3c, !PT ;  /* 0x0000000405040212 */ /* 0x000fc800078e3cff */
[----:B------:R-:W-:-:S05]  /*3aad0*/  @P0 LOP3.LUT R5, R5, R4, RZ, 0x3c, !PT ;  /* 0x0000000405050212 */ /* 0x000fca00078e3cff */
[----:B------:R-:W4:Y:S01]  /*3aae0*/  @P0 LDG.E.U8 R9, desc[UR40][R4.64] ;  /* 0x0000002804090981 */ /* 0x000f22000c1e1100 */
[----:B------:R-:W-:-:S03]  /*3aaf0*/  ISETP.GT.AND P1, PT, R2, 0x1, PT ;  /* 0x000000010200780c */ /* 0x000fc60003f24270 */
[----:B----4-:R0:W-:Y:S04]  /*3ab00*/  STL [R1+0x14], R9 ;  /* 0x0000140901007387 */ /* 0x0101e80000100800 */
[----:B0-----:R-:W4:Y:S04]  /*3ab10*/  LDL.LU R9, [R1+0x460c] ;  /* 0x00460c0001097983 */ /* 0x001f280000300800 */
[----:B------:R-:W2:Y:S04]  /*3ab20*/  LDL R4, [R1+0x1988] ;  /* 0x0019880001047983 */ /* 0x000ea80000100800 */
[----:B------:R-:W2:Y:S01]  /*3ab30*/  LDL R5, [R1+0x198c] ;  /* 0x00198c0001057983 */ /* 0x000ea20000100800 */
[----:B------:R-:W-:-:S02]  /*3ab40*/  PRMT R8, RZ, 0x7610, R8 ;  /* 0x00007610ff087816 */ /* 0x000fc40000000008 */
[----:B--2---:R-:W-:-:S04]  /*3ab50*/  @P1 LOP3.LUT R5, R5, R4, RZ, 0x3c, !PT ;  /* 0x0000000405051212 */ /* 0x004fc800078e3cff */
[----:B------:R-:W-:-:S04]  /*3ab60*/  @P1 LOP3.LUT R4, R5, R4, RZ, 0x3c, !PT ;  /* 0x0000000405041212 */ /* 0x000fc800078e3cff */
[----:B------:R-:W-:-:S05]  /*3ab70*/  @P1 LOP3.LUT R5, R5, R4, RZ, 0x3c, !PT ;  /* 0x0000000405051212 */ /* 0x000fca00078e3cff */
[----:B------:R-:W2:Y:S04]  /*3ab80*/  @P1 LDG.E.U8 R8, desc[UR40][R4.64] ;  /* 0x0000002804081981 */ /* 0x000ea8000c1e1100 */
[----:B--2---:R0:W-:Y:S04]  /*3ab90*/  STL [R1+0x10], R8 ;  /* 0x0000100801007387 */ /* 0x0041e80000100800 */
[----:B0-----:R-:W2:Y:S04]  /*3aba0*/  LDL.LU R8, [R1+0x4608] ;  /* 0x0046080001087983 */ /* 0x001ea80000300800 */
[----:B------:R-:W2:Y:S04]  /*3abb0*/  LDL R4, [R1+0x1980] ;  /* 0x0019800001047983 */ /* 0x000ea80000100800 */
[----:B------:R-:W2:Y:S01]  /*3abc0*/  LDL R5, [R1+0x1984] ;  /* 0x0019840001057983 */ /* 0x000ea20000100800 */
[----:B------:R-:W-:-:S02]  /*3abd0*/  PRMT R7, RZ, 0x7610, R7 ;  /* 0x00007610ff077816 */ /* 0x000fc40000000007 */
[----:B--2---:R-:W-:-:S04]  /*3abe0*/  @P1 LOP3.LUT R5, R5, R4, RZ, 0x3c, !PT ;  /* 0x0000000405051212 */ /* 0x004fc800078e3cff */
[----:B------:R-:W-:-:S04]  /*3abf0*/  @P1 LOP3.LUT R4, R5, R4, RZ, 0x3c, !PT ;  /* 0x0000000405041212 */ /* 0x000fc800078e3cff */
[----:B------:R-:W-:-:S05]  /*3ac00*/  @P1 LOP3.LUT R5, R5, R4, RZ, 0x3c, !PT ;  /* 0x0000000405051212 */ /* 0x000fca00078e3cff */
[----:B------:R-:W2:Y:S01]  /*3ac10*/  @P1 LDG.E.U8 R7, desc[UR40][R4.64] ;  /* 0x0000002804071981 */ /* 0x000ea2000c1e1100 */
[----:B------:R-:W-:-:S03]  /*3ac20*/  ISETP.GT.AND P2, PT, R2, 0x2, PT ;  /* 0x000000020200780c */ /* 0x000fc60003f44270 */
        /* <DEDUP_REMOVED lines=28> */
[----:B------:R-:W3:Y:S04]  /*3adf0*/  LDL R4, [R1+0x1960] ;  /* 0x0019600001047983 */ /* 0x000ee80000100800 */
[----:B------:R-:W3:Y:S01]  /*3ae00*/  LDL R5, [R1+0x1964] ;  /* 0x0019640001057983 */ /* 0x000ee20000100800 */
[----:B------:R-:W-:-:S03]  /*3ae10*/  PRMT R61, RZ, 0x7610, R61 ;  /* 0x00007610ff3d7816 */ /* 0x000fc6000000003d */
[----:B--2---:R0:W-:Y:S01]  /*3ae20*/  STL [R1+0x45e8], R0 ;  /* 0x0045e80001007387 */ /* 0x0041e20000100800 */
[----:B------:R-:W-:Y:S02]  /*3ae30*/  ISETP.GT.AND P1, PT, R2, 0x4, PT ;  /* 0x000000040200780c */ /* 0x000fe40003f24270 */
[----:B------:R-:W-:Y:S01]  /*3ae40*/  PRMT R60, RZ, 0x7610, R60 ;  /* 0x00007610ff3c7816 */ /* 0x000fe2000000003c */
[----:B0-----:R-:W2:Y:S01]  /*3ae50*/  LDL R0, [R1+0x194c] ;  /* 0x00194c0001007983 */ /* 0x001ea20000100800 */
[----:B---3--:R-:W-:-:S04]  /*3ae60*/  @P0 LOP3.LUT R5, R5, R4, RZ, 0x3c, !PT ;  /* 0x0000000405050212 */ /* 0x008fc800078e3cff */
[----:B------:R-:W-:-:S04]  /*3ae70*/  @P0 LOP3.LUT R4, R5, R4, RZ, 0x3c, !PT ;  /* 0x0000000405040212 */ /* 0x000fc800078e3cff */
[----:B------:R-:W-:-:S05]  /*3ae80*/  @P0 LOP3.LUT R5, R5, R4, RZ, 0x3c, !PT ;  /* 0x0000000405050212 */ /* 0x000fca00078e3cff */
[----:B------:R-:W3:Y:S04]  /*3ae90*/  @P0 LDG.E.U8 R61, desc[UR40][R4.64] ;  /* 0x00000028043d0981 */ /* 0x000ee8000c1e1100 */
[----:B------:R-:W2:Y:S04]  /*3aea0*/  LDL R4, [R1+0x1958] ;  /* 0x0019580001047983 */ /* 0x000ea80000100800 */
[----:B------:R-:W2:Y:S04]  /*3aeb0*/  LDL R5, [R1+0x195c] ;  /* 0x00195c0001057983 */ /* 0x000ea80000100800 */
[----:B---3--:R0:W-:Y:S01]  /*3aec0*/  STL [R1+0x45ec], R61 ;  /* 0x0045ec3d01007387 */ /* 0x0081e20000100800 */
[----:B------:R-:W-:-:S03]  /*3aed0*/  PRMT R59, RZ, 0x7610, R59 ;  /* 0x00007610ff3b7816 */ /* 0x000fc6000000003b */
[----:B0-----:R-:W3:Y:S01]  /*3aee0*/  LDL R61, [R1+0x1948] ;  /* 0x00194800013d7983 */ /* 0x001ee20000100800 */
[----:B--2---:R-:W-:-:S04]  /*3aef0*/  @P1 LOP3.LUT R5, R5, R4, RZ, 0x3c, !PT ;  /* 0x0000000405051212 */ /* 0x004fc800078e3cff */
[----:B------:R-:W-:-:S04]  /*3af00*/  @P1 LOP3.LUT R4, R5, R4, RZ, 0x3c, !PT ;  /* 0x0000000405041212 */ /* 0x000fc800078e3cff */
[----:B------:R-:W-:-:S05]  /*3af10*/  @P1 LOP3.LUT R5, R5, R4, RZ, 0x3c, !PT ;  /* 0x0000000405051212 */ /* 0x000fca00078e3cff */
[----:B------:R0:W2:Y:S04]  /*3af20*/  @P1 LDG.E.U8 R60, desc[UR40][R4.64] ;  /* 0x00000028043c1981 */ /* 0x0000a8000c1e1100 */
[----:B------:R-:W0:Y:S04]  /*3af30*/  LDL R4, [R1+0x1950] ;  /* 0x0019500001047983 */ /* 0x000e280000100800 */
[----:B------:R-:W0:Y:S02]  /*3af40*/  LDL R5, [R1+0x1954] ;  /* 0x0019540001057983 */ /* 0x000e240000100800 */
[----:B0-----:R-:W-:-:S04]  /*3af50*/  @P1 LOP3.LUT R5, R5, R4, RZ, 0x3c, !PT ;  /* 0x0000000405051212 */ /* 0x001fc800078e3cff */
[----:B------:R-:W-:-:S04]  /*3af60*/  @P1 LOP3.LUT R4, R5, R4, RZ, 0x3c, !PT ;  /* 0x0000000405041212 */ /* 0x000fc800078e3cff */
[----:B------:R-:W-:-:S05]  /*3af70*/  @P1 LOP3.LUT R5, R5, R4, RZ, 0x3c, !PT ;  /* 0x0000000405051212 */ /* 0x000fca00078e3cff */
[----:B------:R0:W4:Y:S01]  /*3af80*/  @P1 LDG.E.U8 R59, desc[UR40][R4.64] ;  /* 0x00000028043b1981 */ /* 0x000122000c1e1100 */
[----:B------:R-:W-:-:S03]  /*3af90*/  ISETP.GT.AND P2, PT, R2, 0x5, PT ;  /* 0x000000050200780c */ /* 0x000fc60003f44270 */
[----:B--2---:R1:W-:Y:S01]  /*3afa0*/  STL [R1+0x45f0], R60 ;  /* 0x0045f03c01007387 */ /* 0x0043e20000100800 */
[----:B------:R-:W-:-:S03]  /*3afb0*/  PRMT R58, RZ, 0x7610, R58 ;  /* 0x00007610ff3a7816 */ /* 0x000fc6000000003a */
[----:B-1----:R-:W2:Y:S06]  /*3afc0*/  LDL R60, [R1+0x1944] ;  /* 0x00194400013c7983 */ /* 0x002eac0000100800 */
[----:B0-----:R-:W-:Y:S02]  /*3afd0*/  @P2 IMAD.MOV.U32 R4, RZ, RZ, R0 ;  /* 0x000000ffff042224 */ /* 0x001fe400078e0000 */
[----:B---3--:R-:W-:-:S05]  /*3afe0*/  @P2 IMAD.MOV.U32 R5, RZ, RZ, R61 ;  /* 0x000000ffff052224 */ /* 0x008fca00078e003d */
[----:B------:R2:W3:Y:S04]  /*3aff0*/  @P2 LDG.E.U8 R58, desc[UR40][R4.64] ;  /* 0x00000028043a2981 */ /* 0x0004e8000c1e1100 */
[----:B----4-:R0:W-:Y:S01]  /*3b000*/  STL [R1+0x45f4], R59 ;  /* 0x0045f43b01007387 */ /* 0x0101e20000100800 */
[----:B------:R-:W-:-:S03]  /*3b010*/  PRMT R57, RZ, 0x7610, R57 ;  /* 0x00007610ff397816 */ /* 0x000fc60000000039 */
[----:B------:R-:W4:Y:S04]  /*3b020*/  LDL R61, [R1+0x1920] ;  /* 0x00192000013d7983 */ /* 0x000f280000100800 */
[----:B------:R-:W4:Y:S04]  /*3b030*/  LDL R0, [R1+0x1924] ;  /* 0x0019240001007983 */ /* 0x000f280000100800 */
[----:B0-----:R-:W4:Y:S01]  /*3b040*/  LDL R59, [R1+0x1940] ;  /* 0x00194000013b7983 */ /* 0x001f220000100800 */
[----:B--2---:R-:W-:-:S03]  /*3b050*/  @P2 IMAD.MOV.U32 R4, RZ, RZ, R60 ;  /* 0x000000ffff042224 */ /* 0x004fc600078e003c */
[----:B---3--:R0:W-:Y:S01]  /*3b060*/  STL [R1+0x45f8], R58 ;  /* 0x0045f83a01007387 */ /* 0x0081e20000100800 */
[----:B------:R-:W-:Y:S02]  /*3b070*/  ISETP.GT.AND P0, PT, R2, 0x6, PT ;  /* 0x000000060200780c */ /* 0x000fe40003f04270 */
[----:B------:R-:W-:Y:S01]  /*3b080*/  PRMT R56, RZ, 0x7610, R56 ;  /* 0x00007610ff387816 */ /* 0x000fe20000000038 */
[----:B------:R-:W2:Y:S01]  /*3b090*/  LDL R60, [R1+0x1918] ;  /* 0x00191800013c7983 */ /* 0x000ea20000100800 */
[----:B------:R-:W-:-:S03]  /*3b0a0*/  PRMT R55, RZ, 0x7610, R55 ;  /* 0x00007610ff377816 */ /* 0x000fc60000000037 */
[----:B0-----:R-:W3:Y:S01]  /*3b0b0*/  LDL R58, [R1+0x192c] ;  /* 0x00192c00013a7983 */ /* 0x001ee20000100800 */
[----:B----4-:R-:W-:-:S03]  /*3b0c0*/  @P2 IMAD.MOV.U32 R5, RZ, RZ, R59 ;  /* 0x000000ffff052224 */ /* 0x010fc600078e003b */
[----:B------:R-:W4:Y:S04]  /*3b0d0*/  LDL R59, [R1+0x191c] ;  /* 0x00191c00013b7983 */ /* 0x000f280000100800 */
[----:B------:R0:W2:Y:S04]  /*3b0e0*/  @P2 LDG.E.U8 R57, desc[UR40][R4.64] ;  /* 0x0000002804392981 */ /* 0x0000a8000c1e1100 */
[----:B------:R-:W0:Y:S04]  /*3b0f0*/  LDL R4, [R1+0x1938] ;  /* 0x0019380001047983 */ /* 0x000e280000100800 */
[----:B------:R-:W0:Y:S02]  /*3b100*/  LDL R5, [R1+0x193c] ;  /* 0x00193c0001057983 */ /* 0x000e240000100800 */
[----:B0-----:R-:W-:-:S04]  /*3b110*/  @P0 LOP3.LUT R5, R5, R4, RZ, 0x3c, !PT ;  /* 0x0000000405050212 */ /* 0x001fc800078e3cff */
[----:B------:R-:W-:-:S04]  /*3b120*/  @P0 LOP3.LUT R4, R5, R4, RZ, 0x3c, !PT ;  /* 0x0000000405040212 */ /* 0x000fc800078e3cff */
[----:B------:R-:W-:-:S05]  /*3b130*/  @P0 LOP3.LUT R5, R5, R4, RZ, 0x3c, !PT ;  /* 0x0000000405050212 */ /* 0x000fca00078e3cff */
[----:B------:R0:W2:Y:S04]  /*3b140*/  @P0 LDG.E.U8 R56, desc[UR40][R4.64] ;  /* 0x0000002804380981 */ /* 0x0000a8000c1e1100 */
[----:B------:R-:W0:Y:S04]  /*3b150*/  LDL R4, [R1+0x1930] ;  /* 0x0019300001047983 */ /* 0x000e280000100800 */
[----:B------:R-:W0:Y:S01]  /*3b160*/  LDL R5, [R1+0x1934] ;  /* 0x0019340001057983 */ /* 0x000e220000100800 */
[----:B------:R-:W-:Y:S02]  /*3b170*/  ISETP.GT.AND P1, PT, R2, 0x7, PT ;  /* 0x000000070200780c */ /* 0x000fe40003f24270 */
[----:B0-----:R-:W-:-:S04]  /*3b180*/  @P0 LOP3.LUT R5, R5, R4, RZ, 0x3c, !PT ;  /* 0x0000000405050212 */ /* 0x001fc800078e3cff */
[----:B------:R-:W-:-:S04]  /*3b190*/  @P0 LOP3.LUT R4, R5, R4, RZ, 0x3c, !PT ;  /* 0x0000000405040212 */ /* 0x000fc800078e3cff */
[----:B------:R-:W-:-:S05]  /*3b1a0*/  @P0 LOP3.LUT R5, R5, R4, RZ, 0x3c, !PT ;  /* 0x0000000405050212 */ /* 0x000fca00078e3cff */
[----:B------:R3:W2:Y:S04]  /*3b1b0*/  @P0 LDG.E.U8 R55, desc[UR40][R4.64] ;  /* 0x0000002804370981 */ /* 0x0006a8000c1e1100 */
[----:B------:R-:W2:Y:S01]  /*3b1c0*/  LDL R5, [R1+0x1928] ;  /* 0x0019280001057983 */ /* 0x000ea20000100800 */
[----:B------:R-:W-:Y:S01]  /*3b1d0*/  ISETP.GT.AND P2, PT, R2, 0x8, PT ;  /* 0x000000080200780c */ /* 0x000fe20003f44270 */
[----:B---3--:R-:W-:Y:S01]  /*3b1e0*/  @P1 IMAD.MOV.U32 R4, RZ, RZ, R58 ;  /* 0x000000ffff041224 */ /* 0x008fe200078e003a */
[----:B------:R-:W-:Y:S01]  /*3b1f0*/  PRMT R54, RZ, 0x7610, R54 ;  /* 0x00007610ff367816 */ /* 0x000fe20000000036 */
[----:B------:R-:W3:Y:S01]  /*3b200*/  LDL R58, [R1+0x1900] ;  /* 0x00190000013a7983 */ /* 0x000ee20000100800 */
[----:B------:R-:W-:Y:S02]  /*3b210*/  PRMT R53, RZ, 0x7610, R53 ;  /* 0x00007610ff357816 */ /* 0x000fe40000000035 */
[----:B------:R-:W-:-:S02]  /*3b220*/  PRMT R52, RZ, 0x7610, R52 ;  /* 0x00007610ff347816 */ /* 0x000fc40000000034 */
[----:B--2---:R0:W2:Y:S02]  /*3b230*/  @P1 LDG.E.U8 R54, desc[UR40][R4.64] ;  /* 0x0000002804361981 */ /* 0x0040a4000c1e1100 */
[----:B0-----:R-:W-:Y:S02]  /*3b240*/  @P1 IMAD.MOV.U32 R4, RZ, RZ, R0 ;  /* 0x000000ffff041224 */ /* 0x001fe400078e0000 */
[----:B------:R-:W-:Y:S01]  /*3b250*/  @P1 IMAD.MOV.U32 R5, RZ, RZ, R61 ;  /* 0x000000ffff051224 */ /* 0x000fe200078e003d */
[----:B------:R-:W-:Y:S01]  /*3b260*/  PRMT R51, RZ, 0x7610, R51 ;  /* 0x00007610ff337816 */ /* 0x000fe20000000033 */
[----:B------:R-:W2:Y:S04]  /*3b270*/  LDL R0, [R1+0x1904] ;  /* 0x0019040001007983 */ /* 0x000ea80000100800 */
[----:B------:R4:W2:Y:S01]  /*3b280*/  @P1 LDG.E.U8 R53, desc[UR40][R4.64] ;  /* 0x0000002804351981 */ /* 0x0008a2000c1e1100 */
[----:B------:R-:W-:-:S02]  /*3b290*/  ISETP.GT.AND P0, PT, R2, 0x9, PT ;  /* 0x000000090200780c */ /* 0x000fc40003f04270 */
[----:B------:R-:W-:Y:S01]  /*3b2a0*/  PRMT R50, RZ, 0x7610, R50 ;  /* 0x00007610ff327816 */ /* 0x000fe20000000032 */
[----:B------:R-:W2:Y:S01]  /*3b2b0*/  LDL R61, [R1+0x18fc] ;  /* 0x0018fc00013d7983 */ /* 0x000ea20000100800 */
[----:B----4-:R-:W-:Y:S02]  /*3b2c0*/  @P2 IMAD.MOV.U32 R4, RZ, RZ, R59 ;  /* 0x000000ffff042224 */ /* 0x010fe400078e003b */
[----:B------:R-:W-:Y:S01]  /*3b2d0*/  @P2 IMAD.MOV.U32 R5, RZ, RZ, R60 ;  /* 0x000000ffff052224 */ /* 0x000fe200078e003c */
[----:B------:R-:W-:Y:S01]  /*3b2e0*/  PRMT R49, RZ, 0x7610, R49 ;  /* 0x00007610ff317816 */ /* 0x000fe20000000031 */
[----:B------:R-:W4:Y:S04]  /*3b2f0*/  LDL R60, [R1+0x18f0] ;  /* 0x0018f000013c7983 */ /* 0x000f280000100800 */
[----:B------:R0:W2:Y:S04]  /*3b300*/  @P2 LDG.E.U8 R52, desc[UR40][R4.64] ;  /* 0x0000002804342981 */ /* 0x0000a8000c1e1100 */
[----:B------:R-:W2:Y:S04]  /*3b310*/  LDL R59, [R1+0x18f4] ;  /* 0x0018f400013b7983 */ /* 0x000ea80000100800 */
[----:B------:R-:W0:Y:S04]  /*3b320*/  LDL R4, [R1+0x1910] ;  /* 0x0019100001047983 */ /* 0x000e280000100800 */
[----:B------:R-:W0:Y:S02]  /*3b330*/  LDL R5, [R1+0x1914] ;  /* 0x0019140001057983 */ /* 0x000e240000100800 */
[----:B0-----:R-:W-:-:S04]  /*3b340*/  @P2 LOP3.LUT R5, R5, R4, RZ, 0x3c, !PT ;  /* 0x0000000405052212 */ /* 0x001fc800078e3cff */
        /* <DEDUP_REMOVED lines=8> */
[----:B------:R2:W4:Y:S02]  /*3b3d0*/  @P0 LDG.E.U8 R50, desc[UR40][R4.64] ;  /* 0x0000002804320981 */ /* 0x000524000c1e1100 */
[----:B--2---:R-:W-:Y:S02]  /*3b3e0*/  @P0 IMAD.MOV.U32 R4, RZ, RZ, R0 ;  /* 0x000000ffff040224 */ /* 0x004fe400078e0000 */
[----:B---3--:R-:W-:Y:S01]  /*3b3f0*/  @P0 IMAD.MOV.U32 R5, RZ, RZ, R58 ;  /* 0x000000ffff050224 */ /* 0x008fe200078e003a */
[----:B------:R-:W-:Y:S01]  /*3b400*/  ISETP.GT.AND P1, PT, R2, 0xa, PT ;  /* 0x0000000a0200780c */ /* 0x000fe20003f24270 */
[----:B------:R-:W2:Y:S04]  /*3b410*/  LDL R58, [R1+0x18e0] ;  /* 0x0018e000013a7983 */ /* 0x000ea80000100800 */
[----:B------:R0:W3:Y:S01]  /*3b420*/  @P0 LDG.E.U8 R49, desc[UR40][R4.64] ;  /* 0x0000002804310981 */ /* 0x0000e2000c1e1100 */
[----:B------:R-:W-:-:S02]  /*3b430*/  PRMT R48, RZ, 0x7610, R48 ;  /* 0x00007610ff307816 */ /* 0x000fc40000000030 */
[----:B------:R-:W-:Y:S01]  /*3b440*/  PRMT R47, RZ, 0x7610, R47 ;  /* 0x00007610ff2f7816 */ /* 0x000fe2000000002f */
[----:B------:R-:W2:Y:S04]  /*3b450*/  LDL R0, [R1+0x18e4] ;  /* 0x0018e40001007983 */ /* 0x000ea80000100800 */
[----:B------:R-:W2:Y:S01]  /*3b460*/  LDL R5, [R1+0x18f8] ;  /* 0x0018f80001057983 */ /* 0x000ea20000100800 */
[----:B0-----:R-:W-:Y:S01]  /*3b470*/  @P1 IMAD.MOV.U32 R4, RZ, RZ, R61 ;  /* 0x000000ffff041224 */ /* 0x001fe200078e003d */
[----:B------:R-:W-:Y:S02]  /*3b480*/  ISETP.GT.AND P2, PT, R2, 0xb, PT ;  /* 0x0000000b0200780c */ /* 0x000fe40003f44270 */
[----:B------:R-:W-:Y:S01]  /*3b490*/  PRMT R46, RZ, 0x7610, R46 ;  /* 0x00007610ff2e7816 */ /* 0x000fe2000000002e */
[----:B------:R-:W3:Y:S04]  /*3b4a0*/  LDL R61, [R1+0x18d4] ;  /* 0x0018d400013d7983 */ /* 0x000ee80000100800 */
[----:B--2---:R0:W2:Y:S02]  /*3b4b0*/  @P1 LDG.E.U8 R48, desc[UR40][R4.64] ;  /* 0x0000002804301981 */ /* 0x0040a4000c1e1100 */
[----:B0-----:R-:W-:-:S02]  /*3b4c0*/  @P1 IMAD.MOV.U32 R4, RZ, RZ, R59 ;  /* 0x000000ffff041224 */ /* 0x001fc400078e003b */
[----:B----4-:R-:W-:Y:S01]  /*3b4d0*/  @P1 IMAD.MOV.U32 R5, RZ, RZ, R60 ;  /* 0x000000ffff051224 */ /* 0x010fe200078e003c */
[----:B------:R-:W-:Y:S01]  /*3b4e0*/  PRMT R45, RZ, 0x7610, R45 ;  /* 0x00007610ff2d7816 */ /* 0x000fe2000000002d */
[----:B------:R-:W4:Y:S04]  /*3b4f0*/  LDL R60, [R1+0x18c8] ;  /* 0x0018c800013c7983 */ /* 0x000f280000100800 */
[----:B------:R0:W2:Y:S01]  /*3b500*/  @P1 LDG.E.U8 R47, desc[UR40][R4.64] ;  /* 0x00000028042f1981 */ /* 0x0000a2000c1e1100 */
[----:B------:R-:W-:Y:S02]  /*3b510*/  ISETP.GT.AND P0, PT, R2, 0xc, PT ;  /* 0x0000000c0200780c */ /* 0x000fe40003f04270 */
[----:B------:R-:W-:Y:S01]  /*3b520*/  PRMT R44, RZ, 0x7610, R44 ;  /* 0x00007610ff2c7816 */ /* 0x000fe2000000002c */
[----:B------:R-:W2:Y:S04]  /*3b530*/  LDL R59, [R1+0x18cc] ;  /* 0x0018cc00013b7983 */ /* 0x000ea80000100800 */
[----:B------:R-:W0:Y:S04]  /*3b540*/  LDL R4, [R1+0x18e8] ;  /* 0x0018e80001047983 */ /* 0x000e280000100800 */
[----:B------:R-:W0:Y:S02]  /*3b550*/  LDL R5, [R1+0x18ec] ;  /* 0x0018ec0001057983 */ /* 0x000e240000100800 */
[----:B0-----:R-:W-:-:S04]  /*3b560*/  @P2 LOP3.LUT R5, R5, R4, RZ, 0x3c, !PT ;  /* 0x0000000405052212 */ /* 0x001fc800078e3cff */
[----:B------:R-:W-:-:S04]  /*3b570*/  @P2 LOP3.LUT R4, R5, R4, RZ, 0x3c, !PT ;  /* 0x0000000405042212 */ /* 0x000fc800078e3cff */
[----:B------:R-:W-:-:S05]  /*3b580*/  @P2 LOP3.LUT R5, R5, R4, RZ, 0x3c, !PT ;  /* 0x0000000405052212 */ /* 0x000fca00078e3cff */
[----:B------:R0:W2:Y:S02]  /*3b590*/  @P2 LDG.E.U8 R46, desc[UR40][R4.64] ;  /* 0x00000028042e2981 */ /* 0x0000a4000c1e1100 */
[----:B0-----:R-:W-:Y:S02]  /*3b5a0*/  @P2 IMAD.MOV.U32 R4, RZ, RZ, R0 ;  /* 0x000000ffff042224 */ /* 0x001fe400078e0000 */
[----:B------:R-:W-:Y:S01]  /*3b5b0*/  @P2 IMAD.MOV.U32 R5, RZ, RZ, R58 ;  /* 0x000000ffff052224 */ /* 0x000fe200078e003a */
[----:B------:R-:W2:Y:S04]  /*3b5c0*/  LDL R0, [R1+0x18c4] ;  /* 0x0018c40001007983 */ /* 0x000ea80000100800 */
        /* <DEDUP_REMOVED lines=15> */
[----:B--2---:R0:W2:Y:S05]  /*3b6c0*/  @P0 LDG.E.U8 R43, desc[UR40][R4.64] ;  /* 0x00000028042b0981 */ /* 0x0040aa000c1e1100 */
[----:B0-----:R-:W-:Y:S02]  /*3b6d0*/  @P1 IMAD.MOV.U32 R4, RZ, RZ, R59 ;  /* 0x000000ffff041224 */ /* 0x001fe400078e003b */
[----:B----4-:R-:W-:Y:S01]  /*3b6e0*/  @P1 IMAD.MOV.U32 R5, RZ, RZ, R60 ;  /* 0x000000ffff051224 */ /* 0x010fe200078e003c */
[----:B------:R-:W-:Y:S01]  /*3b6f0*/  ISETP.GT.AND P2, PT, R2, 0xe, PT ;  /* 0x0000000e0200780c */ /* 0x000fe20003f44270 */
[----:B------:R-:W4:Y:S04]  /*3b700*/  LDL R60, [R1+0x18a0] ;  /* 0x0018a000013c7983 */ /* 0x000f280000100800 */
[----:B------:R0:W2:Y:S01]  /*3b710*/  @P1 LDG.E.U8 R42, desc[UR40][R4.64] ;  /* 0x00000028042a1981 */ /* 0x0000a2000c1e1100 */
[----:B------:R-:W-:-:S02]  /*3b720*/  PRMT R40, RZ, 0x7610, R40 ;  /* 0x00007610ff287816 */ /* 0x000fc40000000028 */
[----:B------:R-:W-:Y:S01]  /*3b730*/  PRMT R39, RZ, 0x7610, R39 ;  /* 0x00007610ff277816 */ /* 0x000fe20000000027 */
[----:B------:R-:W2:Y:S01]  /*3b740*/  LDL R59, [R1+0x18a4] ;  /* 0x0018a400013b7983 */ /* 0x000ea20000100800 */
        /* <DEDUP_REMOVED lines=27> */
[----:B----4-:R-:W-:Y:S01]  /*3b900*/  @P0 IMAD.MOV.U32 R5, RZ, RZ, R60 ;  /* 0x000000ffff050224 */ /* 0x010fe200078e003c */
[----:B------:R-:W-:Y:S01]  /*3b910*/  PRMT R35, RZ, 0x7610, R35 ;  /* 0x00007610ff237816 */ /* 0x000fe20000000023 */
[----:B------:R-:W4:Y:S04]  /*3b920*/  LDL R60, [R1+0x1878] ;  /* 0x00187800013c7983 */ /* 0x000f280000100800 */
[----:B------:R0:W2:Y:S01]  /*3b930*/  @P0 LDG.E.U8 R37, desc[UR40][R4.64] ;  /* 0x0000002804250981 */ /* 0x0000a2000c1e1100 */
[----:B------:R-:W-:-:S02]  /*3b940*/  ISETP.GT.AND P2, PT, R2, 0x11, PT ;  /* 0x000000110200780c */ /* 0x000fc40003f44270 */
        /* <DEDUP_REMOVED lines=54> */
[----:B------:R-:W-:Y:S01]  /*3bcb0*/  PRMT R28, RZ, 0x7610, R28 ;  /* 0x00007610ff1c7816 */ /* 0x000fe2000000001c */
[----:B---3--:R-:W-:Y:S01]  /*3bcc0*/  @P2 IMAD.MOV.U32 R4, RZ, RZ, R61 ;  /* 0x000000ffff042224 */ /* 0x008fe200078e003d */
[----:B------:R-:W-:Y:S01]  /*3bcd0*/  ISETP.GT.AND P0, PT, R2, 0x15, PT ;  /* 0x000000150200780c */ /* 0x000fe20003f04270 */
[----:B------:R-:W3:Y:S01]  /*3bce0*/  LDL R61, [R1+0x181c] ;  /* 0x00181c00013d7983 */ /* 0x000ee20000100800 */
[----:B------:R-:W-:Y:S02]  /*3bcf0*/  PRMT R27, RZ, 0x7610, R27 ;  /* 0x00007610ff1b7816 */ /* 0x000fe4000000001b */
[----:B------:R-:W-:Y:S01]  /*3bd00*/  PRMT R26, RZ, 0x7610, R26 ;  /* 0x00007610ff1a7816 */ /* 0x000fe2000000001a */
        /* <DEDUP_REMOVED lines=8> */
[----:B------:R-:W2:Y:S01]  /*3bd90*/  LDL R59, [R1+0x1814] ;  /* 0x00181400013b7983 */ /* 0x000ea20000100800 */
[----:B0-----:R-:W-:-:S02]  /*3bda0*/  @P0 IMAD.MOV.U32 R4, RZ, RZ, R0 ;  /* 0x000000ffff040224 */ /* 0x001fc400078e0000 */
        /* <DEDUP_REMOVED lines=30> */
[----:B------:R-:W-:-:S03]  /*3bf90*/  PRMT R19, RZ, 0x7610, R19 ;  /* 0x00007610ff137816 */ /* 0x000fc60000000013 */
        /* <DEDUP_REMOVED lines=70> */
[----:B------:R-:W-:Y:S01]  /*3c400*/  ISETP.GT.AND P1, PT, R2, 0x1e, PT ;  /* 0x0000001e0200780c */ /* 0x000fe20003f24270 */
[----:B------:R-:W2:Y:S04]  /*3c410*/  LDL R58, [R1+0x17a0] ;  /* 0x0017a000013a7983 */ /* 0x000ea80000100800 */
[----:B------:R0:W2:Y:S01]  /*3c420*/  @P2 LDG.E.U8 R11, desc[UR40][R4.64] ;  /* 0x00000028040b2981 */ /* 0x0000a2000c1e1100 */
[----:B------:R-:W-:-:S03]  /*3c430*/  PRMT R8, RZ, 0x7610, R8 ;  /* 0x00007610ff087816 */ /* 0x000fc60000000008 */
        /* <DEDUP_REMOVED lines=22> */
[----:B------:R-:W-:Y:S02]  /*3c5a0*/  PRMT R7, RZ, 0x7610, R7 ;  /* 0x00007610ff077816 */ /* 0x000fe40000000007 */
[----:B------:R-:W-:-:S04]  /*3c5b0*/  PRMT R6, RZ, 0x7610, R6 ;  /* 0x00007610ff067816 */ /* 0x000fc80000000006 */
[----:B--2---:R0:W2:Y:S05]  /*3c5c0*/  @P1 LDG.E.U8 R7, desc[UR40][R4.64] ;  /* 0x0000002804071981 */ /* 0x0040aa000c1e1100 */
[----:B0-----:R-:W-:Y:S02]  /*3c5d0*/  @P2 IMAD.MOV.U32 R4, RZ, RZ, R59 ;  /* 0x000000ffff042224 */ /* 0x001fe400078e003b */
[----:B----4-:R-:W-:-:S05]  /*3c5e0*/  @P2 IMAD.MOV.U32 R5, RZ, RZ, R60 ;  /* 0x000000ffff052224 */ /* 0x010fca00078e003c */
[----:B------:R0:W3:Y:S02]  /*3c5f0*/  @P2 LDG.E.U8 R6, desc[UR40][R4.64] ;  /* 0x0000002804062981 */ /* 0x0000e4000c1e1100 */
[----:B0-----:R-:W-:Y:S02]  /*3c600*/  @P2 IMAD.MOV.U32 R5, RZ, RZ, R58 ;  /* 0x000000ffff052224 */ /* 0x001fe400078e003a */
[----:B------:R-:W-:Y:S01]  /*3c610*/  @P2 IMAD.MOV.U32 R4, RZ, RZ, R0 ;  /* 0x000000ffff042224 */ /* 0x000fe200078e0000 */
[----:B------:R-:W4:Y:S04]  /*3c620*/  LDL.LU R58, [R1+0x18] ;  /* 0x00001800013a7983 */ /* 0x000f280000300800 */
[----:B------:R-:W2:Y:S04]  /*3c630*/  LDL.LU R59, [R1+0x14] ;  /* 0x00001400013b7983 */ /* 0x000ea80000300800 */
[----:B------:R-:W2:Y:S04]  /*3c640*/  LDL.LU R60, [R1+0x10] ;  /* 0x00001000013c7983 */ /* 0x000ea80000300800 */
[----:B------:R-:W2:Y:S04]  /*3c650*/  LDL.LU R61, [R1+0x8] ;  /* 0x00000800013d7983 */ /* 0x000ea80000300800 */
[----:B------:R-:W2:Y:S04]  /*3c660*/  LDL.LU R0, [R1+0x4] ;  /* 0x0000040001007983 */ /* 0x000ea80000300800 */
        /* <DEDUP_REMOVED lines=406> */
[----:B------:R-:W-:Y:S01]  /*3dfd0*/  STL [R1+0x4464], R5 ;  /* 0x0044640501007387 */ /* 0x000fe20000100800 */
[----:B------:R-:W-:-:S03]  /*3dfe0*/  PRMT R3, RZ, 0x7610, R3 ;  /* 0x00007610ff037816 */ /* 0x000fc60000000003 */
        /* <DEDUP_REMOVED lines=9> */
[----:B------:R0:W3:Y:S04]  /*3e080*/  @P2 LDG.E.U8 R3, desc[UR40][R4.64] ;  /* 0x0000002804032981 */ /* 0x0000e8000c1e1100 */
[----:B------:R-:W-:Y:S04]  /*3e090*/  STL [R1+0x44b4], R5 ;  /* 0x0044b40501007387 */ /* 0x000fe80000100800 */
[----:B------:R-:W-:Y:S01]  /*3e0a0*/  STL [R1+0x44bc], R5 ;  /* 0x0044bc0501007387 */ /* 0x000fe20000100800 */
[----:B0-----:R-:W0:Y:S03]  /*3e0b0*/  S2R R4, SR_TID.X ;  /* 0x0000000000047919 */ /* 0x001e260000002100 */
        /* <DEDUP_REMOVED lines=28> */
[----:B0-----:R-:W-:-:S03]  /*3e280*/  LOP3.LUT R4, R4, 0x1f, RZ, 0xc0, !PT ;  /* 0x0000001f04047812 */ /* 0x001fc600078ec0ff */
[----:B------:R-:W-:Y:S04]  /*3e290*/  STL [R1+0x45a4], R5 ;  /* 0x0045a40501007387 */ /* 0x000fe80000100800 */
[----:B------:R-:W-:Y:S04]  /*3e2a0*/  STL [R1+0x45ac], R5 ;  /* 0x0045ac0501007387 */ /* 0x000fe80000100800 */
[----:B------:R-:W-:Y:S04]  /*3e2b0*/  STL [R1+0x45b4], R5 ;  /* 0x0045b40501007387 */ /* 0x000fe80000100800 */
[----:B------:R-:W-:Y:S01]  /*3e2c0*/  STL [R1+0x45bc], R5 ;  /* 0x0045bc0501007387 */ /* 0x000fe20000100800 */
[----:B------:R-:W-:Y:S01]  /*3e2d0*/  BAR.SYNC.DEFER_BLOCKING 0x0 ;  /* 0x0000000000007b1d */ /* 0x000fe20000010000 */
[----:B------:R-:W-:-:S05]  /*3e2e0*/  ISETP.GE.AND P0, PT, R4, R2, PT ;  /* 0x000000020400720c */ /* 0x000fca0003f06270 */
[----:B------:R-:W-:Y:S04]  /*3e2f0*/  STL [R1+0x45c4], R5 ;  /* 0x0045c40501007387 */ /* 0x000fe80000100800 */
[----:B------:R-:W-:Y:S04]  /*3e300*/  STL [R1+0x45cc], R5 ;  /* 0x0045cc0501007387 */ /* 0x000fe80000100800 */
[----:B------:R-:W-:Y:S04]  /*3e310*/  STL [R1+0x45d4], R5 ;  /* 0x0045d40501007387 */ /* 0x000fe80000100800 */
[----:B------:R-:W-:Y:S04]  /*3e320*/  STL [R1+0x45dc], R5 ;  /* 0x0045dc0501007387 */ /* 0x000fe80000100800 */
[----:B------:R-:W3:Y:S04]  /*3e330*/  LDL.LU R2, [R1+0xc] ;  /* 0x00000c0001027983 */ /* 0x000ee80000300800 */
[----:B----4-:R0:W-:Y:S04]  /*3e340*/  STS.U8 [R4+UR4], R58 ;  /* 0x0000003a04007988 */ /* 0x0101e80008000004 */
[----:B--2---:R1:W-:Y:S04]  /*3e350*/  STS.U8 [R4+UR4+0x20], R59 ;  /* 0x0000203b04007988 */ /* 0x0043e80008000004 */
[----:B------:R2:W-:Y:S04]  /*3e360*/  STS.U8 [R4+UR4+0x40], R60 ;  /* 0x0000403c04007988 */ /* 0x0005e80008000004 */
[----:B0-----:R-:W4:Y:S04]  /*3e370*/  LDL.LU R58, [R1+0x45f8] ;  /* 0x0045f800013a7983 */ /* 0x001f280000300800 */
[----:B-1----:R-:W4:Y:S04]  /*3e380*/  LDL.LU R59, [R1+0x45f4] ;  /* 0x0045f400013b7983 */ /* 0x002f280000300800 */
[----:B--2---:R-:W2:Y:S04]  /*3e390*/  LDL.LU R60, [R1+0x45f0] ;  /* 0x0045f000013c7983 */ /* 0x004ea80000300800 */
[----:B------:R-:W-:Y:S04]  /*3e3a0*/  STL [R1+0x45e0], R52 ;  /* 0x0045e03401007387 */ /* 0x000fe80000100800 */
[----:B---3--:R0:W-:Y:S02]  /*3e3b0*/  STS.U8 [R4+UR4+0x60], R2 ;  /* 0x0000600204007988 */ /* 0x0081e40008000004 */
[----:B0-----:R-:W0:Y:S02]  /*3e3c0*/  S2R R2, SR_TID.X ;  /* 0x0000000000027919 */ /* 0x001e240000002100 */
[----:B------:R-:W-:Y:S04]  /*3e3d0*/  STS.U8 [R4+UR4+0x220], R52 ;  /* 0x0002203404007988 */ /* 0x000fe80008000004 */
[----:B------:R-:W-:Y:S04]  /*3e3e0*/  STS.U8 [R4+UR4+0x200], R51 ;  /* 0x0002003304007988 */ /* 0x000fe80008000004 */
[----:B------:R-:W-:Y:S04]  /*3e3f0*/  STS.U8 [R4+UR4+0x260], R50 ;  /* 0x0002603204007988 */ /* 0x000fe80008000004 */
[----:B------:R-:W-:Y:S04]  /*3e400*/  STS.U8 [R4+UR4+0x240], R49 ;  /* 0x0002403104007988 */ /* 0x000fe80008000004 */
[----:B------:R-:W-:Y:S04]  /*3e410*/  STS.U8 [R4+UR4+0x400], R36 ;  /* 0x0004002404007988 */ /* 0x000fe80008000004 */
[----:B------:R-:W-:Y:S04]  /*3e420*/  STS.U8 [R4+UR4+0x420], R35 ;  /* 0x0004202304007988 */ /* 0x000fe80008000004 */
[----:B------:R-:W-:Y:S01]  /*3e430*/  STS.U8 [R4+UR4+0x440], R34 ;  /* 0x0004402204007988 */ /* 0x000fe20008000004 */
[----:B0-----:R-:W-:-:S03]  /*3e440*/  LOP3.LUT R2, R2, 0x1f, RZ, 0xc0, !PT ;  /* 0x0000001f02027812 */ /* 0x001fc600078ec0ff */
[----:B------:R-:W-:Y:S01]  /*3e450*/  STS.U8 [R4+UR4+0x460], R33 ;  /* 0x0004602104007988 */ /* 0x000fe20008000004 */
[----:B------:R-:W-:-:S03]  /*3e460*/  LOP3.LUT R2, R2, 0x8, RZ, 0x3c, !PT ;  /* 0x0000000802027812 */ /* 0x000fc600078e3cff */
[----:B------:R-:W-:Y:S04]  /*3e470*/  STS.U8 [R4+UR4+0x620], R23 ;  /* 0x0006201704007988 */ /* 0x000fe80008000004 */
[----:B------:R-:W-:Y:S04]  /*3e480*/  STS.U8 [R4+UR4+0x600], R22 ;  /* 0x0006001604007988 */ /* 0x000fe80008000004 */
[----:B------:R-:W-:Y:S04]  /*3e490*/  STS.U8 [R4+UR4+0x660], R21 ;  /* 0x0006601504007988 */ /* 0x000fe80008000004 */
[----:B------:R-:W-:Y:S04]  /*3e4a0*/  STS.U8 [R4+UR4+0x640], R20 ;  /* 0x0006401404007988 */ /* 0x000fe80008000004 */
[----:B------:R0:W-:Y:S04]  /*3e4b0*/  STS.U8 [R2+UR4+0x80], R61 ;  /* 0x0000803d02007988 */ /* 0x0001e80008000004 */
[----:B------:R1:W-:Y:S04]  /*3e4c0*/  STS.U8 [R2+UR4+0xa0], R0 ;  /* 0x0000a00002007988 */ /* 0x0003e80008000004 */
[----:B0-----:R-:W3:Y:S04]  /*3e4d0*/  LDL.LU R61, [R1+0x45ec] ;  /* 0x0045ec00013d7983 */ /* 0x001ee80000300800 */
[----:B-1----:R-:W2:Y:S04]  /*3e4e0*/  LDL.LU R0, [R1+0x45e8] ;  /* 0x0045e80001007983 */ /* 0x002ea80000300800 */
[----:B--2---:R0:W-:Y:S04]  /*3e4f0*/  STS.U8 [R2+UR4+0xc0], R0 ;  /* 0x0000c00002007988 */ /* 0x0041e80008000004 */
[----:B---3--:R-:W-:Y:S04]  /*3e500*/  STS.U8 [R2+UR4+0xe0], R61 ;  /* 0x0000e03d02007988 */ /* 0x008fe80008000004 */
[----:B------:R-:W-:Y:S04]  /*3e510*/  STS.U8 [R2+UR4+0x2a0], R48 ;  /* 0x0002a03002007988 */ /* 0x000fe80008000004 */
[----:B------:R-:W-:Y:S04]  /*3e520*/  STS.U8 [R2+UR4+0x280], R47 ;  /* 0x0002802f02007988 */ /* 0x000fe80008000004 */
[----:B------:R-:W-:Y:S04]  /*3e530*/  STS.U8 [R2+UR4+0x2e0], R46 ;  /* 0x0002e02e02007988 */ /* 0x000fe80008000004 */
[----:B------:R-:W-:Y:S01]  /*3e540*/  STS.U8 [R2+UR4+0x2c0], R45 ;  /* 0x0002c02d02007988 */ /* 0x000fe20008000004 */
[----:B0-----:R-:W-:-:S03]  /*3e550*/  LOP3.LUT R0, R4, 0x10, RZ, 0x3c, !PT ;  /* 0x0000001004007812 */ /* 0x001fc600078e3cff */
[----:B------:R-:W-:Y:S04]  /*3e560*/  STS.U8 [R2+UR4+0x480], R32 ;  /* 0x0004802002007988 */ /* 0x000fe80008000004 */
[----:B------:R-:W-:Y:S04]  /*3e570*/  STS.U8 [R2+UR4+0x4a0], R31 ;  /* 0x0004a01f02007988 */ /* 0x000fe80008000004 */
[----:B------:R-:W-:Y:S04]  /*3e580*/  STS.U8 [R2+UR4+0x4c0], R30 ;  /* 0x0004c01e02007988 */ /* 0x000fe80008000004 */
[----:B------:R-:W-:Y:S04]  /*3e590*/  STS.U8 [R2+UR4+0x4e0], R29 ;  /* 0x0004e01d02007988 */ /* 0x000fe80008000004 */
[----:B------:R-:W-:Y:S04]  /*3e5a0*/  STS.U8 [R2+UR4+0x6a0], R18 ;  /* 0x0006a01202007988 */ /* 0x000fe80008000004 */
[----:B------:R-:W-:Y:S04]  /*3e5b0*/  STS.U8 [R2+UR4+0x680], R17 ;  /* 0x0006801102007988 */ /* 0x000fe80008000004 */
[----:B------:R-:W-:Y:S04]  /*3e5c0*/  STS.U8 [R2+UR4+0x6e0], R16 ;  /* 0x0006e01002007988 */ /* 0x000fe80008000004 */
[----:B------:R0:W-:Y:S04]  /*3e5d0*/  STS.U8 [R2+UR4+0x6c0], R15 ;  /* 0x0006c00f02007988 */ /* 0x0001e80008000004 */
[----:B------:R-:W-:Y:S04]  /*3e5e0*/  STS.U8 [R0+UR4+0x100], R60 ;  /* 0x0001003c00007988 */ /* 0x000fe80008000004 */
[----:B----4-:R-:W-:Y:S04]  /*3e5f0*/  STS.U8 [R0+UR4+0x120], R59 ;  /* 0x0001203b00007988 */ /* 0x010fe80008000004 */
[----:B------:R-:W-:Y:S04]  /*3e600*/  STS.U8 [R0+UR4+0x140], R58 ;  /* 0x0001403a00007988 */ /* 0x000fe80008000004 */
        /* <DEDUP_REMOVED lines=13> */
[----:B0-----:R-:W2:Y:S04]  /*3e6e0*/  LDL R2, [R1+0x2968] ;  /* 0x0029680001027983 */ /* 0x001ea80000100800 */
[----:B-1----:R-:W3:Y:S01]  /*3e6f0*/  LDL R0, [R1+0x2970] ;  /* 0x0029700001007983 */ /* 0x002ee20000100800 */
[----:B------:R-:W-:-:S05]  /*3e700*/  LOP3.LUT R4, R4, 0x18, RZ, 0x3c, !PT ;  /* 0x0000001804047812 */ /* 0x000fca00078e3cff */
        /* <DEDUP_REMOVED lines=15> */
[----:B------:R0:W-:Y:S01]  /*3e800*/  STS.U8 [R4+UR4+0x7c0], R3 ;  /* 0x0007c00304007988 */ /* 0x0001e20008000004 */
[----:B------:R-:W-:-:S03]  /*3e810*/  PRMT R52, RZ, 0x7610, R52 ;  /* 0x00007610ff347816 */ /* 0x000fc60000000034 */
[----:B0-----:R-:W4:Y:S01]  /*3e820*/  LDL.LU R4, [R1+0x45e4] ;  /* 0x0045e40001047983 */ /* 0x001f220000300800 */
[----:B------:R-:W-:Y:S01]  /*3e830*/  BAR.SYNC.DEFER_BLOCKING 0x0 ;  /* 0x0000000000007b1d */ /* 0x000fe20000010000 */
[----:B--2---:R-:W-:Y:S02]  /*3e840*/  @!P0 IMAD.MOV.U32 R3, RZ, RZ, R2 ;  /* 0x000000ffff038224 */ /* 0x004fe400078e0002 */
[----:B---3--:R-:W-:-:S03]  /*3e850*/  @!P0 IMAD.MOV.U32 R2, RZ, RZ, R0 ;  /* 0x000000ffff028224 */ /* 0x008fc600078e0000 */
[----:B------:R-:W2:Y:S04]  /*3e860*/  LDL.LU R0, [R1+0x2958] ;  /* 0x0029580001007983 */ /* 0x000ea80000300800 */
[----:B------:R-:W3:Y:S04]  /*3e870*/  @!P0 LDG.E.U8 R52, desc[UR40][R2.64] ;  /* 0x0000002802348981 */ /* 0x000ee8000c1e1100 */
[----:B---3--:R0:W-:Y:S04]  /*3e880*/  STL [R1+0x174c], R52 ;  /* 0x00174c3401007387 */ /* 0x0081e80000100800 */
[----:B0-----:R-:W3:Y:S04]  /*3e890*/  LDL.LU R52, [R1+0x45e0] ;  /* 0x0045e00001347983 */ /* 0x001ee80000300800 */
[----:B------:R-:W2:Y:S04]  /*3e8a0*/  LDL R2, [R1+0x19a8] ;  /* 0x0019a80001027983 */ /* 0x000ea80000100800 */
[----:B------:R-:W2:Y:S01]  /*3e8b0*/  LDL R3, [R1+0x28d4] ;  /* 0x0028d40001037983 */ /* 0x000ea20000100800 */
[----:B------:R-:W-:-:S02]  /*3e8c0*/  PRMT R5, RZ, 0x7610, R5 ;  /* 0x00007610ff057816 */ /* 0x000fc40000000005 */
[----:B--2---:R-:W-:-:S04]  /*3e8d0*/  @!P0 LOP3.LUT R3, R3, R2, RZ, 0x3c, !PT ;  /* 0x0000000203038212 */ /* 0x004fc800078e3cff */
[----:B------:R-:W-:-:S04]  /*3e8e0*/  @!P0 LOP3.LUT R2, R3, R2, RZ, 0x3c, !PT ;  /* 0x0000000203028212 */ /* 0x000fc800078e3cff */
[----:B------:R-:W-:-:S05]  /*3e8f0*/  @!P0 LOP3.LUT R3, R3, R2, RZ, 0x3c, !PT ;  /* 0x0000000203038212 */ /* 0x000fca00078e3cff */
[----:B------:R-:W2:Y:S04]  /*3e900*/  @!P0 LDG.E.U8 R5, desc[UR40][R2.64] ;  /* 0x0000002802058981 */ /* 0x000ea8000c1e1100 */
[----:B--2---:R0:W-:Y:S04]  /*3e910*/  STL [R1+0x1754], R5 ;  /* 0x0017540501007387 */ /* 0x0041e80000100800 */
[----:B0-----:R-:W2:Y:S04]  /*3e920*/  LDL.LU R5, [R1+0x45dc] ;  /* 0x0045dc0001057983 */ /* 0x001ea80000300800 */
[----:B------:R-:W2:Y:S04]  /*3e930*/  LDL R2, [R1+0x179c] ;  /* 0x00179c0001027983 */ /* 0x000ea80000100800 */
[----:B------:R-:W2:Y:S01]  /*3e940*/  LDL R3, [R1+0x19a4] ;  /* 0x0019a40001037983 */ /* 0x000ea20000100800 */
[----:B----4-:R-:W-:-:S02]  /*3e950*/  PRMT R4, RZ, 0x7610, R4 ;  /* 0x00007610ff047816 */ /* 0x010fc40000000004 */
[----:B--2---:R-:W-:-:S04]  /*3e960*/  @!P0 LOP3.LUT R3, R3, R2, RZ, 0x3c, !PT ;  /* 0x0000000203038212 */ /* 0x004fc800078e3cff */
[----:B------:R-:W-:-:S04]  /*3e970*/  @!P0 LOP3.LUT R2, R3, R2, RZ, 0x3c, !PT ;  /* 0x0000000203028212 */ /* 0x000fc800078e3cff */
[----:B------:R-:W-:-:S05]  /*3e980*/  @!P0 LOP3.LUT R3, R3, R2, RZ, 0x3c, !PT ;  /* 0x0000000203038212 */ /* 0x000fca00078e3cff */
[----:B------:R-:W2:Y:S04]  /*3e990*/  @!P0 LDG.E.U8 R4, desc[UR40][R2.64] ;  /* 0x0000002802048981 */ /* 0x000ea8000c1e1100 */
[----:B--2---:R0:W-:Y:S04]  /*3e9a0*/  STL [R1+0x1750], R4 ;  /* 0x0017500401007387 */ /* 0x0041e80000100800 */
[----:B0-----:R-:W2:Y:S04]  /*3e9b0*/  LDL.LU R4, [R1+0x45d8] ;  /* 0x0045d80001047983 */ /* 0x001ea80000300800 */
[----:B------:R-:W4:Y:S04]  /*3e9c0*/  LDL R2, [R1+0x19a0] ;  /* 0x0019a00001027983 */ /* 0x000f280000100800 */
[----:B------:R-:W4:Y:S01]  /*3e9d0*/  LDL R3, [R1+0x28d0] ;  /* 0x0028d00001037983 */ /* 0x000f220000100800 */
[----:B------:R-:W-:-:S02]  /*3e9e0*/  PRMT R5, RZ, 0x7610, R5 ;  /* 0x00007610ff057816 */ /* 0x000fc40000000005 */
[----:B----4-:R-:W-:-:S04]  /*3e9f0*/  @!P0 LOP3.LUT R3, R3, R2, RZ, 0x3c, !PT ;  /* 0x0000000203038212 */ /* 0x010fc800078e3cff */
[----:B------:R-:W-:-:S04]  /*3ea00*/  @!P0 LOP3.LUT R2, R3, R2, RZ, 0x3c, !PT ;  /* 0x0000000203028212 */ /* 0x000fc800078e3cff */
[----:B------:R-:W-:-:S05]  /*3ea10*/  @!P0 LOP3.LUT R3, R3, R2, RZ, 0x3c, !PT ;  /* 0x0000000203038212 */ /* 0x000fca00078e3cff */
[----:B------:R-:W4:Y:S04]  /*3ea20*/  @!P0 LDG.E.U8 R5, desc[UR40][R2.64] ;  /* 0x0000002802058981 */ /* 0x000f28000c1e1100 */
[----:B----4-:R0:W-:Y:S04]  /*3ea30*/  STL [R1+0x1748], R5 ;  /* 0x0017480501007387 */ /* 0x0101e80000100800 */
[----:B0-----:R-:W4:Y:S04]  /*3ea40*/  LDL.LU R5, [R1+0x45d4] ;  /* 0x0045d40001057983 */ /* 0x001f280000300800 */
[----:B------:R-:W3:Y:S04]  /*3ea50*/  LDL R2, [R1+0x199c] ;  /* 0x00199c0001027983 */ /* 0x000ee80000100800 */
[----:B------:R-:W3:Y:S01]  /*3ea60*/  LDL R3, [R1+0x28cc] ;  /* 0x0028cc0001037983 */ /* 0x000ee20000100800 */
[----:B--2---:R-:W-:-:S02]  /*3ea70*/  PRMT R4, RZ, 0x7610, R4 ;  /* 0x00007610ff047816 */ /* 0x004fc40000000004 */
[----:B---3--:R-:W-:-:S04]  /*3ea80*/  @!P0 LOP3.LUT R3, R3, R2, RZ, 0x3c, !PT ;  /* 0x0000000203038212 */ /* 0x008fc800078e3cff */
[----:B------:R-:W-:-:S04]  /*3ea90*/  @!P0 LOP3.LUT R2, R3, R2, RZ, 0x3c, !PT ;  /* 0x0000000203028212 */ /* 0x000fc800078e3cff */
[----:B------:R-:W-:-:S05]  /*3eaa0*/  @!P0 LOP3.LUT R3, R3, R2, RZ, 0x3c, !PT ;  /* 0x0000000203038212 */ /* 0x000fca00078e3cff */
[----:B------:R-:W2:Y:S04]  /*3eab0*/  @!P0 LDG.E.U8 R4, desc[UR40][R2.64] ;  /* 0x0000002802048981 */ /* 0x000ea8000c1e1100 */
[----:B--2---:R0:W-:Y:S04]  /*3eac0*/  STL [R1+0x1744], R4 ;  /* 0x0017440401007387 */ /* 0x0041e80000100800 */
[----:B0-----:R-:W2:Y:S04]  /*3ead0*/  LDL.LU R4, [R1+0x45d0] ;  /* 0x0045d00001047983 */ /* 0x001ea80000300800 */
[----:B------:R-:W3:Y:S04]  /*3eae0*/  LDL R2, [R1+0x1998] ;  /* 0x0019980001027983 */ /* 0x000ee80000100800 */
[----:B------:R-:W3:Y:S01]  /*3eaf0*/  LDL R3, [R1+0x28c8] ;  /* 0x0028c80001037983 */ /* 0x000ee20000100800 */
[----:B----4-:R-:W-:-:S02]  /*3eb00*/  PRMT R5, RZ, 0x7610, R5 ;  /* 0x00007610ff057816 */ /* 0x010fc40000000005 */
[----:B---3--:R-:W-:-:S04]  /*3eb10*/  @!P0 LOP3.LUT R3, R3, R2, RZ, 0x3c, !PT ;  /* 0x0000000203038212 */ /* 0x008fc800078e3cff */
[----:B------:R-:W-:-:S04]  /*3eb20*/  @!P0 LOP3.LUT R2, R3, R2, RZ, 0x3c, !PT ;  /* 0x0000000203028212 */ /* 0x000fc800078e3cff */
[----:B------:R-:W-:-:S05]  /*3eb30*/  @!P0 LOP3.LUT R3, R3, R2, RZ, 0x3c, !PT ;  /* 0x0000000203038212 */ /* 0x000fca00078e3cff */
[----:B------:R-:W3:Y:S04]  /*3eb40*/  @!P0 LDG.E.U8 R5, desc[UR40][R2.64] ;  /* 0x0000002802058981 */ /* 0x000ee8000c1e1100 */
[----:B---3--:R0:W-:Y:S04]  /*3eb50*/  STL [R1+0x1740], R5 ;  /* 0x0017400501007387 */ /* 0x0081e80000100800 */
[----:B0-----:R-:W3:Y:S04]  /*3eb60*/  LDL.LU R5, [R1+0x45cc] ;  /* 0x0045cc0001057983 */ /* 0x001ee80000300800 */
[----:B------:R-:W4:Y:S04]  /*3eb70*/  LDL R2, [R1+0x1994] ;  /* 0x0019940001027983 */ /* 0x000f280000100800 */
[----:B------:R-:W4:Y:S01]  /*3eb80*/  LDL R3, [R1+0x28c4] ;  /* 0x0028c40001037983 */ /* 0x000f220000100800 */
[----:B--2---:R-:W-:-:S02]  /*3eb90*/  PRMT R4, RZ, 0x7610, R4 ;  /* 0x00007610ff047816 */ /* 0x004fc40000000004 */
[----:B----4-:R-:W-:-:S04]  /*3eba0*/  @!P0 LOP3.LUT R3, R3, R2, RZ, 0x3c, !PT ;  /* 0x0000000203038212 */ /* 0x010fc800078e3cff */
[----:B------:R-:W-:-:S04]  /*3ebb0*/  @!P0 LOP3.LUT R2, R3, R2, RZ, 0x3c, !PT ;  /* 0x0000000203028212 */ /* 0x000fc800078e3cff */
[----:B------:R-:W-:-:S05]  /*3ebc0*/  @!P0 LOP3.LUT R3, R3, R2, RZ, 0x3c, !PT ;  /* 0x0000000203038212 */ /* 0x000fca00078e3cff */
[----:B------:R-:W2:Y:S04]  /*3ebd0*/  @!P0 LDG.E.U8 R4, desc[UR40][R2.64] ;  /* 0x0000002802048981 */ /* 0x000ea8000c1e1100 */
[----:B--2---:R0:W-:Y:S04]  /*3ebe0*/  STL [R1+0x173c], R4 ;  /* 0x00173c0401007387 */ /* 0x0041e80000100800 */
[----:B0-----:R-:W2:Y:S04]  /*3ebf0*/  LDL.LU R4, [R1+0x45c8] ;  /* 0x0045c80001047983 */ /* 0x001ea80000300800 */
[----:B------:R-:W4:Y:S04]  /*3ec00*/  LDL R2, [R1+0x1990] ;  /* 0x0019900001027983 */ /* 0x000f280000100800 */
[----:B------:R-:W4:Y:S01]  /*3ec10*/  LDL R3, [R1+0x28c0] ;  /* 0x0028c00001037983 */ /* 0x000f220000100800 */
[----:B---3--:R-:W-:-:S02]  /*3ec20*/  PRMT R5, RZ, 0x7610, R5 ;  /* 0x00007610ff057816 */ /* 0x008fc40000000005 */
[----:B----4-:R-:W-:-:S04]  /*3ec30*/  @!P0 LOP3.LUT R3, R3, R2, RZ, 0x3c, !PT ;  /* 0x0000000203038212 */ /* 0x010fc800078e3cff */
        /* <DEDUP_REMOVED lines=3615> */
[----:B------:R-:W4:Y:S02]  /*4ce30*/  LDL R3, [R1+0x1c34] ;  /* 0x001c340001037983 */ /* 0x000f240000100800 */
[----:B----4-:R-:W-:-:S02]  /*4ce40*/  @!P0 LOP3.LUT R3, R3, R2, RZ, 0x3c, !PT ;  /* 0x0000000203038212 */ /* 0x010fc400078e3cff */
[----:B--2---:R-:W-:Y:S02]  /*4ce50*/  PRMT R4, RZ, 0x7610, R4 ;  /* 0x00007610ff047816 */ /* 0x004fe40000000004 */
        /* <DEDUP_REMOVED lines=399> */
[----:B---3--:R0:W-:Y:S04]  /*4e750*/  STL [R1], R5 ;  /* 0x0000000501007387 */ /* 0x0081e80000100800 */
[----:B0-----:R-:W3:Y:S04]  /*4e760*/  LDL.LU R5, [R1+0x3ecc] ;  /* 0x003ecc0001057983 */ /* 0x001ee80000300800 */
[----:B------:R-:W4:Y:S04]  /*4e770*/  LDL R2, [R1+0x1ac8] ;  /* 0x001ac80001027983 */ /* 0x000f280000100800 */
[----:B------:R-:W4:Y:S01]  /*4e780*/  LDL R3, [R1+0x1acc] ;  /* 0x001acc0001037983 */ /* 0x000f220000100800 */
[----:B------:R-:W-:-:S02]  /*4e790*/  PRMT R61, RZ, 0x7610, R61 ;  /* 0x00007610ff3d7816 */ /* 0x000fc4000000003d */
[----:B----4-:R-:W-:-:S04]  /*4e7a0*/  @!P0 LOP3.LUT R3, R3, R2, RZ, 0x3c, !PT ;  /* 0x0000000203038212 */ /* 0x010fc800078e3cff */
[----:B------:R-:W-:-:S04]  /*4e7b0*/  @!P0 LOP3.LUT R2, R3, R2, RZ, 0x3c, !PT ;  /* 0x0000000203028212 */ /* 0x000fc800078e3cff */
[----:B------:R-:W-:-:S05]  /*4e7c0*/  @!P0 LOP3.LUT R3, R3, R2, RZ, 0x3c, !PT ;  /* 0x0000000203038212 */ /* 0x000fca00078e3cff */
[----:B------:R0:W4:Y:S04]  /*4e7d0*/  @!P0 LDG.E.U8 R61, desc[UR40][R2.64] ;  /* 0x00000028023d8981 */ /* 0x000128000c1e1100 */
[----:B------:R-:W0:Y:S04]  /*4e7e0*/  LDL R2, [R1+0x1ac0] ;  /* 0x001ac00001027983 */ /* 0x000e280000100800 */
[----:B------:R-:W0:Y:S01]  /*4e7f0*/  LDL R3, [R1+0x1ac4] ;  /* 0x001ac40001037983 */ /* 0x000e220000100800 */
[----:B------:R-:W-:Y:S02]  /*4e800*/  PRMT R60, RZ, 0x7610, R60 ;  /* 0x00007610ff3c7816 */ /* 0x000fe4000000003c */
[----:B0-----:R-:W-:-:S04]  /*4e810*/  @!P0 LOP3.LUT R3, R3, R2, RZ, 0x3c, !PT ;  /* 0x0000000203038212 */ /* 0x001fc800078e3cff */
[----:B------:R-:W-:-:S04]  /*4e820*/  @!P0 LOP3.LUT R2, R3, R2, RZ, 0x3c, !PT ;  /* 0x0000000203028212 */ /* 0x000fc800078e3cff */
[----:B------:R-:W-:Y:S01]  /*4e830*/  @!P0 LOP3.LUT R3, R3, R2, RZ, 0x3c, !PT ;  /* 0x0000000203038212 */ /* 0x000fe200078e3cff */
[----:B----4-:R0:W-:Y:S04]  /*4e840*/  STL [R1+0x3e50], R61 ;  /* 0x003e503d01007387 */ /* 0x0101e80000100800 */
[----:B------:R1:W4:Y:S01]  /*4e850*/  @!P0 LDG.E.U8 R60, desc[UR40][R2.64] ;  /* 0x00000028023c8981 */ /* 0x000322000c1e1100 */
[----:B------:R-:W-:-:S03]  /*4e860*/  PRMT R59, RZ, 0x7610, R59 ;  /* 0x00007610ff3b7816 */ /* 0x000fc6000000003b */
[----:B0-----:R-:W2:Y:S04]  /*4e870*/  LDL R61, [R1+0x1ab4] ;  /* 0x001ab400013d7983 */ /* 0x001ea80000100800 */
[----:B------:R-:W1:Y:S04]  /*4e880*/  LDL R2, [R1+0x1ab8] ;  /* 0x001ab80001027983 */ /* 0x000e680000100800 */
[----:B------:R-:W1:Y:S02]  /*4e890*/  LDL R3, [R1+0x1abc] ;  /* 0x001abc0001037983 */ /* 0x000e640000100800 */
[----:B-1----:R-:W-:-:S04]  /*4e8a0*/  @!P0 LOP3.LUT R3, R3, R2, RZ, 0x3c, !PT ;  /* 0x0000000203038212 */ /* 0x002fc800078e3cff */
[----:B------:R-:W-:-:S04]  /*4e8b0*/  @!P0 LOP3.LUT R2, R3, R2, RZ, 0x3c, !PT ;  /* 0x0000000203028212 */ /* 0x000fc800078e3cff */
[----:B------:R-:W-:Y:S01]  /*4e8c0*/  @!P0 LOP3.LUT R3, R3, R2, RZ, 0x3c, !PT ;  /* 0x0000000203038212 */ /* 0x000fe200078e3cff */
[----:B----4-:R0:W-:Y:S04]  /*4e8d0*/  STL [R1+0x3e54], R60 ;  /* 0x003e543c01007387 */ /* 0x0101e80000100800 */
[----:B------:R2:W4:Y:S04]  /*4e8e0*/  @!P0 LDG.E.U8 R59, desc[UR40][R2.64] ;  /* 0x00000028023b8981 */ /* 0x000528000c1e1100 */
[----:B0-----:R-:W3:Y:S01]  /*4e8f0*/  LDL R60, [R1+0x1ab0] ;  /* 0x001ab000013c7983 */ /* 0x001ee20000100800 */
[----:B------:R-:W-:Y:S01]  /*4e900*/  PRMT R58, RZ, 0x7610, R58 ;  /* 0x00007610ff3a7816 */ /* 0x000fe2000000003a */
[----:B--2---:R-:W-:-:S02]  /*4e910*/  @!P0 IMAD.MOV.U32 R2, RZ, RZ, R61 ;  /* 0x000000ffff028224 */ /* 0x004fc400078e003d */
[----:B----4-:R0:W-:Y:S01]  /*4e920*/  STL [R1+0x3e58], R59 ;  /* 0x003e583b01007387 */ /* 0x0101e20000100800 */
[----:B------:R-:W-:-:S03]  /*4e930*/  PRMT R57, RZ, 0x7610, R57 ;  /* 0x00007610ff397816 */ /* 0x000fc60000000039 */
[----:B------:R-:W2:Y:S01]  /*4e940*/  LDL R61, [R1+0x1a90] ;  /* 0x001a9000013d7983 */ /* 0x000ea20000100800 */
[----:B---3--:R-:W-:-:S03]  /*4e950*/  @!P0 IMAD.MOV.U32 R3, RZ, RZ, R60 ;  /* 0x000000ffff038224 */ /* 0x008fc600078e003c */
[----:B------:R-:W3:Y:S04]  /*4e960*/  LDL R60, [R1+0x1a94] ;  /* 0x001a9400013c7983 */ /* 0x000ee80000100800 */
[----:B0-----:R-:W4:Y:S04]  /*4e970*/  LDL R59, [R1+0x1aac] ;  /* 0x001aac00013b7983 */ /* 0x001f280000100800 */
[----:B------:R4:W2:Y:S04]  /*4e980*/  @!P0 LDG.E.U8 R58, desc[UR40][R2.64] ;  /* 0x00000028023a8981 */ /* 0x0008a8000c1e1100 */
[----:B------:R-:W3:Y:S01]  /*4e990*/  LDL R3, [R1+0x1aa8] ;  /* 0x001aa80001037983 */ /* 0x000ee20000100800 */
[----:B----4-:R-:W-:-:S03]  /*4e9a0*/  @!P0 IMAD.MOV.U32 R2, RZ, RZ, R59 ;  /* 0x000000ffff028224 */ /* 0x010fc600078e003b */
[----:B--2---:R0:W-:Y:S04]  /*4e9b0*/  STL [R1+0x3e60], R58 ;  /* 0x003e603a01007387 */ /* 0x0041e80000100800 */
[----:B------:R-:W2:Y:S04]  /*4e9c0*/  LDL R59, [R1+0x1a88] ;  /* 0x001a8800013b7983 */ /* 0x000ea80000100800 */
[----:B---3--:R-:W3:Y:S04]  /*4e9d0*/  @!P0 LDG.E.U8 R57, desc[UR40][R2.64] ;  /* 0x0000002802398981 */ /* 0x008ee8000c1e1100 */
[----:B0-----:R-:W4:Y:S04]  /*4e9e0*/  LDL R58, [R1+0x1a8c] ;  /* 0x001a8c00013a7983 */ /* 0x001f280000100800 */
[----:B------:R-:W2:Y:S04]  /*4e9f0*/  LDL R2, [R1+0x1aa0] ;  /* 0x001aa00001027983 */ /* 0x000ea80000100800 */
[----:B------:R-:W2:Y:S01]  /*4ea00*/  LDL R3, [R1+0x1aa4] ;  /* 0x001aa40001037983 */ /* 0x000ea20000100800 */
[----:B------:R-:W-:-:S03]  /*4ea10*/  PRMT R56, RZ, 0x7610, R56 ;  /* 0x00007610ff387816 */ /* 0x000fc60000000038 */
[----:B---3--:R0:W-:Y:S04]  /*4ea20*/  STL [R1+0x3e64], R57 ;  /* 0x003e643901007387 */ /* 0x0081e80000100800 */
[----:B0-----:R-:W3:Y:S01]  /*4ea30*/  LDL R57, [R1+0x1a9c] ;  /* 0x001a9c0001397983 */ /* 0x001ee20000100800 */
[----:B--2---:R-:W-:-:S04]  /*4ea40*/  @!P0 LOP3.LUT R3, R3, R2, RZ, 0x3c, !PT ;  /* 0x0000000203038212 */ /* 0x004fc800078e3cff */
[----:B------:R-:W-:-:S04]  /*4ea50*/  @!P0 LOP3.LUT R2, R3, R2, RZ, 0x3c, !PT ;  /* 0x0000000203028212 */ /* 0x000fc800078e3cff */
[----:B------:R-:W-:-:S05]  /*4ea60*/  @!P0 LOP3.LUT R3, R3, R2, RZ, 0x3c, !PT ;  /* 0x0000000203038212 */ /* 0x000fca00078e3cff */
[----:B------:R3:W2:Y:S04]  /*4ea70*/  @!P0 LDG.E.U8 R56, desc[UR40][R2.64] ;  /* 0x0000002802388981 */ /* 0x0006a8000c1e1100 */
[----:B------:R-:W2:Y:S01]  /*4ea80*/  LDL R3, [R1+0x1a98] ;  /* 0x001a980001037983 */ /* 0x000ea20000100800 */
[----:B------:R-:W-:Y:S02]  /*4ea90*/  PRMT R55, RZ, 0x7610, R55 ;  /* 0x00007610ff377816 */ /* 0x000fe40000000037 */
[----:B------:R-:W-:Y:S01]  /*4eaa0*/  PRMT R54, RZ, 0x7610, R54 ;  /* 0x00007610ff367816 */ /* 0x000fe20000000036 */
[----:B---3--:R-:W-:-:S05]  /*4eab0*/  @!P0 IMAD.MOV.U32 R2, RZ, RZ, R57 ;  /* 0x000000ffff028224 */ /* 0x008fca00078e0039 */
[----:B--2---:R0:W2:Y:S02]  /*4eac0*/  @!P0 LDG.E.U8 R55, desc[UR40][R2.64] ;  /* 0x0000002802378981 */ /* 0x0040a4000c1e1100 */
[----:B0-----:R-:W-:Y:S02]  /*4ead0*/  @!P0 IMAD.MOV.U32 R2, RZ, RZ, R60 ;  /* 0x000000ffff028224 */ /* 0x001fe400078e003c */
[----:B------:R-:W-:-:S05]  /*4eae0*/  @!P0 IMAD.MOV.U32 R3, RZ, RZ, R61 ;  /* 0x000000ffff038224 */ /* 0x000fca00078e003d */
[----:B------:R4:W3:Y:S04]  /*4eaf0*/  @!P0 LDG.E.U8 R54, desc[UR40][R2.64] ;  /* 0x0000002802368981 */ /* 0x0008e8000c1e1100 */
[----:B------:R0:W-:Y:S04]  /*4eb00*/  STL [R1+0x3e68], R56 ;  /* 0x003e683801007387 */ /* 0x0001e80000100800 */
[----:B------:R-:W3:Y:S01]  /*4eb10*/  LDL R57, [R1+0x1a84] ;  /* 0x001a840001397983 */ /* 0x000ee20000100800 */
[----:B------:R-:W-:Y:S01]  /*4eb20*/  PRMT R53, RZ, 0x7610, R53 ;  /* 0x00007610ff357816 */ /* 0x000fe20000000035 */
[----:B----4-:R-:W-:-:S02]  /*4eb30*/  @!P0 IMAD.MOV.U32 R2, RZ, RZ, R58 ;  /* 0x000000ffff028224 */ /* 0x010fc400078e003a */
[----:B------:R-:W-:-:S05]  /*4eb40*/  @!P0 IMAD.MOV.U32 R3, RZ, RZ, R59 ;  /* 0x000000ffff038224 */ /* 0x000fca00078e003b */
[----:B------:R1:W4:Y:S04]  /*4eb50*/  @!P0 LDG.E.U8 R53, desc[UR40][R2.64] ;  /* 0x0000002802358981 */ /* 0x000328000c1e1100 */
[----:B--2---:R-:W-:Y:S04]  /*4eb60*/  STL [R1+0x3e6c], R55 ;  /* 0x003e6c3701007387 */ /* 0x004fe80000100800 */
[----:B------:R-:W2:Y:S04]  /*4eb70*/  LDL R61, [R1+0x1a78] ;  /* 0x001a7800013d7983 */ /* 0x000ea80000100800 */
[----:B------:R-:W2:Y:S04]  /*4eb80*/  LDL R60, [R1+0x1a7c] ;  /* 0x001a7c00013c7983 */ /* 0x000ea80000100800 */
[----:B---3--:R3:W-:Y:S04]  /*4eb90*/  STL [R1+0x3e5c], R54 ;  /* 0x003e5c3601007387 */ /* 0x0087e80000100800 */
[----:B------:R-:W2:Y:S04]  /*4eba0*/  LDL R59, [R1+0x1a70] ;  /* 0x001a7000013b7983 */ /* 0x000ea80000100800 */
[----:B------:R-:W2:Y:S01]  /*4ebb0*/  LDL R58, [R1+0x1a74] ;  /* 0x001a7400013a7983 */ /* 0x000ea20000100800 */
[----:B------:R-:W-:Y:S01]  /*4ebc0*/  PRMT R52, RZ, 0x7610, R52 ;  /* 0x00007610ff347816 */ /* 0x000fe20000000034 */
[----:B-1----:R-:W-:Y:S01]  /*4ebd0*/  @!P0 IMAD.MOV.U32 R2, RZ, RZ, R57 ;  /* 0x000000ffff028224 */ /* 0x002fe200078e0039 */
[----:B------:R-:W-:-:S02]  /*4ebe0*/  PRMT R51, RZ, 0x7610, R51 ;  /* 0x00007610ff337816 */ /* 0x000fc40000000033 */
[----:B------:R-:W-:Y:S01]  /*4ebf0*/  PRMT R50, RZ, 0x7610, R50 ;  /* 0x00007610ff327816 */ /* 0x000fe20000000032 */
[----:B0-----:R-:W2:Y:S04]  /*4ec00*/  LDL R56, [R1+0x1a68] ;  /* 0x001a680001387983 */ /* 0x001ea80000100800 */
[----:B---3--:R-:W3:Y:S04]  /*4ec10*/  LDL R54, [R1+0x1a80] ;  /* 0x001a800001367983 */ /* 0x008ee80000100800 */
[----:B------:R-:W2:Y:S04]  /*4ec20*/  LDL R55, [R1+0x1a6c] ;  /* 0x001a6c0001377983 */ /* 0x000ea80000100800 */
[----:B----4-:R0:W-:Y:S04]  /*4ec30*/  STL [R1+0x3e70], R53 ;  /* 0x003e703501007387 */ /* 0x0101e80000100800 */
[----:B------:R-:W4:Y:S01]  /*4ec40*/  LDL R57, [R1+0x1a60] ;  /* 0x001a600001397983 */ /* 0x000f220000100800 */
[----:B---3--:R-:W-:-:S03]  /*4ec50*/  @!P0 IMAD.MOV.U32 R3, RZ, RZ, R54 ;  /* 0x000000ffff038224 */ /* 0x008fc600078e0036 */
[----:B------:R-:W3:Y:S04]  /*4ec60*/  LDL R54, [R1+0x1a64] ;  /* 0x001a640001367983 */ /* 0x000ee80000100800 */
[----:B------:R2:W3:Y:S02]  /*4ec70*/  @!P0 LDG.E.U8 R52, desc[UR40][R2.64] ;  /* 0x0000002802348981 */ /* 0x0004e4000c1e1100 */
[----:B--2---:R-:W-:Y:S02]  /*4ec80*/  @!P0 IMAD.MOV.U32 R2, RZ, RZ, R60 ;  /* 0x000000ffff028224 */ /* 0x004fe400078e003c */
[----:B------:R-:W-:-:S05]  /*4ec90*/  @!P0 IMAD.MOV.U32 R3, RZ, RZ, R61 ;  /* 0x000000ffff038224 */ /* 0x000fca00078e003d */
[----:B------:R1:W2:Y:S02]  /*4eca0*/  @!P0 LDG.E.U8 R51, desc[UR40][R2.64] ;  /* 0x0000002802338981 */ /* 0x0002a4000c1e1100 */
[----:B-1----:R-:W-:Y:S02]  /*4ecb0*/  @!P0 IMAD.MOV.U32 R2, RZ, RZ, R58 ;  /* 0x000000ffff028224 */ /* 0x002fe400078e003a */
[----:B------:R-:W-:-:S05]  /*4ecc0*/  @!P0 IMAD.MOV.U32 R3, RZ, RZ, R59 ;  /* 0x000000ffff038224 */ /* 0x000fca00078e003b */
[----:B------:R1:W2:Y:S01]  /*4ecd0*/  @!P0 LDG.E.U8 R50, desc[UR40][R2.64] ;  /* 0x0000002802328981 */ /* 0x0002a2000c1e1100 */
[----:B------:R-:W-:Y:S02]  /*4ece0*/  PRMT R49, RZ, 0x7610, R49 ;  /* 0x00007610ff317816 */ /* 0x000fe40000000031 */
[----:B------:R-:W-:Y:S01]  /*4ecf0*/  PRMT R48, RZ, 0x7610, R48 ;  /* 0x00007610ff307816 */ /* 0x000fe20000000030 */
[----:B-1----:R-:W-:Y:S02]  /*4ed00*/  @!P0 IMAD.MOV.U32 R2, RZ, RZ, R55 ;  /* 0x000000ffff028224 */ /* 0x002fe400078e0037 */
[----:B------:R-:W-:-:S05]  /*4ed10*/  @!P0 IMAD.MOV.U32 R3, RZ, RZ, R56 ;  /* 0x000000ffff038224 */ /* 0x000fca00078e0038 */
[----:B------:R4:W2:Y:S02]  /*4ed20*/  @!P0 LDG.E.U8 R49, desc[UR40][R2.64] ;  /* 0x0000002802318981 */ /* 0x0008a4000c1e1100 */
[----:B----4-:R-:W-:Y:S02]  /*4ed30*/  @!P0 IMAD.MOV.U32 R3, RZ, RZ, R57 ;  /* 0x000000ffff038224 */ /* 0x010fe400078e0039 */
[----:B---3--:R1:W-:Y:S04]  /*4ed40*/  STL [R1+0x3e74], R52 ;  /* 0x003e743401007387 */ /* 0x0083e80000100800 */
[----:B0-----:R-:W3:Y:S04]  /*4ed50*/  LDL R53, [R1+0x1a58] ;  /* 0x001a580001357983 */ /* 0x001ee80000100800 */
[----:B-1----:R-:W4:Y:S04]  /*4ed60*/  LDL R52, [R1+0x1a5c] ;  /* 0x001a5c0001347983 */ /* 0x002f280000100800 */
[----:B--2---:R-:W-:Y:S01]  /*4ed70*/  STL [R1+0x3e78], R51 ;  /* 0x003e783301007387 */ /* 0x004fe20000100800 */
[----:B------:R-:W-:-:S05]  /*4ed80*/  @!P0 IMAD.MOV.U32 R2, RZ, RZ, R54 ;  /* 0x000000ffff028224 */ /* 0x000fca00078e0036 */
[----:B------:R3:W2:Y:S04]  /*4ed90*/  @!P0 LDG.E.U8 R48, desc[UR40][R2.64] ;  /* 0x0000002802308981 */ /* 0x0006a8000c1e1100 */
[----:B------:R-:W-:Y:S04]  /*4eda0*/  STL [R1+0x3e7c], R50 ;  /* 0x003e7c3201007387 */ /* 0x000fe80000100800 */
[----:B------:R-:W2:Y:S04]  /*4edb0*/  LDL R56, [R1+0x1a50] ;  /* 0x001a500001387983 */ /* 0x000ea80000100800 */
[----:B------:R-:W2:Y:S01]  /*4edc0*/  LDL R55, [R1+0x1a54] ;  /* 0x001a540001377983 */ /* 0x000ea20000100800 */
[----:B------:R-:W-:-:S02]  /*4edd0*/  PRMT R47, RZ, 0x7610, R47 ;  /* 0x00007610ff2f7816 */ /* 0x000fc4000000002f */
[----:B------:R-:W-:Y:S01]  /*4ede0*/  PRMT R46, RZ, 0x7610, R46 ;  /* 0x00007610ff2e7816 */ /* 0x000fe2000000002e */
[----:B------:R0:W-:Y:S04]  /*4edf0*/  STL [R1+0x3e80], R49 ;  /* 0x003e803101007387 */ /* 0x0001e80000100800 */
[----:B------:R-:W2:Y:S04]  /*4ee00*/  LDL R54, [R1+0x1a48] ;  /* 0x001a480001367983 */ /* 0x000ea80000100800 */
[----:B0-----:R-:W2:Y:S01]  /*4ee10*/  LDL R49, [R1+0x1a4c] ;  /* 0x001a4c0001317983 */ /* 0x001ea20000100800 */
[----:B---3--:R-:W-:-:S02]  /*4ee20*/  @!P0 IMAD.MOV.U32 R3, RZ, RZ, R53 ;  /* 0x000000ffff038224 */ /* 0x008fc400078e0035 */
[----:B----4-:R-:W-:-:S05]  /*4ee30*/  @!P0 IMAD.MOV.U32 R2, RZ, RZ, R52 ;  /* 0x000000ffff028224 */ /* 0x010fca00078e0034 */
[----:B------:R0:W3:Y:S04]  /*4ee40*/  @!P0 LDG.E.U8 R47, desc[UR40][R2.64] ;  /* 0x00000028022f8981 */ /* 0x0000e8000c1e1100 */
[----:B--2---:R1:W-:Y:S04]  /*4ee50*/  STL [R1+0x3e84], R48 ;  /* 0x003e843001007387 */ /* 0x0043e80000100800 */
[----:B------:R-:W2:Y:S04]  /*4ee60*/  LDL R53, [R1+0x1a40] ;  /* 0x001a400001357983 */ /* 0x000ea80000100800 */
[----:B------:R-:W4:Y:S04]  /*4ee70*/  LDL R52, [R1+0x1a44] ;  /* 0x001a440001347983 */ /* 0x000f280000100800 */
[----:B------:R-:W4:Y:S04]  /*4ee80*/  LDL R51, [R1+0x1a38] ;  /* 0x001a380001337983 */ /* 0x000f280000100800 */
[----:B------:R-:W4:Y:S01]  /*4ee90*/  LDL R50, [R1+0x1a3c] ;  /* 0x001a3c0001327983 */ /* 0x000f220000100800 */
[----:B0-----:R-:W-:-:S02]  /*4eea0*/  @!P0 IMAD.MOV.U32 R3, RZ, RZ, R56 ;  /* 0x000000ffff038224 */ /* 0x001fc400078e0038 */
[----:B------:R-:W-:-:S05]  /*4eeb0*/  @!P0 IMAD.MOV.U32 R2, RZ, RZ, R55 ;  /* 0x000000ffff028224 */ /* 0x000fca00078e0037 */
[----:B------:R0:W4:Y:S01]  /*4eec0*/  @!P0 LDG.E.U8 R46, desc[UR40][R2.64] ;  /* 0x00000028022e8981 */ /* 0x000122000c1e1100 */
[----:B------:R-:W-:Y:S02]  /*4eed0*/  PRMT R45, RZ, 0x7610, R45 ;  /* 0x00007610ff2d7816 */ /* 0x000fe4000000002d */
[----:B------:R-:W-:Y:S01]  /*4eee0*/  PRMT R44, RZ, 0x7610, R44 ;  /* 0x00007610ff2c7816 */ /* 0x000fe2000000002c */
[----:B0-----:R-:W-:Y:S02]  /*4eef0*/  @!P0 IMAD.MOV.U32 R3, RZ, RZ, R54 ;  /* 0x000000ffff038224 */ /* 0x001fe400078e0036 */
[----:B------:R-:W-:-:S05]  /*4ef00*/  @!P0 IMAD.MOV.U32 R2, RZ, RZ, R49 ;  /* 0x000000ffff028224 */ /* 0x000fca00078e0031 */
[----:B------:R2:W4:Y:S01]  /*4ef10*/  @!P0 LDG.E.U8 R45, desc[UR40][R2.64] ;  /* 0x00000028022d8981 */ /* 0x000522000c1e1100 */
[----:B------:R-:W-:-:S03]  /*4ef20*/  PRMT R43, RZ, 0x7610, R43 ;  /* 0x00007610ff2b7816 */ /* 0x000fc6000000002b */
[----:B---3--:R-:W-:Y:S04]  /*4ef30*/  STL [R1+0x3e88], R47 ;  /* 0x003e882f01007387 */ /* 0x008fe80000100800 */
[----:B-1----:R-:W3:Y:S01]  /*4ef40*/  LDL R48, [R1+0x1a34] ;  /* 0x001a340001307983 */ /* 0x002ee20000100800 */
[----:B--2---:R-:W-:Y:S02]  /*4ef50*/  @!P0 IMAD.MOV.U32 R3, RZ, RZ, R53 ;  /* 0x000000ffff038224 */ /* 0x004fe400078e0035 */
[----:B----4-:R-:W-:-:S05]  /*4ef60*/  @!P0 IMAD.MOV.U32 R2, RZ, RZ, R52 ;  /* 0x000000ffff028224 */ /* 0x010fca00078e0034 */
[----:B------:R0:W2:Y:S04]  /*4ef70*/  @!P0 LDG.E.U8 R44, desc[UR40][R2.64] ;  /* 0x00000028022c8981 */ /* 0x0000a8000c1e1100 */
[----:B------:R1:W-:Y:S04]  /*4ef80*/  STL [R1+0x3e8c], R46 ;  /* 0x003e8c2e01007387 */ /* 0x0003e80000100800 */
[----:B------:R-:W4:Y:S01]  /*4ef90*/  LDL R49, [R1+0x1a30] ;  /* 0x001a300001317983 */ /* 0x000f220000100800 */
[----:B0-----:R-:W-:Y:S02]  /*4efa0*/  @!P0 IMAD.MOV.U32 R2, RZ, RZ, R50 ;  /* 0x000000ffff028224 */ /* 0x001fe400078e0032 */
[----:B------:R-:W-:-:S05]  /*4efb0*/  @!P0 IMAD.MOV.U32 R3, RZ, RZ, R51 ;  /* 0x000000ffff038224 */ /* 0x000fca00078e0033 */
[----:B------:R3:W4:Y:S01]  /*4efc0*/  @!P0 LDG.E.U8 R43, desc[UR40][R2.64] ;  /* 0x00000028022b8981 */ /* 0x000722000c1e1100 */
[----:B------:R-:W-:-:S03]  /*4efd0*/  PRMT R42, RZ, 0x7610, R42 ;  /* 0x00007610ff2a7816 */ /* 0x000fc6000000002a */
[----:B-1----:R-:W4:Y:S04]  /*4efe0*/  LDL R46, [R1+0x1a2c] ;  /* 0x001a2c00012e7983 */ /* 0x002f280000100800 */
[----:B------:R0:W-:Y:S04]  /*4eff0*/  STL [R1+0x3e90], R45 ;  /* 0x003e902d01007387 */ /* 0x0001e80000100800 */
[----:B------:R-:W4:Y:S01]  /*4f000*/  LDL R47, [R1+0x1a28] ;  /* 0x001a2800012f7983 */ /* 0x000f220000100800 */
[----:B---3--:R-:W-:-:S03]  /*4f010*/  @!P0 IMAD.MOV.U32 R2, RZ, RZ, R48 ;  /* 0x000000ffff028224 */ /* 0x008fc600078e0030 */
[----:B--2---:R1:W-:Y:S04]  /*4f020*/  STL [R1+0x3e94], R44 ;  /* 0x003e942c01007387 */ /* 0x0043e80000100800 */
[----:B------:R-:W2:Y:S04]  /*4f030*/  LDL R51, [R1+0x1a20] ;  /* 0x001a200001337983 */ /* 0x000ea80000100800 */
[----:B0-----:R-:W3:Y:S04]  /*4f040*/  LDL R45, [R1+0x1a1c] ;  /* 0x001a1c00012d7983 */ /* 0x001ee80000100800 */
[----:B-1----:R-:W3:Y:S01]  /*4f050*/  LDL R44, [R1+0x1a24] ;  /* 0x001a2400012c7983 */ /* 0x002ee20000100800 */
[----:B----4-:R-:W-:-:S05]  /*4f060*/  @!P0 IMAD.MOV.U32 R3, RZ, RZ, R49 ;  /* 0x000000ffff038224 */ /* 0x010fca00078e0031 */
[----:B------:R0:W4:Y:S04]  /*4f070*/  @!P0 LDG.E.U8 R42, desc[UR40][R2.64] ;  /* 0x00000028022a8981 */ /* 0x000128000c1e1100 */
[----:B------:R1:W-:Y:S04]  /*4f080*/  STL [R1+0x3e98], R43 ;  /* 0x003e982b01007387 */ /* 0x0003e80000100800 */
[----:B------:R-:W4:Y:S04]  /*4f090*/  LDL R50, [R1+0x1a18] ;  /* 0x001a180001327983 */ /* 0x000f280000100800 */
[----:B------:R-:W4:Y:S04]  /*4f0a0*/  LDL R49, [R1+0x1a10] ;  /* 0x001a100001317983 */ /* 0x000f280000100800 */
[----:B-1----:R-:W4:Y:S01]  /*4f0b0*/  LDL R43, [R1+0x1a14] ;  /* 0x001a1400012b7983 */ /* 0x002f220000100800 */
[----:B------:R-:W-:Y:S01]  /*4f0c0*/  PRMT R41, RZ, 0x7610, R41 ;  /* 0x00007610ff297816 */ /* 0x000fe20000000029 */
[----:B0-----:R-:W-:Y:S01]  /*4f0d0*/  @!P0 IMAD.MOV.U32 R2, RZ, RZ, R46 ;  /* 0x000000ffff028224 */ /* 0x001fe200078e002e */
[----:B------:R-:W-:Y:S01]  /*4f0e0*/  PRMT R40, RZ, 0x7610, R40 ;  /* 0x00007610ff287816 */ /* 0x000fe20000000028 */
[----:B------:R-:W-:-:S05]  /*4f0f0*/  @!P0 IMAD.MOV.U32 R3, RZ, RZ, R47 ;  /* 0x000000ffff038224 */ /* 0x000fca00078e002f */
[----:B------:R2:W4:Y:S01]  /*4f100*/  @!P0 LDG.E.U8 R41, desc[UR40][R2.64] ;  /* 0x0000002802298981 */ /* 0x000522000c1e1100 */
[----:B------:R-:W-:Y:S01]  /*4f110*/  PRMT R39, RZ, 0x7610, R39 ;  /* 0x00007610ff277816 */ /* 0x000fe20000000027 */
[----:B--2---:R-:W-:Y:S02]  /*4f120*/  @!P0 IMAD.MOV.U32 R3, RZ, RZ, R51 ;  /* 0x000000ffff038224 */ /* 0x004fe400078e0033 */
[----:B---3--:R-:W-:-:S05]  /*4f130*/  @!P0 IMAD.MOV.U32 R2, RZ, RZ, R44 ;  /* 0x000000ffff028224 */ /* 0x008fca00078e002c */
[----:B------:R0:W2:Y:S04]  /*4f140*/  @!P0 LDG.E.U8 R40, desc[UR40][R2.64] ;  /* 0x0000002802288981 */ /* 0x0000a8000c1e1100 */
[----:B----4-:R-:W-:Y:S04]  /*4f150*/  STL [R1+0x3e9c], R42 ;  /* 0x003e9c2a01007387 */ /* 0x010fe80000100800 */
[----:B------:R-:W3:Y:S04]  /*4f160*/  LDL R48, [R1+0x1a08] ;  /* 0x001a080001307983 */ /* 0x000ee80000100800 */
[----:B------:R-:W4:Y:S01]  /*4f170*/  LDL R47, [R1+0x1a0c] ;  /* 0x001a0c00012f7983 */ /* 0x000f220000100800 */
[----:B------:R-:W-:-:S02]  /*4f180*/  PRMT R38, RZ, 0x7610, R38 ;  /* 0x00007610ff267816 */ /* 0x000fc40000000026 */
[----:B------:R-:W-:Y:S01]  /*4f190*/  PRMT R37, RZ, 0x7610, R37 ;  /* 0x00007610ff257816 */ /* 0x000fe20000000025 */
[----:B------:R-:W2:Y:S01]  /*4f1a0*/  LDL R46, [R1+0x1a04] ;  /* 0x001a0400012e7983 */ /* 0x000ea20000100800 */
[----:B0-----:R-:W-:Y:S02]  /*4f1b0*/  @!P0 IMAD.MOV.U32 R2, RZ, RZ, R45 ;  /* 0x000000ffff028224 */ /* 0x001fe400078e002d */
[----:B------:R-:W-:-:S05]  /*4f1c0*/  @!P0 IMAD.MOV.U32 R3, RZ, RZ, R50 ;  /* 0x000000ffff038224 */ /* 0x000fca00078e0032 */
[----:B------:R0:W2:Y:S02]  /*4f1d0*/  @!P0 LDG.E.U8 R39, desc[UR40][R2.64] ;  /* 0x0000002802278981 */ /* 0x0000a4000c1e1100 */
[----:B0-----:R-:W-:Y:S02]  /*4f1e0*/  @!P0 IMAD.MOV.U32 R2, RZ, RZ, R43 ;  /* 0x000000ffff028224 */ /* 0x001fe400078e002b */
[----:B------:R-:W-:-:S05]  /*4f1f0*/  @!P0 IMAD.MOV.U32 R3, RZ, RZ, R49 ;  /* 0x000000ffff038224 */ /* 0x000fca00078e0031 */
[----:B------:R3:W2:Y:S04]  /*4f200*/  @!P0 LDG.E.U8 R38, desc[UR40][R2.64] ;  /* 0x0000002802268981 */ /* 0x0006a8000c1e1100 */
        /* <DEDUP_REMOVED lines=9> */
[----:B------:R0:W-:Y:S04]  /*4f2a0*/  STL [R1+0x3ea8], R39 ;  /* 0x003ea82701007387 */ /* 0x0001e80000100800 */
[----:B------:R-:W4:Y:S04]  /*4f2b0*/  LDL R43, [R1+0x19f0] ;  /* 0x0019f000012b7983 */ /* 0x000f280000100800 */
[----:B-1----:R-:W4:Y:S01]  /*4f2c0*/  LDL R40, [R1+0x19ec] ;  /* 0x0019ec0001287983 */ /* 0x002f220000100800 */
[----:B------:R-:W-:Y:S01]  /*4f2d0*/  PRMT R36, RZ, 0x7610, R36 ;  /* 0x00007610ff247816 */ /* 0x000fe20000000024 */
[----:B0-----:R-:W-:-:S02]  /*4f2e0*/  @!P0 IMAD.MOV.U32 R2, RZ, RZ, R46 ;  /* 0x000000ffff028224 */ /* 0x001fc400078e002e */
[----:B------:R0:W-:Y:S04]  /*4f2f0*/  STL [R1+0x3eac], R38 ;  /* 0x003eac2601007387 */ /* 0x0001e80000100800 */
[----:B------:R-:W4:Y:S04]  /*4f300*/  LDL R39, [R1+0x19e4] ;  /* 0x0019e40001277983 */ /* 0x000f280000100800 */
[----:B0-----:R-:W4:Y:S01]  /*4f310*/  LDL R38, [R1+0x19e8] ;  /* 0x0019e80001267983 */ /* 0x001f220000100800 */
[----:B------:R-:W-:Y:S01]  /*4f320*/  @!P0 IMAD.MOV.U32 R3, RZ, RZ, R41 ;  /* 0x000000ffff038224 */ /* 0x000fe200078e0029 */
[----:B------:R-:W-:-:S04]  /*4f330*/  PRMT R35, RZ, 0x7610, R35 ;  /* 0x00007610ff237816 */ /* 0x000fc80000000023 */
[----:B------:R0:W4:Y:S02]  /*4f340*/  @!P0 LDG.E.U8 R36, desc[UR40][R2.64] ;  /* 0x0000002802248981 */ /* 0x000124000c1e1100 */
[----:B0-----:R-:W-:Y:S01]  /*4f350*/  @!P0 IMAD.MOV.U32 R2, RZ, RZ, R44 ;  /* 0x000000ffff028224 */ /* 0x001fe200078e002c */
[----:B------:R-:W-:Y:S01]  /*4f360*/  PRMT R34, RZ, 0x7610, R34 ;  /* 0x00007610ff227816 */ /* 0x000fe20000000022 */
[----:B---3--:R0:W-:Y:S04]  /*4f370*/  STL [R1+0x3eb0], R37 ;  /* 0x003eb02501007387 */ /* 0x0081e80000100800 */
[----:B------:R-:W3:Y:S01]  /*4f380*/  LDL R46, [R1+0x19e0] ;  /* 0x0019e000012e7983 */ /* 0x000ee20000100800 */
[----:B--2---:R-:W-:-:S03]  /*4f390*/  @!P0 IMAD.MOV.U32 R3, RZ, RZ, R45 ;  /* 0x000000ffff038224 */ /* 0x004fc600078e002d */
[----:B------:R-:W2:Y:S04]  /*4f3a0*/  LDL R41, [R1+0x19d8] ;  /* 0x0019d80001297983 */ /* 0x000ea80000100800 */
[----:B------:R4:W2:Y:S04]  /*4f3b0*/  @!P0 LDG.E.U8 R35, desc[UR40][R2.64] ;  /* 0x0000002802238981 */ /* 0x0008a8000c1e1100 */
[----:B0-----:R-:W2:Y:S01]  /*4f3c0*/  LDL R37, [R1+0x19dc] ;  /* 0x0019dc0001257983 */ /* 0x001ea20000100800 */
[----:B----4-:R-:W-:Y:S02]  /*4f3d0*/  @!P0 IMAD.MOV.U32 R2, RZ, RZ, R42 ;  /* 0x000000ffff028224 */ /* 0x010fe400078e002a */
[----:B------:R-:W-:-:S05]  /*4f3e0*/  @!P0 IMAD.MOV.U32 R3, RZ, RZ, R43 ;  /* 0x000000ffff038224 */ /* 0x000fca00078e002b */
[----:B------:R0:W4:Y:S01]  /*4f3f0*/  @!P0 LDG.E.U8 R34, desc[UR40][R2.64] ;  /* 0x0000002802228981 */ /* 0x000122000c1e1100 */
[----:B------:R-:W-:Y:S01]  /*4f400*/  PRMT R33, RZ, 0x7610, R33 ;  /* 0x00007610ff217816 */ /* 0x000fe20000000021 */
[----:B0-----:R-:W-:Y:S02]  /*4f410*/  @!P0 IMAD.MOV.U32 R2, RZ, RZ, R40 ;  /* 0x000000ffff028224 */ /* 0x001fe400078e0028 */
[----:B------:R-:W-:-:S05]  /*4f420*/  @!P0 IMAD.MOV.U32 R3, RZ, RZ, R38 ;  /* 0x000000ffff038224 */ /* 0x000fca00078e0026 */
[----:B------:R0:W4:Y:S01]  /*4f430*/  @!P0 LDG.E.U8 R33, desc[UR40][R2.64] ;  /* 0x0000002802218981 */ /* 0x000122000c1e1100 */
[----:B------:R-:W-:-:S03]  /*4f440*/  PRMT R32, RZ, 0x7610, R32 ;  /* 0x00007610ff207816 */ /* 0x000fc60000000020 */
[----:B------:R-:W-:Y:S04]  /*4f450*/  STL [R1+0x3eb4], R36 ;  /* 0x003eb42401007387 */ /* 0x000fe80000100800 */
[----:B------:R-:W4:Y:S04]  /*4f460*/  LDL R45, [R1+0x19d0] ;  /* 0x0019d000012d7983 */ /* 0x000f280000100800 */
[----:B------:R-:W4:Y:S01]  /*4f470*/  LDL R44, [R1+0x19d4] ;  /* 0x0019d400012c7983 */ /* 0x000f220000100800 */
[----:B------:R-:W-:Y:S01]  /*4f480*/  PRMT R31, RZ, 0x7610, R31 ;  /* 0x00007610ff1f7816 */ /* 0x000fe2000000001f */
[----:B0-----:R-:W-:-:S02]  /*4f490*/  @!P0 IMAD.MOV.U32 R2, RZ, RZ, R39 ;  /* 0x000000ffff028224 */ /* 0x001fc400078e0027 */
[----:B---3--:R-:W-:-:S05]  /*4f4a0*/  @!P0 IMAD.MOV.U32 R3, RZ, RZ, R46 ;  /* 0x000000ffff038224 */ /* 0x008fca00078e002e */
[----:B------:R0:W3:Y:S04]  /*4f4b0*/  @!P0 LDG.E.U8 R32, desc[UR40][R2.64] ;  /* 0x0000002802208981 */ /* 0x0000e8000c1e1100 */
[----:B--2---:R1:W-:Y:S04]  /*4f4c0*/  STL [R1+0x3eb8], R35 ;  /* 0x003eb82301007387 */ /* 0x0043e80000100800 */
[----:B------:R-:W2:Y:S04]  /*4f4d0*/  LDL R43, [R1+0x19c8] ;  /* 0x0019c800012b7983 */ /* 0x000ea80000100800 */
[----:B------:R-:W2:Y:S01]  /*4f4e0*/  LDL R42, [R1+0x28dc] ;  /* 0x0028dc00012a7983 */ /* 0x000ea20000100800 */
[----:B0-----:R-:W-:-:S02]  /*4f4f0*/  @!P0 IMAD.MOV.U32 R2, RZ, RZ, R37 ;  /* 0x000000ffff028224 */ /* 0x001fc400078e0025 */
[----:B------:R-:W-:Y:S01]  /*4f500*/  @!P0 IMAD.MOV.U32 R3, RZ, RZ, R41 ;  /* 0x000000ffff038224 */ /* 0x000fe200078e0029 */
[----:B-1----:R-:W2:Y:S04]  /*4f510*/  LDL R35, [R1+0x19cc] ;  /* 0x0019cc0001237983 */ /* 0x002ea80000100800 */
[----:B------:R0:W2:Y:S04]  /*4f520*/  @!P0 LDG.E.U8 R31, desc[UR40][R2.64] ;  /* 0x00000028021f8981 */ /* 0x0000a8000c1e1100 */
[----:B----4-:R1:W-:Y:S04]  /*4f530*/  STL [R1+0x3ebc], R34 ;  /* 0x003ebc2201007387 */ /* 0x0103e80000100800 */
[----:B------:R-:W4:Y:S04]  /*4f540*/  LDL R40, [R1+0x19c0] ;  /* 0x0019c00001287983 */ /* 0x000f280000100800 */
[----:B------:R-:W4:Y:S04]  /*4f550*/  LDL R38, [R1+0x28e4] ;  /* 0x0028e40001267983 */ /* 0x000f280000100800 */
[----:B-1----:R-:W4:Y:S04]  /*4f560*/  LDL R34, [R1+0x19c4] ;  /* 0x0019c40001227983 */ /* 0x002f280000100800 */
[----:B------:R1:W-:Y:S04]  /*4f570*/  STL [R1+0x3ec0], R33 ;  /* 0x003ec02101007387 */ /* 0x0003e80000100800 */
[----:B------:R-:W4:Y:S04]  /*4f580*/  LDL R39, [R1+0x19bc] ;  /* 0x0019bc0001277983 */ /* 0x000f280000100800 */
[----:B------:R-:W4:Y:S01]  /*4f590*/  LDL R36, [R1+0x28ec] ;  /* 0x0028ec0001247983 */ /* 0x000f220000100800 */
[----:B------:R-:W-:Y:S01]  /*4f5a0*/  PRMT R30, RZ, 0x7610, R30 ;  /* 0x00007610ff1e7816 */ /* 0x000fe2000000001e */
[----:B0-----:R-:W-:-:S02]  /*4f5b0*/  @!P0 IMAD.MOV.U32 R2, RZ, RZ, R44 ;  /* 0x000000ffff028224 */ /* 0x001fc400078e002c */
[----:B------:R-:W-:-:S05]  /*4f5c0*/  @!P0 IMAD.MOV.U32 R3, RZ, RZ, R45 ;  /* 0x000000ffff038224 */ /* 0x000fca00078e002d */
[----:B------:R2:W4:Y:S01]  /*4f5d0*/  @!P0 LDG.E.U8 R30, desc[UR40][R2.64] ;  /* 0x00000028021e8981 */ /* 0x000522000c1e1100 */
[----:B------:R-:W-:-:S03]  /*4f5e0*/  PRMT R29, RZ, 0x7610, R29 ;  /* 0x00007610ff1d7816 */ /* 0x000fc6000000001d */
[----:B---3--:R0:W-:Y:S04]  /*4f5f0*/  STL [R1+0x3ec4], R32 ;  /* 0x003ec42001007387 */ /* 0x0081e80000100800 */
[----:B------:R-:W3:Y:S04]  /*4f600*/  LDL R41, [R1+0x19b8] ;  /* 0x0019b80001297983 */ /* 0x000ee80000100800 */
[----:B------:R-:W3:Y:S01]  /*4f610*/  LDL R37, [R1+0x28f4] ;  /* 0x0028f40001257983 */ /* 0x000ee20000100800 */
[----:B--2---:R-:W-:-:S03]  /*4f620*/  @!P0 IMAD.MOV.U32 R2, RZ, RZ, R35 ;  /* 0x000000ffff028224 */ /* 0x004fc600078e0023 */
[----:B------:R2:W-:Y:S04]  /*4f630*/  STL [R1+0x3ec8], R31 ;  /* 0x003ec81f01007387 */ /* 0x0005e80000100800 */
[----:B-1----:R-:W3:Y:S04]  /*4f640*/  LDL R33, [R1+0x28fc] ;  /* 0x0028fc0001217983 */ /* 0x002ee80000100800 */
[----:B------:R-:W3:Y:S04]  /*4f650*/  LDL R35, [R1+0x19b4] ;  /* 0x0019b40001237983 */ /* 0x000ee80000100800 */
[----:B0-----:R-:W3:Y:S01]  /*4f660*/  LDL R32, [R1+0x19b0] ;  /* 0x0019b00001207983 */ /* 0x001ee20000100800 */
[----:B------:R-:W-:Y:S01]  /*4f670*/  @!P0 IMAD.MOV.U32 R3, RZ, RZ, R43 ;  /* 0x000000ffff038224 */ /* 0x000fe200078e002b */
[----:B------:R-:W-:-:S02]  /*4f680*/  PRMT R28, RZ, 0x7610, R28 ;  /* 0x00007610ff1c7816 */ /* 0x000fc4000000001c */
[----:B------:R-:W-:Y:S02]  /*4f690*/  PRMT R27, RZ, 0x7610, R27 ;  /* 0x00007610ff1b7816 */ /* 0x000fe4000000001b */
[----:B------:R-:W-:Y:S02]  /*4f6a0*/  PRMT R26, RZ, 0x7610, R26 ;  /* 0x00007610ff1a7816 */ /* 0x000fe4000000001a */
[----:B------:R-:W-:Y:S01]  /*4f6b0*/  PRMT R25, RZ, 0x7610, R25 ;  /* 0x00007610ff197816 */ /* 0x000fe20000000019 */
[----:B------:R4:W3:Y:S04]  /*4f6c0*/  @!P0 LDG.E.U8 R29, desc[UR40][R2.64] ;  /* 0x00000028021d8981 */ /* 0x0008e8000c1e1100 */
[----:B--2---:R-:W2:Y:S01]  /*4f6d0*/  LDL R31, [R1+0x2904] ;  /* 0x00290400011f7983 */ /* 0x004ea20000100800 */
[----:B------:R-:W-:-:S02]  /*4f6e0*/  PRMT R24, RZ, 0x7610, R24 ;  /* 0x00007610ff187816 */ /* 0x000fc40000000018 */
[----:B------:R-:W-:Y:S02]  /*4f6f0*/  PRMT R23, RZ, 0x7610, R23 ;  /* 0x00007610ff177816 */ /* 0x000fe40000000017 */
[----:B------:R-:W-:Y:S02]  /*4f700*/  PRMT R22, RZ, 0x7610, R22 ;  /* 0x00007610ff167816 */ /* 0x000fe40000000016 */
[----:B------:R-:W-:Y:S02]  /*4f710*/  PRMT R21, RZ, 0x7610, R21 ;  /* 0x00007610ff157816 */ /* 0x000fe40000000015 */
[----:B------:R-:W-:Y:S02]  /*4f720*/  PRMT R20, RZ, 0x7610, R20 ;  /* 0x00007610ff147816 */ /* 0x000fe40000000014 */
[----:B------:R-:W-:Y:S02]  /*4f730*/  PRMT R19, RZ, 0x7610, R19 ;  /* 0x00007610ff137816 */ /* 0x000fe40000000013 */
[----:B------:R-:W-:-:S02]  /*4f740*/  PRMT R18, RZ, 0x7610, R18 ;  /* 0x00007610ff127816 */ /* 0x000fc40000000012 */
[----:B------:R-:W-:Y:S01]  /*4f750*/  PRMT R17, RZ, 0x7610, R17 ;  /* 0x00007610ff117816 */ /* 0x000fe20000000011 */
[----:B----4-:R-:W-:Y:S01]  /*4f760*/  @!P0 IMAD.MOV.U32 R3, RZ, RZ, R34 ;  /* 0x000000ffff038224 */ /* 0x010fe200078e0022 */
[----:B------:R-:W4:Y:S04]  /*4f770*/  LDL R44, [R1+0x2928] ;  /* 0x00292800012c7983 */ /* 0x000f280000100800 */
[----:B------:R-:W4:Y:S01]  /*4f780*/  LDL R34, [R1+0x290c] ;  /* 0x00290c0001227983 */ /* 0x000f220000100800 */
[----:B------:R-:W-:-:S03]  /*4f790*/  @!P0 IMAD.MOV.U32 R2, RZ, RZ, R42 ;  /* 0x000000ffff028224 */ /* 0x000fc600078e002a */
[----:B------:R-:W4:Y:S04]  /*4f7a0*/  LDL R42, [R1+0x28e0] ;  /* 0x0028e000012a7983 */ /* 0x000f280000100800 */
[----:B------:R-:W4:Y:S04]  /*4f7b0*/  LDL R43, [R1+0x2930] ;  /* 0x00293000012b7983 */ /* 0x000f280000100800 */
[----:B------:R0:W4:Y:S02]  /*4f7c0*/  @!P0 LDG.E.U8 R28, desc[UR40][R2.64] ;  /* 0x00000028021c8981 */ /* 0x000124000c1e1100 */
[----:B0-----:R-:W-:-:S02]  /*4f7d0*/  @!P0 IMAD.MOV.U32 R2, RZ, RZ, R38 ;  /* 0x000000ffff028224 */ /* 0x001fc400078e0026 */
[----:B------:R-:W-:Y:S01]  /*4f7e0*/  @!P0 IMAD.MOV.U32 R3, RZ, RZ, R40 ;  /* 0x000000ffff038224 */ /* 0x000fe200078e0028 */
[----:B------:R-:W4:Y:S04]  /*4f7f0*/  LDL R38, [R1+0x2914] ;  /* 0x0029140001267983 */ /* 0x000f280000100800 */
[----:B------:R-:W4:Y:S04]  /*4f800*/  LDL R40, [R1+0x19ac] ;  /* 0x0019ac0001287983 */ /* 0x000f280000100800 */
[----:B------:R0:W4:Y:S02]  /*4f810*/  @!P0 LDG.E.U8 R27, desc[UR40][R2.64] ;  /* 0x00000028021b8981 */ /* 0x000124000c1e1100 */
[----:B0-----:R-:W-:-:S02]  /*4f820*/  @!P0 IMAD.MOV.U32 R3, RZ, RZ, R39 ;  /* 0x000000ffff038224 */ /* 0x001fc400078e0027 */
[----:B------:R-:W4:Y:S01]  /*4f830*/  LDL R39, [R1+0x28d8] ;  /* 0x0028d80001277983 */ /* 0x000f220000100800 */
[----:B------:R-:W-:-:S03]  /*4f840*/  @!P0 IMAD.MOV.U32 R2, RZ, RZ, R36 ;  /* 0x000000ffff028224 */ /* 0x000fc600078e0024 */
[----:B------:R-:W4:Y:S04]  /*4f850*/  LDL R36, [R1+0x291c] ;  /* 0x00291c0001247983 */ /* 0x000f280000100800 */
[----:B------:R3:W4:Y:S02]  /*4f860*/  @!P0 LDG.E.U8 R26, desc[UR40][R2.64] ;  /* 0x00000028021a8981 */ /* 0x000724000c1e1100 */
[----:B---3--:R-:W-:Y:S02]  /*4f870*/  @!P0 IMAD.MOV.U32 R3, RZ, RZ, R41 ;  /* 0x000000ffff038224 */ /* 0x008fe400078e0029 */
[----:B------:R-:W-:Y:S01]  /*4f880*/  @!P0 IMAD.MOV.U32 R2, RZ, RZ, R37 ;  /* 0x000000ffff028224 */ /* 0x000fe200078e0025 */
[----:B------:R-:W3:Y:S04]  /*4f890*/  LDL R41, [R1+0x28e8] ;  /* 0x0028e80001297983 */ /* 0x000ee80000100800 */
[----:B------:R-:W3:Y:S04]  /*4f8a0*/  LDL R37, [R1+0x2924] ;  /* 0x0029240001257983 */ /* 0x000ee80000100800 */
[----:B------:R0:W3:Y:S02]  /*4f8b0*/  @!P0 LDG.E.U8 R25, desc[UR40][R2.64] ;  /* 0x0000002802198981 */ /* 0x0000e4000c1e1100 */
[----:B0-----:R-:W-:-:S02]  /*4f8c0*/  @!P0 IMAD.MOV.U32 R2, RZ, RZ, R33 ;  /* 0x000000ffff028224 */ /* 0x001fc400078e0021 */
[----:B------:R-:W-:Y:S01]  /*4f8d0*/  @!P0 IMAD.MOV.U32 R3, RZ, RZ, R35 ;  /* 0x000000ffff038224 */ /* 0x000fe200078e0023 */
[----:B------:R-:W3:Y:S04]  /*4f8e0*/  LDL R33, [R1+0x292c] ;  /* 0x00292c0001217983 */ /* 0x000ee80000100800 */
[----:B------:R-:W3:Y:S04]  /*4f8f0*/  LDL R35, [R1+0x28f0] ;  /* 0x0028f00001237983 */ /* 0x000ee80000100800 */
[----:B------:R0:W3:Y:S02]  /*4f900*/  @!P0 LDG.E.U8 R24, desc[UR40][R2.64] ;  /* 0x0000002802188981 */ /* 0x0000e4000c1e1100 */
[----:B0-----:R-:W-:-:S02]  /*4f910*/  @!P0 IMAD.MOV.U32 R3, RZ, RZ, R32 ;  /* 0x000000ffff038224 */ /* 0x001fc400078e0020 */
[----:B------:R-:W3:Y:S01]  /*4f920*/  LDL R32, [R1+0x28f8] ;  /* 0x0028f80001207983 */ /* 0x000ee20000100800 */
[----:B--2---:R-:W-:-:S03]  /*4f930*/  @!P0 IMAD.MOV.U32 R2, RZ, RZ, R31 ;  /* 0x000000ffff028224 */ /* 0x004fc600078e001f */
[----:B------:R-:W2:Y:S04]  /*4f940*/  LDL R31, [R1+0x2934] ;  /* 0x00293400011f7983 */ /* 0x000ea80000100800 */
[----:B------:R4:W2:Y:S02]  /*4f950*/  @!P0 LDG.E.U8 R23, desc[UR40][R2.64] ;  /* 0x0000002802178981 */ /* 0x0008a4000c1e1100 */
[----:B----4-:R-:W-:Y:S02]  /*4f960*/  @!P0 IMAD.MOV.U32 R2, RZ, RZ, R34 ;  /* 0x000000ffff028224 */ /* 0x010fe400078e0022 */
[----:B------:R-:W4:Y:S01]  /*4f970*/  LDL R34, [R1+0x293c] ;  /* 0x00293c0001227983 */ /* 0x000f220000100800 */
[----:B------:R-:W-:-:S03]  /*4f980*/  @!P0 IMAD.MOV.U32 R3, RZ, RZ, R40 ;  /* 0x000000ffff038224 */ /* 0x000fc600078e0028 */
[----:B------:R-:W4:Y:S04]  /*4f990*/  LDL R40, [R1+0x2900] ;  /* 0x0029000001287983 */ /* 0x000f280000100800 */
[----:B------:R0:W4:Y:S02]  /*4f9a0*/  @!P0 LDG.E.U8 R22, desc[UR40][R2.64] ;  /* 0x0000002802168981 */ /* 0x000124000c1e1100 */
[----:B0-----:R-:W-:Y:S02]  /*4f9b0*/  @!P0 IMAD.MOV.U32 R2, RZ, RZ, R38 ;  /* 0x000000ffff028224 */ /* 0x001fe400078e0026 */
[----:B------:R-:W-:Y:S01]  /*4f9c0*/  @!P0 IMAD.MOV.U32 R3, RZ, RZ, R39 ;  /* 0x000000ffff038224 */ /* 0x000fe200078e0027 */
        /* <DEDUP_REMOVED lines=8> */
[----:B---3--:R-:W-:-:S02]  /*4fa50*/  @!P0 IMAD.MOV.U32 R3, RZ, RZ, R41 ;  /* 0x000000ffff038224 */ /* 0x008fc400078e0029 */
[----:B------:R-:W-:Y:S01]  /*4fa60*/  @!P0 IMAD.MOV.U32 R2, RZ, RZ, R37 ;  /* 0x000000ffff028224 */ /* 0x000fe200078e0025 */
[----:B------:R-:W-:Y:S01]  /*4fa70*/  PRMT R16, RZ, 0x7610, R16 ;  /* 0x00007610ff107816 */ /* 0x000fe20000000010 */
[----:B------:R-:W3:Y:S04]  /*4fa80*/  LDL R37, [R1+0x2910] ;  /* 0x0029100001257983 */ /* 0x000ee80000100800 */
[----:B------:R0:W3:Y:S04]  /*4fa90*/  @!P0 LDG.E.U8 R19, desc[UR40][R2.64] ;  /* 0x0000002802138981 */ /* 0x0000e8000c1e1100 */
[----:B------:R-:W3:Y:S01]  /*4faa0*/  LDL R41, [R1+0x2938] ;  /* 0x0029380001297983 */ /* 0x000ee20000100800 */
        /* <DEDUP_REMOVED lines=14> */
[----:B------:R0:W4:Y:S01]  /*4fb90*/  @!P0 LDG.E.U8 R16, desc[UR40][R2.64] ;  /* 0x0000002802108981 */ /* 0x000122000c1e1100 */
[----:B------:R-:W-:Y:S02]  /*4fba0*/  PRMT R15, RZ, 0x7610, R15 ;  /* 0x00007610ff0f7816 */ /* 0x000fe4000000000f */
[----:B------:R-:W-:Y:S01]  /*4fbb0*/  PRMT R14, RZ, 0x7610, R14 ;  /* 0x00007610ff0e7816 */ /* 0x000fe2000000000e */
[----:B0-----:R-:W-:Y:S02]  /*4fbc0*/  @!P0 IMAD.MOV.U32 R2, RZ, RZ, R38 ;  /* 0x000000ffff028224 */ /* 0x001fe400078e0026 */
[----:B------:R-:W-:Y:S01]  /*4fbd0*/  @!P0 IMAD.MOV.U32 R3, RZ, RZ, R39 ;  /* 0x000000ffff038224 */ /* 0x000fe200078e0027 */
[----:B------:R-:W4:Y:S04]  /*4fbe0*/  LDL R38, [R1+0x2984] ;  /* 0x0029840001267983 */ /* 0x000f280000100800 */
[----:B------:R-:W4:Y:S04]  /*4fbf0*/  LDL R39, [R1+0x2940] ;  /* 0x0029400001277983 */ /* 0x000f280000100800 */
[----:B------:R0:W4:Y:S01]  /*4fc00*/  @!P0 LDG.E.U8 R15, desc[UR40][R2.64] ;  /* 0x00000028020f8981 */ /* 0x000122000c1e1100 */
[----:B------:R-:W-:Y:S01]  /*4fc10*/  PRMT R13, RZ, 0x7610, R13 ;  /* 0x00007610ff0d7816 */ /* 0x000fe2000000000d */
[----:B0-----:R-:W-:-:S02]  /*4fc20*/  @!P0 IMAD.MOV.U32 R2, RZ, RZ, R36 ;  /* 0x000000ffff028224 */ /* 0x001fc400078e0024 */
[----:B------:R-:W4:Y:S01]  /*4fc30*/  LDL R36, [R1+0x2980] ;  /* 0x0029800001247983 */ /* 0x000f220000100800 */
[----:B---3--:R-:W-:-:S03]  /*4fc40*/  @!P0 IMAD.MOV.U32 R3, RZ, RZ, R37 ;  /* 0x000000ffff038224 */ /* 0x008fc600078e0025 */
[----:B------:R-:W3:Y:S04]  /*4fc50*/  LDL R37, [R1+0x2948] ;  /* 0x0029480001257983 */ /* 0x000ee80000100800 */
[----:B------:R0:W3:Y:S02]  /*4fc60*/  @!P0 LDG.E.U8 R14, desc[UR40][R2.64] ;  /* 0x00000028020e8981 */ /* 0x0000e4000c1e1100 */
[----:B0-----:R-:W-:Y:S02]  /*4fc70*/  @!P0 IMAD.MOV.U32 R2, RZ, RZ, R33 ;  /* 0x000000ffff028224 */ /* 0x001fe400078e0021 */
[----:B------:R-:W-:Y:S01]  /*4fc80*/  @!P0 IMAD.MOV.U32 R3, RZ, RZ, R35 ;  /* 0x000000ffff038224 */ /* 0x000fe200078e0023 */
[----:B------:R-:W3:Y:S04]  /*4fc90*/  LDL R33, [R1+0x297c] ;  /* 0x00297c0001217983 */ /* 0x000ee80000100800 */
[----:B------:R-:W3:Y:S04]  /*4fca0*/  LDL R35, [R1+0x2950] ;  /* 0x0029500001237983 */ /* 0x000ee80000100800 */
[----:B------:R0:W3:Y:S02]  /*4fcb0*/  @!P0 LDG.E.U8 R13, desc[UR40][R2.64] ;  /* 0x00000028020d8981 */ /* 0x0000e4000c1e1100 */
[----:B0-----:R-:W-:-:S02]  /*4fcc0*/  @!P0 IMAD.MOV.U32 R3, RZ, RZ, R32 ;  /* 0x000000ffff038224 */ /* 0x001fc400078e0020 */
[----:B------:R-:W3:Y:S01]  /*4fcd0*/  LDL R32, [R1+0x2978] ;  /* 0x0029780001207983 */ /* 0x000ee20000100800 */
[----:B--2---:R-:W-:-:S03]  /*4fce0*/  @!P0 IMAD.MOV.U32 R2, RZ, RZ, R31 ;  /* 0x000000ffff028224 */ /* 0x004fc600078e001f */
[----:B------:R-:W2:Y:S01]  /*4fcf0*/  LDL R31, [R1+0x2974] ;  /* 0x00297400011f7983 */ /* 0x000ea20000100800 */
[----:B------:R-:W-:-:S06]  /*4fd00*/  PRMT R12, RZ, 0x7610, R12 ;  /* 0x00007610ff0c7816 */ /* 0x000fcc000000000c */
[----:B------:R4:W2:Y:S02]  /*4fd10*/  @!P0 LDG.E.U8 R12, desc[UR40][R2.64] ;  /* 0x00000028020c8981 */ /* 0x0008a4000c1e1100 */
[----:B----4-:R-:W-:Y:S02]  /*4fd20*/  @!P0 IMAD.MOV.U32 R2, RZ, RZ, R34 ;  /* 0x000000ffff028224 */ /* 0x010fe400078e0022 */
[----:B------:R-:W4:Y:S01]  /*4fd30*/  LDL R34, [R1+0x2960] ;  /* 0x0029600001227983 */ /* 0x000f220000100800 */
[----:B------:R-:W-:Y:S01]  /*4fd40*/  PRMT R11, RZ, 0x7610, R11 ;  /* 0x00007610ff0b7816 */ /* 0x000fe2000000000b */
[----:B------:R-:W-:Y:S01]  /*4fd50*/  @!P0 IMAD.MOV.U32 R3, RZ, RZ, R44 ;  /* 0x000000ffff038224 */ /* 0x000fe200078e002c */
[----:B------:R-:W-:Y:S01]  /*4fd60*/  PRMT R10, RZ, 0x7610, R10 ;  /* 0x00007610ff0a7816 */ /* 0x000fe2000000000a */
[----:B------:R-:W0:Y:S03]  /*4fd70*/  S2R R61, SR_TID.X ;  /* 0x00000000003d7919 */ /* 0x000e260000002100 */
[----:B------:R1:W4:Y:S01]  /*4fd80*/  @!P0 LDG.E.U8 R11, desc[UR40][R2.64] ;  /* 0x00000028020b8981 */ /* 0x000322000c1e1100 */
[----:B------:R-:W-:Y:S01]  /*4fd90*/  PRMT R9, RZ, 0x7610, R9 ;  /* 0x00007610ff097816 */ /* 0x000fe20000000009 */
[----:B-1----:R-:W-:-:S02]  /*4fda0*/  @!P0 IMAD.MOV.U32 R2, RZ, RZ, R42 ;  /* 0x000000ffff028224 */ /* 0x002fc400078e002a */
[----:B------:R-:W-:-:S05]  /*4fdb0*/  @!P0 IMAD.MOV.U32 R3, RZ, RZ, R43 ;  /* 0x000000ffff038224 */ /* 0x000fca00078e002b */
[----:B------:R1:W4:Y:S01]  /*4fdc0*/  @!P0 LDG.E.U8 R10, desc[UR40][R2.64] ;  /* 0x00000028020a8981 */ /* 0x000322000c1e1100 */
[----:B------:R-:W-:Y:S01]  /*4fdd0*/  PRMT R8, RZ, 0x7610, R8 ;  /* 0x00007610ff087816 */ /* 0x000fe20000000008 */
[----:B-1----:R-:W-:Y:S02]  /*4fde0*/  @!P0 IMAD.MOV.U32 R2, RZ, RZ, R40 ;  /* 0x000000ffff028224 */ /* 0x002fe400078e0028 */
[----:B------:R-:W-:-:S05]  /*4fdf0*/  @!P0 IMAD.MOV.U32 R3, RZ, RZ, R41 ;  /* 0x000000ffff038224 */ /* 0x000fca00078e0029 */
[----:B------:R1:W4:Y:S01]  /*4fe00*/  @!P0 LDG.E.U8 R9, desc[UR40][R2.64] ;  /* 0x0000002802098981 */ /* 0x000322000c1e1100 */
[----:B------:R-:W-:Y:S01]  /*4fe10*/  PRMT R7, RZ, 0x7610, R7 ;  /* 0x00007610ff077816 */ /* 0x000fe20000000007 */
[----:B-1----:R-:W-:Y:S02]  /*4fe20*/  @!P0 IMAD.MOV.U32 R2, RZ, RZ, R38 ;  /* 0x000000ffff028224 */ /* 0x002fe400078e0026 */
[----:B------:R-:W-:-:S05]  /*4fe30*/  @!P0 IMAD.MOV.U32 R3, RZ, RZ, R39 ;  /* 0x000000ffff038224 */ /* 0x000fca00078e0027 */
[----:B------:R1:W4:Y:S01]  /*4fe40*/  @!P0 LDG.E.U8 R8, desc[UR40][R2.64] ;  /* 0x0000002802088981 */ /* 0x000322000c1e1100 */
[----:B------:R-:W-:Y:S01]  /*4fe50*/  PRMT R6, RZ, 0x7610, R6 ;  /* 0x00007610ff067816 */ /* 0x000fe20000000006 */
[----:B-1----:R-:W-:Y:S01]  /*4fe60*/  @!P0 IMAD.MOV.U32 R2, RZ, RZ, R36 ;  /* 0x000000ffff028224 */ /* 0x002fe200078e0024 */
[----:B------:R-:W-:Y:S01]  /*4fe70*/  PRMT R5, RZ, 0x7610, R5 ;  /* 0x00007610ff057816 */ /* 0x000fe20000000005 */
[----:B------:R-:W-:Y:S01]  /*4fe80*/  STL [R1+0x3040], R0 ;  /* 0x0030400001007387 */ /* 0x000fe20000100800 */
[----:B---3--:R-:W-:-:S05]  /*4fe90*/  @!P0 IMAD.MOV.U32 R3, RZ, RZ, R37 ;  /* 0x000000ffff038224 */ /* 0x008fca00078e0025 */
[----:B------:R1:W3:Y:S02]  /*4fea0*/  @!P0 LDG.E.U8 R7, desc[UR40][R2.64] ;  /* 0x0000002802078981 */ /* 0x0002e4000c1e1100 */
[----:B-1----:R-:W-:Y:S02]  /*4feb0*/  @!P0 IMAD.MOV.U32 R2, RZ, RZ, R33 ;  /* 0x000000ffff028224 */ /* 0x002fe400078e0021 */
[----:B------:R-:W-:Y:S01]  /*4fec0*/  @!P0 IMAD.MOV.U32 R3, RZ, RZ, R35 ;  /* 0x000000ffff038224 */ /* 0x000fe200078e0023 */
[----:B0-----:R-:W-:-:S04]  /*4fed0*/  SHF.R.U32.HI R33, RZ, 0x2, R61 ;  /* 0x00000002ff217819 */ /* 0x001fc8000001163d */
[----:B------:R0:W3:Y:S01]  /*4fee0*/  @!P0 LDG.E.U8 R6, desc[UR40][R2.64] ;  /* 0x0000002802068981 */ /* 0x0000e2000c1e1100 */
[----:B------:R-:W-:Y:S01]  /*4fef0*/  SGXT.U32 R33, R33, 0x3 ;  /* 0x000000032121781a */ /* 0x000fe20000000000 */
[----:B0-----:R-:W-:Y:S01]  /*4ff00*/  @!P0 IMAD.MOV.U32 R2, RZ, RZ, R32 ;  /* 0x000000ffff028224 */ /* 0x001fe200078e0020 */
[----:B------:R-:W-:Y:S01]  /*4ff10*/  LOP3.LUT R32, R61, 0x3, RZ, 0xc0, !PT ;  /* 0x000000033d207812 */ /* 0x000fe200078ec0ff */
[----:B------:R-:W-:-:S04]  /*4ff20*/  @!P0 IMAD.MOV.U32 R3, RZ, RZ, R0 ;  /* 0x000000ffff038224 */ /* 0x000fc800078e0000 */
[----:B------:R-:W-:Y:S01]  /*4ff30*/  IMAD R32, R32, 0x110, RZ ;  /* 0x0000011020207824 */ /* 0x000fe200078e02ff */
[----:B------:R2:W3:Y:S04]  /*4ff40*/  @!P0 LDG.E.U8 R5, desc[UR40][R2.64] ;  /* 0x0000002802058981 */ /* 0x0004e8000c1e1100 */
[----:B------:R-:W-:-:S05]  /*4ff50*/  LOP3.LUT R32, R32, R33, RZ, 0xfc, !PT ;  /* 0x0000002120207212 */ /* 0x000fca00078efcff */
[----:B------:R-:W-:Y:S01]  /*4ff60*/  LDS.U8 R0, [R32+UR4+0xc8] ;  /* 0x0000c80420007984 */ /* 0x000fe20008000000 */
[----:B--2---:R-:W-:-:S03]  /*4ff70*/  @!P0 IMAD.MOV.U32 R2, RZ, RZ, R31 ;  /* 0x000000ffff028224 */ /* 0x004fc600078e001f */
[----:B------:R-:W0:Y:S04]  /*4ff80*/  LDS.U8 R31, [R32+UR4+0x88] ;  /* 0x00008804201f7984 */ /* 0x000e280008000000 */
[----:B------:R-:W1:Y:S04]  /*4ff90*/  LDS.U8 R33, [R32+UR4+0x8] ;  /* 0x0000080420217984 */ /* 0x000e680008000000 */
[----:B0-----:R-:W-:Y:S04]  /*4ffa0*/  STL [R1+0x29b0], R31 ;  /* 0x0029b01f01007387 */ /* 0x001fe80000100800 */
[----:B------:R-:W0:Y:S04]  /*4ffb0*/  LDS.U8 R31, [R32+UR4+0x48] ;  /* 0x00004804201f7984 */ /* 0x000e280008000000 */
[----:B------:R-:W-:Y:S04]  /*4ffc0*/  STL [R1+0x29ac], R0 ;  /* 0x0029ac0001007387 */ /* 0x000fe80000100800 */
[----:B------:R-:W2:Y:S04]  /*4ffd0*/  LDS.U8 R0, [R32+UR4+0x80] ;  /* 0x0000800420007984 */ /* 0x000ea80008000000 */
[----:B-1----:R-:W-:Y:S04]  /*4ffe0*/  STL [R1+0x14c4], R33 ;  /* 0x0014c42101007387 */ /* 0x002fe80000100800 */
[----:B------:R-:W1:Y:S04]  /*4fff0*/  LDS.U8 R33, [R32+UR4+0xc0] ;  /* 0x0000c00420217984 */ /* 0x000e680008000000 */
[----:B0-----:R-:W-:Y:S04]  /*50000*/  STL [R1+0x14c0], R31 ;  /* 0x0014c01f01007387 */ /* 0x001fe80000100800 */
[----:B------:R-:W0:Y:S04]  /*50010*/  LDS.U8 R31, [R32+UR4+0x400] ;  /* 0x00040004201f7984 */ /* 0x000e280008000000 */
[----:B--2---:R-:W-:Y:S04]  /*50020*/  STL [R1+0x29b8], R0 ;  /* 0x0029b80001007387 */ /* 0x004fe80000100800 */
[----:B------:R-:W2:Y:S04]  /*50030*/  LDS.U8 R0, [R32+UR4+0x440] ;  /* 0x0004400420007984 */ /* 0x000ea80008000000 */
[----:B-1----:R-:W-:Y:S04]  /*50040*/  STL [R1+0x29b4], R33 ;  /* 0x0029b42101007387 */ /* 0x002fe80000100800 */
[----:B------:R-:W-:Y:S04]  /*50050*/  LDS.U8 R33, [R32+UR4+0x4c8] ;  /* 0x0004c80420217984 */ /* 0x000fe80008000000 */
[----:B0-----:R-:W-:Y:S04]  /*50060*/  STL [R1+0x14d4], R31 ;  /* 0x0014d41f01007387 */ /* 0x001fe80000100800 */
[----:B------:R-:W0:Y:S04]  /*50070*/  LDS.U8 R31, [R32+UR4+0x488] ;  /* 0x00048804201f7984 */ /* 0x000e280008000000 */
[----:B--2---:R-:W-:Y:S04]  /*50080*/  STL [R1+0x14d0], R0 ;  /* 0x0014d00001007387 */ /* 0x004fe80000100800 */
[----:B------:R-:W1:Y:S04]  /*50090*/  LDS.U8 R0, [R32+UR4+0x408] ;  /* 0x0004080420007984 */ /* 0x000e680008000000 */
[----:B0-----:R0:W-:Y:S04]  /*500a0*/  STL [R1+0x29c0], R31 ;  /* 0x0029c01f01007387 */ /* 0x0011e80000100800 */
[----:B------:R-:W-:Y:S04]  /*500b0*/  STL [R1+0x29bc], R33 ;  /* 0x0029bc2101007387 */ /* 0x000fe80000100800 */
[----:B-1----:R1:W-:Y:S01]  /*500c0*/  STL [R1+0x14e4], R0 ;  /* 0x0014e40001007387 */ /* 0x0023e20000100800 */
[----:B------:R-:W-:Y:S01]  /*500d0*/  PRMT R4, RZ, 0x7610, R4 ;  /* 0x00007610ff047816 */ /* 0x000fe20000000004 */
[----:B----4-:R-:W-:-:S02]  /*500e0*/  @!P0 IMAD.MOV.U32 R3, RZ, RZ, R34 ;  /* 0x000000ffff038224 */ /* 0x010fc400078e0022 */
[----:B------:R-:W-:Y:S04]  /*500f0*/  LDS.U8 R33, [R32+UR4+0x480] ;  /* 0x0004800420217984 */ /* 0x000fe80008000000 */
[----:B------:R2:W4:Y:S01]  /*50100*/  @!P0 LDG.E.U8 R4, desc[UR40][R2.64] ;  /* 0x0000002802048981 */ /* 0x000522000c1e1100 */
[----:B0-----:R-:W-:Y:S02]  /*50110*/  SHF.R.U32.HI R31, RZ, 0x2, R61 ;  /* 0x00000002ff1f7819 */ /* 0x001fe4000001163d */
[----:B-1----:R-:W-:Y:S02]  /*50120*/  LOP3.LUT R0, R61, 0x3, RZ, 0xc0, !PT ;  /* 0x000000033d007812 */ /* 0x002fe400078ec0ff */
[----:B------:R-:W-:-:S03]  /*50130*/  SGXT.U32 R31, R31, 0x3 ;  /* 0x000000031f1f781a */ /* 0x000fc60000000000 */
[----:B------:R-:W-:Y:S01]  /*50140*/  IMAD R0, R0, 0x110, RZ ;  /* 0x0000011000007824 */ /* 0x000fe200078e02ff */
[----:B--2---:R-:W-:Y:S04]  /*50150*/  LDS.U8 R3, [R32+UR4] ;  /* 0x0000000420037984 */ /* 0x004fe80008000000 */
[----:B------:R-:W-:Y:S01]  /*50160*/  LDS.U8 R2, [R32+UR4+0x40] ;  /* 0x0000400420027984 */ /* 0x000fe20008000000 */
[----:B------:R-:W-:-:S03]  /*50170*/  LOP3.LUT R0, R0, R31, RZ, 0xfc, !PT ;  /* 0x0000001f00007212 */ /* 0x000fc600078efcff */
[----:B------:R-:W0:Y:S04]  /*50180*/  LDS.U8 R31, [R32+UR4+0x448] ;  /* 0x00044804201f7984 */ /* 0x000e280008000000 */
[----:B------:R-:W1:Y:S01]  /*50190*/  LDS.U8 R32, [R32+UR4+0x4c0] ;  /* 0x0004c00420207984 */ /* 0x000e620008000000 */
[----:B------:R-:W-:-:S05]  /*501a0*/  LOP3.LUT R0, R0, 0x10, RZ, 0x3c, !PT ;  /* 0x0000001000007812 */ /* 0x000fca00078e3cff */
[----:B------:R-:W-:Y:S04]  /*501b0*/  LDS.U8 R34, [R0+UR4+0x480] ;  /* 0x0004800400227984 */ /* 0x000fe80008000000 */
[----:B0-----:R-:W-:Y:S04]  /*501c0*/  STL [R1+0x14dc], R31 ;  /* 0x0014dc1f01007387 */ /* 0x001fe80000100800 */
[----:B------:R-:W0:Y:S04]  /*501d0*/  LDS.U8 R31, [R0+UR4] ;  /* 0x00000004001f7984 */ /* 0x000e280008000000 */
        /* <DEDUP_REMOVED lines=24> */
[----:B--2---:R2:W-:Y:S04]  /*50360*/  STL [R1+0x29e0], R33 ;  /* 0x0029e02101007387 */ /* 0x0045e80000100800 */
[----:B-1----:R1:W-:Y:S01]  /*50370*/  STL [R1+0x29dc], R32 ;  /* 0x0029dc2001007387 */ /* 0x0023e20000100800 */
[----:B--2---:R-:W-:-:S02]  /*50380*/  SHF.R.U32.HI R33, RZ, 0x2, R61 ;  /* 0x00000002ff217819 */ /* 0x004fc4000001163d */
[----:B-1----:R-:W-:Y:S01]  /*50390*/  LOP3.LUT R32, R61, 0x3, RZ, 0xc0, !PT ;  /* 0x000000033d207812 */ /* 0x002fe200078ec0ff */
[----:B0-----:R-:W-:Y:S04]  /*503a0*/  STL [R1+0x1778], R31 ;  /* 0x0017781f01007387 */ /* 0x001fe80000100800 */
[----:B------:R-:W0:Y:S01]  /*503b0*/  LDS.U8 R31, [R0+UR4+0x448] ;  /* 0x00044804001f7984 */ /* 0x000e220008000000 */
[----:B------:R-:W-:Y:S01]  /*503c0*/  IMAD R32, R32, 0x110, RZ ;  /* 0x0000011020207824 */ /* 0x000fe200078e02ff */
[----:B------:R-:W-:-:S04]  /*503d0*/  SGXT.U32 R33, R33, 0x3 ;  /* 0x000000032121781a */ /* 0x000fc80000000000 */
[----:B------:R-:W-:Y:S02]  /*503e0*/  LOP3.LUT R32, R32, R33, RZ, 0xfc, !PT ;  /* 0x0000002120207212 */ /* 0x000fe400078efcff */
[----:B------:R-:W1:Y:S02]  /*503f0*/  LDS.U8 R33, [R0+UR4+0x4c0] ;  /* 0x0004c00400217984 */ /* 0x000e640008000000 */
[----:B------:R-:W-:-:S05]  /*50400*/  LOP3.LUT R32, R32, 0x20, RZ, 0x3c, !PT ;  /* 0x0000002020207812 */ /* 0x000fca00078e3cff */
[----:B------:R-:W-:Y:S04]  /*50410*/  LDS.U8 R0, [R32+UR4+0x40] ;  /* 0x0000400420007984 */ /* 0x000fe80008000000 */
[----:B0-----:R-:W-:Y:S04]  /*50420*/  STL [R1+0x1774], R31 ;  /* 0x0017741f01007387 */ /* 0x001fe80000100800 */
[----:B------:R-:W0:Y:S04]  /*50430*/  LDS.U8 R31, [R32+UR4] ;  /* 0x00000004201f7984 */ /* 0x000e280008000000 */
[----:B------:R-:W-:Y:S01]  /*50440*/  STL [R1+0x29e8], R34 ;  /* 0x0029e82201007387 */ /* 0x000fe20000100800 */
[----:B------:R-:W2:Y:S03]  /*50450*/  S2R R54, SR_TID.X ;  /* 0x0000000000367919 */ /* 0x000ea60000002100 */
[----:B------:R-:W-:Y:S04]  /*50460*/  LDS.U8 R34, [R32+UR4+0x480] ;  /* 0x0004800420227984 */ /* 0x000fe80008000000 */
[----:B-1----:R-:W-:Y:S04]  /*50470*/  STL [R1+0x29e4], R33 ;  /* 0x0029e42101007387 */ /* 0x002fe80000100800 */
        /* <DEDUP_REMOVED lines=24> */
[----:B------:R-:W3:Y:S04]  /*50600*/  LDL.LU R50, [R1+0x1754] ;  /* 0x0017540001327983 */ /* 0x000ee80000300800 */
[----:B------:R-:W1:Y:S04]  /*50610*/  LDS.U8 R33, [R32+UR4+0x4c0] ;  /* 0x0004c00420217984 */ /* 0x000e680008000000 */
[----:B0-----:R0:W-:Y:S04]  /*50620*/  STL [R1+0x1798], R31 ;  /* 0x0017981f01007387 */ /* 0x0011e80000100800 */
[----:B------:R-:W3:Y:S04]  /*50630*/  LDL.LU R51, [R1+0x1750] ;  /* 0x0017500001337983 */ /* 0x000ee80000300800 */
[----:B--2---:R2:W-:Y:S04]  /*50640*/  STL [R1+0x1794], R0 ;  /* 0x0017940001007387 */ /* 0x0045e80000100800 */
[----:B------:R-:W3:Y:S04]  /*50650*/  LDL.LU R52, [R1+0x1748] ;  /* 0x0017480001347983 */ /* 0x000ee80000300800 */
[----:B------:R-:W3:Y:S04]  /*50660*/  LDL.LU R53, [R1+0x1744] ;  /* 0x0017440001357983 */ /* 0x000ee80000300800 */
[----:B------:R-:W3:Y:S04]  /*50670*/  LDL.LU R55, [R1+0x1730] ;  /* 0x0017300001377983 */ /* 0x000ee80000300800 */
[----:B------:R-:W3:Y:S04]  /*50680*/  LDL.LU R56, [R1+0x172c] ;  /* 0x00172c0001387983 */ /* 0x000ee80000300800 */
[----:B------:R-:W3:Y:S04]  /*50690*/  LDL.LU R57, [R1+0x1728] ;  /* 0x0017280001397983 */ /* 0x000ee80000300800 */
[----:B------:R-:W3:Y:S04]  /*506a0*/  LDL.LU R58, [R1+0x1724] ;  /* 0x00172400013a7983 */ /* 0x000ee80000300800 */
[----:B------:R-:W3:Y:S01]  /*506b0*/  LDL.LU R59, [R1+0x1700] ;  /* 0x00170000013b7983 */ /* 0x000ee20000300800 */
[----:B0-----:R-:W-:-:S03]  /*506c0*/  SHF.R.U32.HI R31, RZ, 0x2, R54 ;  /* 0x00000002ff1f7819 */ /* 0x001fc60000011636 */
[----:B------:R-:W3:Y:S01]  /*506d0*/  LDL.LU R60, [R1+0x16fc] ;  /* 0x0016fc00013c7983 */ /* 0x000ee20000300800 */
[----:B--2---:R-:W-:-:S03]  /*506e0*/  LOP3.LUT R0, R54, 0x3, RZ, 0xc0, !PT ;  /* 0x0000000336007812 */ /* 0x004fc600078ec0ff */
[----:B------:R-:W2:Y:S01]  /*506f0*/  LDL.LU R61, [R1+0x16f8] ;  /* 0x0016f800013d7983 */ /* 0x000ea20000300800 */
[----:B------:R-:W-:Y:S01]  /*50700*/  SGXT.U32 R31, R31, 0x3 ;  /* 0x000000031f1f781a */ /* 0x000fe20000000000 */
[----:B------:R-:W-:-:S05]  /*50710*/  IMAD R0, R0, 0x110, RZ ;  /* 0x0000011000007824 */ /* 0x000fca00078e02ff */
[----:B------:R-:W-:-:S04]  /*50720*/  LOP3.LUT R0, R0, R31, RZ, 0xfc, !PT ;  /* 0x0000001f00007212 */ /* 0x000fc800078efcff */
[----:B------:R-:W-:-:S05]  /*50730*/  LOP3.LUT R0, R0, 0x30, RZ, 0x3c, !PT ;  /* 0x0000003000007812 */ /* 0x000fca00078e3cff */
[----:B------:R-:W0:Y:S04]  /*50740*/  LDS.U8 R31, [R0+UR4] ;  /* 0x00000004001f7984 */ /* 0x000e280008000000 */
[----:B------:R-:W-:Y:S04]  /*50750*/  STL [R1+0x2a08], R34 ;  /* 0x002a082201007387 */ /* 0x000fe80000100800 */
[----:B------:R-:W4:Y:S04]  /*50760*/  LDS.U8 R32, [R0+UR4+0x40] ;  /* 0x0000400400207984 */ /* 0x000f280008000000 */
[----:B-1----:R-:W-:Y:S04]  /*50770*/  STL [R1+0x2a04], R33 ;  /* 0x002a042101007387 */ /* 0x002fe80000100800 */
[----:B------:R-:W1:Y:S04]  /*50780*/  LDS.U8 R33, [R0+UR4+0x88] ;  /* 0x0000880400217984 */ /* 0x000e680008000000 */
[----:B0-----:R-:W-:Y:S04]  /*50790*/  STL [R1+0x2990], R31 ;  /* 0x0029901f01007387 */ /* 0x001fe80000100800 */
[----:B------:R-:W0:Y:S04]  /*507a0*/  LDS.U8 R31, [R0+UR4+0xc8] ;  /* 0x0000c804001f7984 */ /* 0x000e280008000000 */
[----:B----4-:R-:W-:Y:S04]  /*507b0*/  STL [R1+0x298c], R32 ;  /* 0x00298c2001007387 */ /* 0x010fe80000100800 */
        /* <DEDUP_REMOVED lines=20> */
[----:B0-----:R-:W-:Y:S04]  /*50900*/  STL [R1+0x29a8], R31 ;  /* 0x0029a81f01007387 */ /* 0x001fe80000100800 */
[----:B------:R-:W0:Y:S04]  /*50910*/  LDS.U8 R31, [R0+UR4+0x480] ;  /* 0x00048004001f7984 */ /* 0x000e280008000000 */
[----:B------:R-:W1:Y:S01]  /*50920*/  LDS.U8 R0, [R0+UR4+0x4c0] ;  /* 0x0004c00400007984 */ /* 0x000e620008000000 */
[----:B------:R-:W-:Y:S06]  /*50930*/  BAR.SYNC.DEFER_BLOCKING 0x0 ;  /* 0x0000000000007b1d */ /* 0x000fec0000010000 */
[----:B----4-:R-:W-:Y:S01]  /*50940*/  STL [R1+0x29a4], R32 ;  /* 0x0029a42001007387 */ /* 0x010fe20000100800 */
[----:B------:R-:W-:-:S03]  /*50950*/  LOP3.LUT R54, R54, 0x1f, RZ, 0xc0, !PT ;  /* 0x0000001f36367812 */ /* 0x000fc600078ec0ff */
[----:B0-----:R-:W-:Y:S04]  /*50960*/  STL [R1+0x2a28], R31 ;  /* 0x002a281f01007387 */ /* 0x001fe80000100800 */
[----:B-1----:R0:W-:Y:S04]  /*50970*/  STL [R1+0x2a24], R0 ;  /* 0x002a240001007387 */ /* 0x0021e80000100800 */
[----:B0-----:R-:W4:Y:S04]  /*50980*/  LDL.LU R0, [R1+0x16f4] ;  /* 0x0016f40001007983 */ /* 0x001f280000300800 */
        /* <DEDUP_REMOVED lines=18> */
[----:B---3--:R0:W-:Y:S04]  /*50ab0*/  STS.U8 [R54+UR4], R50 ;  /* 0x0000003236007988 */ /* 0x0081e80008000004 */
[----:B------:R-:W3:Y:S04]  /*50ac0*/  LDL.LU R49, [R1+0x1658] ;  /* 0x0016580001317983 */ /* 0x000ee80000300800 */
[----:B------:R1:W-:Y:S04]  /*50ad0*/  STS.U8 [R54+UR4+0x20], R51 ;  /* 0x0000203336007988 */ /* 0x0003e80008000004 */
[----:B------:R0:W-:Y:S04]  /*50ae0*/  STS.U8 [R54+UR4+0x40], R52 ;  /* 0x0000403436007988 */ /* 0x0001e80008000004 */
[----:B------:R0:W-:Y:S04]  /*50af0*/  STS.U8 [R54+UR4+0x60], R53 ;  /* 0x0000603536007988 */ /* 0x0001e80008000004 */
[----:B------:R1:W-:Y:S04]  /*50b00*/  STS.U8 [R54+UR4+0x100], R55 ;  /* 0x0001003736007988 */ /* 0x0003e80008000004 */
[----:B------:R2:W-:Y:S04]  /*50b10*/  STS.U8 [R54+UR4+0x120], R56 ;  /* 0x0001203836007988 */ /* 0x0005e80008000004 */
[----:B0-----:R-:W3:Y:S04]  /*50b20*/  LDL.LU R50, [R1+0x1654] ;  /* 0x0016540001327983 */ /* 0x001ee80000300800 */
[----:B-1----:R-:W3:Y:S04]  /*50b30*/  LDL.LU R51, [R1+0x1640] ;  /* 0x0016400001337983 */ /* 0x002ee80000300800 */
[----:B------:R-:W3:Y:S04]  /*50b40*/  LDL.LU R52, [R1+0x163c] ;  /* 0x00163c0001347983 */ /* 0x000ee80000300800 */
[----:B------:R-:W3:Y:S04]  /*50b50*/  LDL.LU R53, [R1+0x1638] ;  /* 0x0016380001357983 */ /* 0x000ee80000300800 */
[----:B------:R-:W3:Y:S04]  /*50b60*/  LDL.LU R55, [R1+0x1634] ;  /* 0x0016340001377983 */ /* 0x000ee80000300800 */
[----:B------:R0:W-:Y:S04]  /*50b70*/  STS.U8 [R54+UR4+0x140], R57 ;  /* 0x0001403936007988 */ /* 0x0001e80008000004 */
[----:B--2---:R-:W2:Y:S04]  /*50b80*/  LDL.LU R56, [R1+0x1620] ;  /* 0x0016200001387983 */ /* 0x004ea80000300800 */
[----:B------:R1:W-:Y:S04]  /*50b90*/  STS.U8 [R54+UR4+0x160], R58 ;  /* 0x0001603a36007988 */ /* 0x0003e80008000004 */
[----:B0-----:R-:W2:Y:S04]  /*50ba0*/  LDL.LU R57, [R1+0x161c] ;  /* 0x00161c0001397983 */ /* 0x001ea80000300800 */
[----:B-1----:R-:W2:Y:S04]  /*50bb0*/  LDL.LU R58, [R1+0x1618] ;  /* 0x00161800013a7983 */ /* 0x002ea80000300800 */
[----:B------:R0:W-:Y:S04]  /*50bc0*/  STS.U8 [R54+UR4+0x200], R59 ;  /* 0x0002003b36007988 */ /* 0x0001e80008000004 */
[----:B------:R1:W-:Y:S04]  /*50bd0*/  STS.U8 [R54+UR4+0x220], R60 ;  /* 0x0002203c36007988 */ /* 0x0003e80008000004 */
[----:B------:R1:W-:Y:S04]  /*50be0*/  STS.U8 [R54+UR4+0x240], R61 ;  /* 0x0002403d36007988 */ /* 0x0003e80008000004 */
[----:B0-----:R-:W2:Y:S04]  /*50bf0*/  LDL.LU R59, [R1+0x1614] ;  /* 0x00161400013b7983 */ /* 0x001ea80000300800 */
[----:B-1----:R-:W2:Y:S04]  /*50c00*/  LDL.LU R60, [R1+0x1600] ;  /* 0x00160000013c7983 */ /* 0x002ea80000300800 */
[----:B------:R-:W2:Y:S04]  /*50c10*/  LDL.LU R61, [R1+0x15fc] ;  /* 0x0015fc00013d7983 */ /* 0x000ea80000300800 */
[----:B----4-:R0:W-:Y:S04]  /*50c20*/  STS.U8 [R54+UR4+0x260], R0 ;  /* 0x0002600036007988 */ /* 0x0101e80008000004 */
[----:B------:R1:W-:Y:S04]  /*50c30*/  STS.U8 [R54+UR4+0x300], R31 ;  /* 0x0003001f36007988 */ /* 0x0003e80008000004 */
[----:B------:R4:W-:Y:S04]  /*50c40*/  STS.U8 [R54+UR4+0x320], R32 ;  /* 0x0003202036007988 */ /* 0x0009e80008000004 */
[----:B------:R0:W-:Y:S04]  /*50c50*/  STS.U8 [R54+UR4+0x340], R33 ;  /* 0x0003402136007988 */ /* 0x0001e80008000004 */
[----:B------:R1:W-:Y:S04]  /*50c60*/  STS.U8 [R54+UR4+0x360], R34 ;  /* 0x0003602236007988 */ /* 0x0003e80008000004 */
[----:B------:R4:W-:Y:S04]  /*50c70*/  STS.U8 [R54+UR4+0x400], R35 ;  /* 0x0004002336007988 */ /* 0x0009e80008000004 */
[----:B0-----:R-:W2:Y:S04]  /*50c80*/  LDL.LU R0, [R1+0x15f8] ;  /* 0x0015f80001007983 */ /* 0x001ea80000300800 */
[----:B-1----:R-:W2:Y:S04]  /*50c90*/  LDL.LU R31, [R1+0x15f4] ;  /* 0x0015f400011f7983 */ /* 0x002ea80000300800 */
[----:B----4-:R-:W4:Y:S04]  /*50ca0*/  LDL.LU R32, [R1+0x15e0] ;  /* 0x0015e00001207983 */ /* 0x010f280000300800 */
[----:B------:R-:W4:Y:S04]  /*50cb0*/  LDL.LU R33, [R1+0x15dc] ;  /* 0x0015dc0001217983 */ /* 0x000f280000300800 */
[----:B------:R-:W4:Y:S04]  /*50cc0*/  LDL.LU R34, [R1+0x15d8] ;  /* 0x0015d80001227983 */ /* 0x000f280000300800 */
[----:B------:R0:W-:Y:S04]  /*50cd0*/  STS.U8 [R54+UR4+0x420], R36 ;  /* 0x0004202436007988 */ /* 0x0001e80008000004 */
[----:B------:R-:W4:Y:S04]  /*50ce0*/  LDL.LU R35, [R1+0x15d4] ;  /* 0x0015d40001237983 */ /* 0x000f280000300800 */
[----:B------:R1:W-:Y:S04]  /*50cf0*/  STS.U8 [R54+UR4+0x440], R37 ;  /* 0x0004402536007988 */ /* 0x0003e80008000004 */
[----:B------:R0:W-:Y:S04]  /*50d00*/  STS.U8 [R54+UR4+0x460], R38 ;  /* 0x0004602636007988 */ /* 0x0001e80008000004 */
[----:B------:R0:W-:Y:S04]  /*50d10*/  STS.U8 [R54+UR4+0x500], R39 ;  /* 0x0005002736007988 */ /* 0x0001e80008000004 */
[----:B------:R1:W-:Y:S04]  /*50d20*/  STS.U8 [R54+UR4+0x520], R40 ;  /* 0x0005202836007988 */ /* 0x0003e80008000004 */
[----:B------:R1:W-:Y:S04]  /*50d30*/  STS.U8 [R54+UR4+0x540], R41 ;  /* 0x0005402936007988 */ /* 0x0003e80008000004 */
[----:B0-----:R-:W4:Y:S04]  /*50d40*/  LDL.LU R36, [R1+0x15c0] ;  /* 0x0015c00001247983 */ /* 0x001f280000300800 */
[----:B-1----:R-:W4:Y:S04]  /*50d50*/  LDL.LU R37, [R1+0x15bc] ;  /* 0x0015bc0001257983 */ /* 0x002f280000300800 */
[----:B------:R-:W4:Y:S04]  /*50d60*/  LDL.LU R38, [R1+0x15b8] ;  /* 0x0015b80001267983 */ /* 0x000f280000300800 */
        /* <DEDUP_REMOVED lines=15> */
[----:B---3--:R-:W3:Y:S04]  /*50e60*/  LDL.LU R47, [R1+0x1574] ;  /* 0x00157400012f7983 */ /* 0x008ee80000300800 */
        /* <DEDUP_REMOVED lines=11> */
[----:B------:R-:W3:Y:S04]  /*50f20*/  LDL.LU R53, [R1+0x153c] ;  /* 0x00153c0001357983 */ /* 0x000ee80000300800 */
[----:B--2---:R1:W-:Y:S04]  /*50f30*/  STS.U8 [R54+UR4+0x900], R56 ;  /* 0x0009003836007988 */ /* 0x0043e80008000004 */
[----:B------:R2:W-:Y:S04]  /*50f40*/  STS.U8 [R54+UR4+0x920], R57 ;  /* 0x0009203936007988 */ /* 0x0005e80008000004 */
[----:B------:R2:W-:Y:S04]  /*50f50*/  STS.U8 [R54+UR4+0x940], R58 ;  /* 0x0009403a36007988 */ /* 0x0005e80008000004 */
[----:B0-----:R-:W3:Y:S04]  /*50f60*/  LDL.LU R55, [R1+0x1538] ;  /* 0x0015380001377983 */ /* 0x001ee80000300800 */
[----:B-1----:R-:W3:Y:S04]  /*50f70*/  LDL.LU R56, [R1+0x1534] ;  /* 0x0015340001387983 */ /* 0x002ee80000300800 */
[----:B--2---:R-:W2:Y:S04]  /*50f80*/  LDL.LU R57, [R1+0x1520] ;  /* 0x0015200001397983 */ /* 0x004ea80000300800 */
[----:B------:R-:W2:Y:S04]  /*50f90*/  LDL.LU R58, [R1+0x151c] ;  /* 0x00151c00013a7983 */ /* 0x000ea80000300800 */
[----:B------:R0:W-:Y:S04]  /*50fa0*/  STS.U8 [R54+UR4+0x960], R59 ;  /* 0x0009603b36007988 */ /* 0x0001e80008000004 */
[----:B------:R1:W-:Y:S04]  /*50fb0*/  STS.U8 [R54+UR4+0xa00], R60 ;  /* 0x000a003c36007988 */ /* 0x0003e80008000004 */
[----:B------:R1:W-:Y:S04]  /*50fc0*/  STS.U8 [R54+UR4+0xa20], R61 ;  /* 0x000a203d36007988 */ /* 0x0003e80008000004 */
[----:B0-----:R-:W2:Y:S04]  /*50fd0*/  LDL.LU R59, [R1+0x1518] ;  /* 0x00151800013b7983 */ /* 0x001ea80000300800 */
[----:B-1----:R-:W2:Y:S04]  /*50fe0*/  LDL.LU R60, [R1+0x1514] ;  /* 0x00151400013c7983 */ /* 0x002ea80000300800 */
[----:B------:R-:W2:Y:S04]  /*50ff0*/  LDL.LU R61, [R1+0x1500] ;  /* 0x00150000013d7983 */ /* 0x000ea80000300800 */
[----:B------:R0:W-:Y:S04]  /*51000*/  STS.U8 [R54+UR4+0xa40], R0 ;  /* 0x000a400036007988 */ /* 0x0001e80008000004 */
[----:B------:R1:W-:Y:S04]  /*51010*/  STS.U8 [R54+UR4+0xa60], R31 ;  /* 0x000a601f36007988 */ /* 0x0003e80008000004 */
[----:B----4-:R4:W-:Y:S04]  /*51020*/  STS.U8 [R54+UR4+0xb00], R32 ;  /* 0x000b002036007988 */ /* 0x0109e80008000004 */
        /* <DEDUP_REMOVED lines=26> */
[----:B---3--:R3:W-:Y:S04]  /*511d0*/  STS.U8 [R54+UR4+0xe60], R47 ;  /* 0x000e602f36007988 */ /* 0x0087e80008000004 */
        /* <DEDUP_REMOVED lines=19> */
[----:B------:R1:W-:Y:S04]  /*51310*/  STS.U8 [R54+UR4+0x1060], R56 ;  /* 0x0010603836007988 */ /* 0x0003e80008000004 */
[----:B--2---:R2:W-:Y:S04]  /*51320*/  STS.U8 [R54+UR4+0x1100], R57 ;  /* 0x0011003936007988 */ /* 0x0045e80008000004 */
        /* <DEDUP_REMOVED lines=197> */
[----:B------:R-:W-:Y:S04]  /*51f80*/  STS.U8 [R54+UR4+0x2940], R0 ;  /* 0x0029400036007988 */ /* 0x000fe80008000004 */
        /* <DEDUP_REMOVED lines=55> */
[----:B------:R-:W2:Y:S04]  /*52300*/  LDL.LU R0, [R1+0x10] ;  /* 0x0000100001007983 */ /* 0x000ea80000300800 */
        /* <DEDUP_REMOVED lines=26> */
[----:B------:R-:W4:Y:S04]  /*524b0*/  LDL.LU R41, [R1+0x3ea0] ;  /* 0x003ea00001297983 */ /* 0x000f280000300800 */
[----:B------:R0:W-:Y:S04]  /*524c0*/  STS.U8 [R54+UR4+0x3400], R42 ;  /* 0x0034002a36007988 */ /* 0x0001e80008000004 */
        /* <DEDUP_REMOVED lines=10> */
[----:B---3--:R-:W3:Y:S04]  /*52570*/  LDL.LU R47, [R1+0x3e88] ;  /* 0x003e8800012f7983 */ /* 0x008ee80000300800 */
[----:B------:R0:W-:Y:S04]  /*52580*/  STS.U8 [R54+UR4+0x3540], R48 ;  /* 0x0035403036007988 */ /* 0x0001e80008000004 */
        /* <DEDUP_REMOVED lines=10> */
[----:B------:R-:W3:Y:S04]  /*52630*/  LDL.LU R53, [R1+0x3e70] ;  /* 0x003e700001357983 */ /* 0x000ee80000300800 */
[----:B------:R0:W-:Y:S04]  /*52640*/  STS.U8 [R54+UR4+0x3700], R55 ;  /* 0x0037003736007988 */ /* 0x0001e80008000004 */
        /* <DEDUP_REMOVED lines=15> */
[----:B--2---:R0:W-:Y:S04]  /*52740*/  STS.U8 [R54+UR4+0x3900], R58 ;  /* 0x0039003a36007988 */ /* 0x0041e80008000004 */
[----:B------:R1:W-:Y:S04]  /*52750*/  STS.U8 [R54+UR4+0x3920], R57 ;  /* 0x0039203936007988 */ /* 0x0003e80008000004 */
[----:B---3--:R2:W-:Y:S04]  /*52760*/  STS.U8 [R54+UR4+0x3940], R56 ;  /* 0x0039403836007988 */ /* 0x0085e80008000004 */
[----:B------:R3:W-:Y:S04]  /*52770*/  STS.U8 [R54+UR4+0x3960], R55 ;  /* 0x0039603736007988 */ /* 0x0007e80008000004 */
[----:B0-----:R-:W4:Y:S04]  /*52780*/  LDL.LU R58, [R1+0x1734] ;  /* 0x00173400013a7983 */ /* 0x001f280000300800 */
[----:B-1----:R-:W4:Y:S04]  /*52790*/  LDL.LU R57, [R1+0x1738] ;  /* 0x0017380001397983 */ /* 0x002f280000300800 */
[----:B--2---:R-:W2:Y:S04]  /*527a0*/  LDL.LU R56, [R1+0x173c] ;  /* 0x00173c0001387983 */ /* 0x004ea80000300800 */
[----:B---3--:R-:W3:Y:S04]  /*527b0*/  LDL.LU R55, [R1+0x1740] ;  /* 0x0017400001377983 */ /* 0x008ee80000300800 */
[----:B------:R0:W-:Y:S02]  /*527c0*/  STS.U8 [R54+UR4+0x3a00], R50 ;  /* 0x003a003236007988 */ /* 0x0001e40008000004 */
[----:B0-----:R-:W0:Y:S02]  /*527d0*/  S2R R50, SR_TID.X ;  /* 0x0000000000327919 */ /* 0x001e240000002100 */
[----:B------:R-:W2:Y:S01]  /*527e0*/  LDL.LU R54, [R1+0x3e5c] ;  /* 0x003e5c0001367983 */ /* 0x000ea20000300800 */
[----:B0-----:R-:W-:-:S05]  /*527f0*/  LOP3.LUT R50, R50, 0x1f, RZ, 0xc0, !PT ;  /* 0x0000001f32327812 */ /* 0x001fca00078ec0ff */
[----:B------:R-:W-:Y:S04]  /*52800*/  STS.U8 [R50+UR4+0x3a20], R49 ;  /* 0x003a203132007988 */ /* 0x000fe80008000004 */
[----:B------:R-:W-:Y:S04]  /*52810*/  STS.U8 [R50+UR4+0x3a40], R48 ;  /* 0x003a403032007988 */ /* 0x000fe80008000004 */
        /* <DEDUP_REMOVED lines=38> */
[----:B------:R-:W-:-:S03]  /*52a80*/  LOP3.LUT R48, R50, 0x10, RZ, 0x3c, !PT ;  /* 0x0000001032307812 */ /* 0x000fc600078e3cff */
[----:B------:R-:W4:Y:S04]  /*52a90*/  LDL.LU R40, [R1+0x166c] ;  /* 0x00166c0001287983 */ /* 0x000f280000300800 */
[----:B------:R-:W4:Y:S04]  /*52aa0*/  LDL.LU R41, [R1+0x1668] ;  /* 0x0016680001297983 */ /* 0x000f280000300800 */
[----:B------:R-:W4:Y:S04]  /*52ab0*/  LDL.LU R42, [R1+0x1664] ;  /* 0x00166400012a7983 */ /* 0x000f280000300800 */
[----:B------:R-:W4:Y:S04]  /*52ac0*/  LDL.LU R47, [R1+0x1650] ;  /* 0x00165000012f7983 */ /* 0x000f280000300800 */
[----:B------:R-:W4:Y:S04]  /*52ad0*/  LDL.LU R49, [R1+0x164c] ;  /* 0x00164c0001317983 */ /* 0x000f280000300800 */
[----:B------:R-:W4:Y:S04]  /*52ae0*/  LDL.LU R50, [R1+0x1648] ;  /* 0x0016480001327983 */ /* 0x000f280000300800 */
[----:B---3--:R0:W-:Y:S04]  /*52af0*/  STS.U8 [R48+UR4+0x80], R55 ;  /* 0x0000803730007988 */ /* 0x0081e80008000004 */
[----:B--2---:R1:W-:Y:S04]  /*52b00*/  STS.U8 [R48+UR4+0xa0], R56 ;  /* 0x0000a03830007988 */ /* 0x0043e80008000004 */
[----:B------:R2:W-:Y:S04]  /*52b10*/  STS.U8 [R48+UR4+0xc0], R57 ;  /* 0x0000c03930007988 */ /* 0x0005e80008000004 */
[----:B------:R3:W-:Y:S04]  /*52b20*/  STS.U8 [R48+UR4+0xe0], R58 ;  /* 0x0000e03a30007988 */ /* 0x0007e80008000004 */
[----:B------:R1:W-:Y:S04]  /*52b30*/  STS.U8 [R48+UR4+0x180], R0 ;  /* 0x0001800030007988 */ /* 0x0003e80008000004 */
[----:B------:R2:W-:Y:S04]  /*52b40*/  STS.U8 [R48+UR4+0x1a0], R59 ;  /* 0x0001a03b30007988 */ /* 0x0005e80008000004 */
[----:B0-----:R-:W4:Y:S04]  /*52b50*/  LDL.LU R55, [R1+0x1644] ;  /* 0x0016440001377983 */ /* 0x001f280000300800 */
[----:B-1----:R-:W4:Y:S04]  /*52b60*/  LDL.LU R56, [R1+0x1630] ;  /* 0x0016300001387983 */ /* 0x002f280000300800 */
[----:B--2---:R-:W2:Y:S04]  /*52b70*/  LDL.LU R57, [R1+0x162c] ;  /* 0x00162c0001397983 */ /* 0x004ea80000300800 */
[----:B---3--:R-:W3:Y:S04]  /*52b80*/  LDL.LU R58, [R1+0x1628] ;  /* 0x00162800013a7983 */ /* 0x008ee80000300800 */
[----:B------:R-:W2:Y:S04]  /*52b90*/  LDL.LU R0, [R1+0x1624] ;  /* 0x0016240001007983 */ /* 0x000ea80000300800 */
[----:B------:R0:W-:Y:S04]  /*52ba0*/  STS.U8 [R48+UR4+0x1c0], R60 ;  /* 0x0001c03c30007988 */ /* 0x0001e80008000004 */
[----:B------:R-:W3:Y:S04]  /*52bb0*/  LDL.LU R59, [R1+0x1610] ;  /* 0x00161000013b7983 */ /* 0x000ee80000300800 */
[----:B------:R1:W-:Y:S04]  /*52bc0*/  STS.U8 [R48+UR4+0x1e0], R61 ;  /* 0x0001e03d30007988 */ /* 0x0003e80008000004 */
[----:B0-----:R-:W3:Y:S04]  /*52bd0*/  LDL.LU R60, [R1+0x160c] ;  /* 0x00160c00013c7983 */ /* 0x001ee80000300800 */
[----:B-1----:R-:W3:Y:S04]  /*52be0*/  LDL.LU R61, [R1+0x1608] ;  /* 0x00160800013d7983 */ /* 0x002ee80000300800 */
[----:B----4-:R0:W-:Y:S04]  /*52bf0*/  STS.U8 [R48+UR4+0x280], R7 ;  /* 0x0002800730007988 */ /* 0x0101e80008000004 */
[----:B------:R1:W-:Y:S04]  /*52c00*/  STS.U8 [R48+UR4+0x2a0], R8 ;  /* 0x0002a00830007988 */ /* 0x0003e80008000004 */
[----:B------:R4:W-:Y:S04]  /*52c10*/  STS.U8 [R48+UR4+0x2c0], R9 ;  /* 0x0002c00930007988 */ /* 0x0009e80008000004 */
[----:B------:R0:W-:Y:S04]  /*52c20*/  STS.U8 [R48+UR4+0x2e0], R10 ;  /* 0x0002e00a30007988 */ /* 0x0001e80008000004 */
[----:B------:R1:W-:Y:S04]  /*52c30*/  STS.U8 [R48+UR4+0x380], R15 ;  /* 0x0003800f30007988 */ /* 0x0003e80008000004 */
[----:B------:R4:W-:Y:S04]  /*52c40*/  STS.U8 [R48+UR4+0x3a0], R16 ;  /* 0x0003a01030007988 */ /* 0x0009e80008000004 */
[----:B0-----:R-:W3:Y:S04]  /*52c50*/  LDL.LU R7, [R1+0x1604] ;  /* 0x0016040001077983 */ /* 0x001ee80000300800 */
[----:B-1----:R-:W3:Y:S04]  /*52c60*/  LDL.LU R8, [R1+0x15f0] ;  /* 0x0015f00001087983 */ /* 0x002ee80000300800 */
        /* <DEDUP_REMOVED lines=39> */
[----:B------:R1:W-:Y:S04]  /*52ee0*/  STS.U8 [R48+UR4+0x880], R56 ;  /* 0x0008803830007988 */ /* 0x0003e80008000004 */
[----:B--2---:R2:W-:Y:S04]  /*52ef0*/  STS.U8 [R48+UR4+0x8a0], R57 ;  /* 0x0008a03930007988 */ /* 0x0045e80008000004 */
[----:B---3--:R3:W-:Y:S04]  /*52f00*/  STS.U8 [R48+UR4+0x8c0], R58 ;  /* 0x0008c03a30007988 */ /* 0x0087e80008000004 */
[----:B------:R1:W-:Y:S04]  /*52f10*/  STS.U8 [R48+UR4+0x8e0], R0 ;  /* 0x0008e00030007988 */ /* 0x0003e80008000004 */
[----:B------:R2:W-:Y:S04]  /*52f20*/  STS.U8 [R48+UR4+0x980], R59 ;  /* 0x0009803b30007988 */ /* 0x0005e80008000004 */
[----:B0-----:R-:W4:Y:S04]  /*52f30*/  LDL.LU R55, [R1+0x1548] ;  /* 0x0015480001377983 */ /* 0x001f280000300800 */
[----:B-1----:R-:W4:Y:S04]  /*52f40*/  LDL.LU R56, [R1+0x1544] ;  /* 0x0015440001387983 */ /* 0x002f280000300800 */
[----:B--2---:R-:W2:Y:S04]  /*52f50*/  LDL.LU R57, [R1+0x1530] ;  /* 0x0015300001397983 */ /* 0x004ea80000300800 */
[----:B---3--:R-:W3:Y:S04]  /*52f60*/  LDL.LU R58, [R1+0x152c] ;  /* 0x00152c00013a7983 */ /* 0x008ee80000300800 */
[----:B------:R-:W3:Y:S04]  /*52f70*/  LDL.LU R0, [R1+0x1528] ;  /* 0x0015280001007983 */ /* 0x000ee80000300800 */
[----:B------:R0:W-:Y:S04]  /*52f80*/  STS.U8 [R48+UR4+0x9a0], R60 ;  /* 0x0009a03c30007988 */ /* 0x0001e80008000004 */
[----:B------:R-:W3:Y:S04]  /*52f90*/  LDL.LU R59, [R1+0x1524] ;  /* 0x00152400013b7983 */ /* 0x000ee80000300800 */
[----:B------:R1:W-:Y:S04]  /*52fa0*/  STS.U8 [R48+UR4+0x9c0], R61 ;  /* 0x0009c03d30007988 */ /* 0x0003e80008000004 */
[----:B0-----:R-:W3:Y:S04]  /*52fb0*/  LDL.LU R60, [R1+0x1510] ;  /* 0x00151000013c7983 */ /* 0x001ee80000300800 */
[----:B-1----:R-:W3:Y:S04]  /*52fc0*/  LDL.LU R61, [R1+0x150c] ;  /* 0x00150c00013d7983 */ /* 0x002ee80000300800 */
[----:B------:R0:W-:Y:S04]  /*52fd0*/  STS.U8 [R48+UR4+0x9e0], R7 ;  /* 0x0009e00730007988 */ /* 0x0001e80008000004 */
[----:B------:R1:W-:Y:S04]  /*52fe0*/  STS.U8 [R48+UR4+0xa80], R8 ;  /* 0x000a800830007988 */ /* 0x0003e80008000004 */
[----:B----4-:R4:W-:Y:S04]  /*52ff0*/  STS.U8 [R48+UR4+0xaa0], R9 ;  /* 0x000aa00930007988 */ /* 0x0109e80008000004 */
        /* <DEDUP_REMOVED lines=270> */
[----:B--2---:R-:W-:Y:S04]  /*540e0*/  STS.U8 [R48+UR4+0x2f80], R57 ;  /* 0x002f803930007988 */ /* 0x004fe80008000004 */
[----:B---3--:R-:W-:Y:S04]  /*540f0*/  STS.U8 [R48+UR4+0x2fa0], R58 ;  /* 0x002fa03a30007988 */ /* 0x008fe80008000004 */
[----:B------:R-:W-:Y:S04]  /*54100*/  STS.U8 [R48+UR4+0x2fc0], R0 ;  /* 0x002fc00030007988 */ /* 0x000fe80008000004 */
[----:B------:R0:W-:Y:S04]  /*54110*/  STS.U8 [R48+UR4+0x2fe0], R59 ;  /* 0x002fe03b30007988 */ /* 0x0001e80008000004 */
[----:B------:R1:W-:Y:S04]  /*54120*/  STS.U8 [R48+UR4+0x3080], R60 ;  /* 0x0030803c30007988 */ /* 0x0003e80008000004 */
[----:B0-----:R-:W2:Y:S04]  /*54130*/  LDL.LU R59, [R1+0xf8] ;  /* 0x0000f800013b7983 */ /* 0x001ea80000300800 */
[----:B------:R0:W-:Y:S04]  /*54140*/  STS.U8 [R48+UR4+0x30a0], R61 ;  /* 0x0030a03d30007988 */ /* 0x0001e80008000004 */
[----:B-1----:R-:W3:Y:S04]  /*54150*/  LDL.LU R60, [R1+0xf4] ;  /* 0x0000f400013c7983 */ /* 0x002ee80000300800 */
        /* <DEDUP_REMOVED lines=28> */
[----:B------:R-:W4:Y:S04]  /*54320*/  LDL.LU R0, [R1] ;  /* 0x0000000001007983 */ /* 0x000f280000300800 */
[----:B--2---:R0:W-:Y:S04]  /*54330*/  STS.U8 [R48+UR4+0x30c0], R59 ;  /* 0x0030c03b30007988 */ /* 0x0041e80008000004 */
[----:B---3--:R1:W-:Y:S04]  /*54340*/  STS.U8 [R48+UR4+0x30e0], R60 ;  /* 0x0030e03c30007988 */ /* 0x0083e80008000004 */
[----:B0-----:R-:W2:Y:S04]  /*54350*/  LDL.LU R59, [R1+0x3e58] ;  /* 0x003e5800013b7983 */ /* 0x001ea80000300800 */
[----:B----4-:R0:W-:Y:S04]  /*54360*/  STS.U8 [R48+UR4+0x3180], R61 ;  /* 0x0031803d30007988 */ /* 0x0101e80008000004 */
[----:B------:R-:W-:Y:S04]  /*54370*/  STS.U8 [R48+UR4+0x31a0], R7 ;  /* 0x0031a00730007988 */ /* 0x000fe80008000004 */
[----:B------:R-:W-:Y:S04]  /*54380*/  STS.U8 [R48+UR4+0x31c0], R8 ;  /* 0x0031c00830007988 */ /* 0x000fe80008000004 */
[----:B------:R-:W-:Y:S04]  /*54390*/  STS.U8 [R48+UR4+0x31e0], R9 ;  /* 0x0031e00930007988 */ /* 0x000fe80008000004 */
[----:B-1----:R-:W3:Y:S04]  /*543a0*/  LDL.LU R60, [R1+0x3e54] ;  /* 0x003e5400013c7983 */ /* 0x002ee80000300800 */
[----:B0-----:R-:W4:Y:S04]  /*543b0*/  LDL.LU R61, [R1+0x3e50] ;  /* 0x003e5000013d7983 */ /* 0x001f280000300800 */
        /* <DEDUP_REMOVED lines=25> */
[----:B0-----:R-:W2:Y:S04]  /*54550*/  LDL.LU R0, [R1+0x174c] ;  /* 0x00174c0001007983 */ /* 0x001ea80000300800 */
[----:B------:R-:W2:Y:S04]  /*54560*/  LDL.LU R49, [R1+0x14c4] ;  /* 0x0014c40001317983 */ /* 0x000ea80000300800 */
[----:B------:R-:W2:Y:S04]  /*54570*/  LDL.LU R50, [R1+0x14c0] ;  /* 0x0014c00001327983 */ /* 0x000ea80000300800 */
[----:B------:R-:W2:Y:S04]  /*54580*/  LDL.LU R55, [R1+0x14d4] ;  /* 0x0014d40001377983 */ /* 0x000ea80000300800 */
[----:B------:R-:W2:Y:S04]  /*54590*/  LDL.LU R56, [R1+0x14d0] ;  /* 0x0014d00001387983 */ /* 0x000ea80000300800 */
[----:B------:R-:W2:Y:S04]  /*545a0*/  LDL.LU R57, [R1+0x14e4] ;  /* 0x0014e40001397983 */ /* 0x000ea80000300800 */
[----:B------:R-:W2:Y:S04]  /*545b0*/  LDL.LU R58, [R1+0x14dc] ;  /* 0x0014dc00013a7983 */ /* 0x000ea80000300800 */
[----:B------:R-:W2:Y:S04]  /*545c0*/  LDL R39, [R1+0x128] ;  /* 0x0001280001277983 */ /* 0x000ea80000100800 */
[----:B----4-:R-:W-:Y:S04]  /*545d0*/  STS.U8 [R48+UR4+0x38a0], R61 ;  /* 0x0038a03d30007988 */ /* 0x010fe80008000004 */
[----:B---3--:R-:W-:Y:S04]  /*545e0*/  STS.U8 [R48+UR4+0x38c0], R60 ;  /* 0x0038c03c30007988 */ /* 0x008fe80008000004 */
[----:B--2---:R-:W-:Y:S04]  /*545f0*/  STS.U8 [R48+UR4+0x38e0], R59 ;  /* 0x0038e03b30007988 */ /* 0x004fe80008000004 */
        /* <DEDUP_REMOVED lines=27> */
[----:B0-----:R-:W2:Y:S04]  /*547b0*/  LDL.LU.64 R20, [R1+0x290] ;  /* 0x0002900001147983 */ /* 0x001ea80000300a00 */
[----:B------:R-:W2:Y:S04]  /*547c0*/  LDL.LU.64 R22, [R1+0x298] ;  /* 0x0002980001167983 */ /* 0x000ea80000300a00 */
[----:B------:R-:W-:Y:S01]  /*547d0*/  STS.U8 [R48+UR4+0x3fe0], R0 ;  /* 0x003fe00030007988 */ /* 0x000fe20008000004 */
[----:B------:R-:W-:Y:S06]  /*547e0*/  BAR.SYNC.DEFER_BLOCKING 0x0 ;  /* 0x0000000000007b1d */ /* 0x000fec0000010000 */
[----:B------:R-:W0:Y:S04]  /*547f0*/  LDSM.16.M88.4 R4, [R39] ;  /* 0x000000002704783b */ /* 0x000e280000000200 */
[----:B------:R-:W1:Y:S04]  /*54800*/  LDSM.16.M88.4 R16, [R39+0x200] ;  /* 0x000200002710783b */ /* 0x000e680000000200 */
[----:B------:R-:W-:Y:S04]  /*54810*/  LDSM.16.M88.4 R40, [R39+0x600] ;  /* 0x000600002728783b */ /* 0x000fe80000000200 */
[----:B0-----:R0:W-:Y:S04]  /*54820*/  STL.64 [R1+0x140], R4 ;  /* 0x0001400401007387 */ /* 0x0011e80000100a00 */
[----:B------:R-:W-:Y:S01]  /*54830*/  STL.64 [R1+0x148], R6 ;  /* 0x0001480601007387 */ /* 0x000fe20000100a00 */
[----:B------:R-:W-:-:S02]  /*54840*/  IMAD.MOV.U32 R11, RZ, RZ, R4 ;  /* 0x000000ffff0b7224 */ /* 0x000fc400078e0004 */
[----:B------:R-:W-:Y:S01]  /*54850*/  IMAD.MOV.U32 R10, RZ, RZ, R5 ;  /* 0x000000ffff0a7224 */ /* 0x000fe200078e0005 */
[----:B-1----:R-:W-:Y:S01]  /*54860*/  STL.64 [R1+0x150], R16 ;  /* 0x0001501001007387 */ /* 0x002fe20000100a00 */
[----:B------:R-:W-:-:S03]  /*54870*/  IMAD.MOV.U32 R8, RZ, RZ, R18 ;  /* 0x000000ffff087224 */ /* 0x000fc600078e0012 */
[----:B------:R-:W-:Y:S01]  /*54880*/  STL.64 [R1+0x158], R18 ;  /* 0x0001581201007387 */ /* 0x000fe20000100a00 */
[----:B------:R-:W-:Y:S02]  /*54890*/  IMAD.MOV.U32 R9, RZ, RZ, R19 ;  /* 0x000000ffff097224 */ /* 0x000fe400078e0013 */
[----:B0-----:R-:W-:Y:S02]  /*548a0*/  IMAD.MOV.U32 R5, RZ, RZ, R16 ;  /* 0x000000ffff057224 */ /* 0x001fe400078e0010 */
[----:B------:R-:W-:Y:S02]  /*548b0*/  IMAD.MOV.U32 R4, RZ, RZ, R17 ;  /* 0x000000ffff047224 */ /* 0x000fe400078e0011 */
[----:B------:R-:W0:Y:S04]  /*548c0*/  LDSM.16.M88.4 R16, [R39+0x400] ;  /* 0x000400002710783b */ /* 0x000e280000000200 */
[----:B0-----:R0:W-:Y:S04]  /*548d0*/  STL.64 [R1+0x160], R16 ;  /* 0x0001601001007387 */ /* 0x0011e80000100a00 */
[----:B------:R-:W-:Y:S04]  /*548e0*/  STL.64 [R1+0x168], R18 ;  /* 0x0001681201007387 */ /* 0x000fe80000100a00 */
[----:B------:R-:W3:Y:S04]  /*548f0*/  LDL.LU.64 R32, [R1+0x2c0] ;  /* 0x0002c00001207983 */ /* 0x000ee80000300a00 */
[----:B------:R-:W3:Y:S04]  /*54900*/  LDL.LU.64 R34, [R1+0x2c8] ;  /* 0x0002c80001227983 */ /* 0x000ee80000300a00 */
[----:B------:R-:W4:Y:S04]  /*54910*/  LDL.LU.64 R24, [R1+0x2d0] ;  /* 0x0002d00001187983 */ /* 0x000f280000300a00 */
[----:B------:R-:W4:Y:S01]  /*54920*/  LDL.LU.64 R26, [R1+0x2d8] ;  /* 0x0002d800011a7983 */ /* 0x000f220000300a00 */
[----:B------:R-:W-:-:S02]  /*54930*/  IMAD R28, R2, 0x100, R3 ;  /* 0x00000100021c7824 */ /* 0x000fc400078e0203 */
[----:B------:R-:W-:Y:S02]  /*54940*/  IMAD R29, R50, 0x100, R49 ;  /* 0x00000100321d7824 */ /* 0x000fe400078e0231 */
[----:B------:R-:W-:Y:S02]  /*54950*/  IMAD R30, R56, 0x100, R55 ;  /* 0x00000100381e7824 */ /* 0x000fe400078e0237 */
[----:B------:R-:W-:Y:S02]  /*54960*/  IMAD R31, R58, 0x100, R57 ;  /* 0x000001003a1f7824 */ /* 0x000fe400078e0239 */
[----:B------:R-:W-:Y:S02]  /*54970*/  IMAD.MOV.U32 R12, RZ, RZ, R16 ;  /* 0x000000ffff0c7224 */ /* 0x000fe400078e0010 */
[----:B------:R-:W-:Y:S01]  /*54980*/  IMAD.MOV.U32 R0, RZ, RZ, R17 ;  /* 0x000000ffff007224 */ /* 0x000fe200078e0011 */
[----:B------:R-:W-:Y:S02]  /*54990*/  F2FP.F16.E4M3.UNPACK_B R28, R28 ;  /* 0x0000001cff1c723e */ /* 0x000fe400020006ff */
[----:B------:R-:W-:-:S02]  /*549a0*/  F2FP.F16.E4M3.UNPACK_B R29, R29 ;  /* 0x0000001dff1d723e */ /* 0x000fc400020006ff */
[----:B------:R-:W-:Y:S02]  /*549b0*/  F2FP.F16.E4M3.UNPACK_B R30, R30 ;  /* 0x0000001eff1e723e */ /* 0x000fe400020006ff */
[----:B------:R-:W-:Y:S02]  /*549c0*/  F2FP.F16.E4M3.UNPACK_B R31, R31 ;  /* 0x0000001fff1f723e */ /* 0x000fe400020006ff */
[----:B0-----:R-:W-:Y:S02]  /*549d0*/  F2FP.F16.E4M3.UNPACK_B R16, R11 ;  /* 0x0000000bff10723e */ /* 0x001fe400020006ff */
[----:B------:R-:W-:Y:S01]  /*549e0*/  F2FP.F16.E4M3.UNPACK_B R17, R10 ;  /* 0x0000000aff11723e */ /* 0x000fe200020006ff */
[----:B------:R-:W-:Y:S01]  /*549f0*/  STL.64 [R1+0x170], R40 ;  /* 0x0001702801007387 */ /* 0x000fe20000100a00 */
[----:B------:R-:W-:Y:S02]  /*54a00*/  IMAD.MOV.U32 R14, RZ, RZ, R6 ;  /* 0x000000ffff0e7224 */ /* 0x000fe400078e0006 */
[----:B------:R-:W-:Y:S01]  /*54a10*/  IMAD.MOV.U32 R13, RZ, RZ, R7 ;  /* 0x000000ffff0d7224 */ /* 0x000fe200078e0007 */
[----:B------:R-:W-:Y:S01]  /*54a20*/  STL.64 [R1+0x178], R42 ;  /* 0x0001782a01007387 */ /* 0x000fe20000100a00 */
[----:B------:R-:W-:-:S02]  /*54a30*/  IMAD.MOV.U32 R6, RZ, RZ, R18 ;  /* 0x000000ffff067224 */ /* 0x000fc400078e0012 */
[----:B------:R-:W-:Y:S01]  /*54a40*/  IMAD.MOV.U32 R7, RZ, RZ, R19 ;  /* 0x000000ffff077224 */ /* 0x000fe200078e0013 */
[----:B------:R2:W-:Y:S01]  /*54a50*/  STL.64 [R1+0x118], R16 ;  /* 0x0001181001007387 */ /* 0x0005e20000100a00 */
[----:B------:R-:W-:Y:S02]  /*54a60*/  F2FP.F16.E4M3.UNPACK_B R14, R14 ;  /* 0x0000000eff0e723e */ /* 0x000fe400020006ff */
[----:B------:R-:W-:Y:S01]  /*54a70*/  F2FP.F16.E4M3.UNPACK_B R15, R13 ;  /* 0x0000000dff0f723e */ /* 0x000fe200020006ff */
[----:B------:R-:W-:Y:S02]  /*54a80*/  IMAD.MOV.U32 R3, RZ, RZ, R40 ;  /* 0x000000ffff037224 */ /* 0x000fe400078e0028 */
[----:B------:R-:W-:Y:S02]  /*54a90*/  IMAD.MOV.U32 R2, RZ, RZ, R41 ;  /* 0x000000ffff027224 */ /* 0x000fe400078e0029 */
[----:B------:R-:W-:Y:S02]  /*54aa0*/  IMAD.MOV.U32 R10, RZ, RZ, R42 ;  /* 0x000000ffff0a7224 */ /* 0x000fe400078e002a */
[----:B------:R-:W-:Y:S01]  /*54ab0*/  IMAD.MOV.U32 R11, RZ, RZ, R43 ;  /* 0x000000ffff0b7224 */ /* 0x000fe200078e002b */
[----:B--2---:R-:W-:Y:S01]  /*54ac0*/  HMMA.16816.F32 R16, R28, R16, R20 ;  /* 0x000000101c10723c */ /* 0x004fe20000001814 */
[----:B------:R-:W2:Y:S04]  /*54ad0*/  LDL.LU.64 R20, [R1+0x300] ;  /* 0x0003000001147983 */ /* 0x000ea80000300a00 */
[----:B------:R-:W2:-:S14]  /*54ae0*/  LDL.LU.64 R22, [R1+0x308] ;  /* 0x0003080001167983 */ /* 0x000e9c0000300a00 */
[----:B------:R0:W-:Y:S04]  /*54af0*/  STL.64 [R1+0x290], R16 ;  /* 0x0002901001007387 */ /* 0x0001e80000100a00 */
[----:B------:R-:W-:Y:S04]  /*54b00*/  STL.64 [R1+0x298], R18 ;  /* 0x0002981201007387 */ /* 0x000fe80000100a00 */
[----:B------:R-:W-:Y:S04]  /*54b10*/  STL [R1+0x110], R14 ;  /* 0x0001100e01007387 */ /* 0x000fe80000100800 */
[----:B------:R-:W-:Y:S01]  /*54b20*/  STL [R1+0x114], R15 ;  /* 0x0001140f01007387 */ /* 0x000fe20000100800 */
[----:B0-----:R-:W-:-:S02]  /*54b30*/  F2FP.F16.E4M3.UNPACK_B R16, R5 ;  /* 0x00000005ff10723e */ /* 0x001fc400020006ff */
[----:B------:R-:W-:Y:S01]  /*54b40*/  F2FP.F16.E4M3.UNPACK_B R17, R4 ;  /* 0x00000004ff11723e */ /* 0x000fe200020006ff */
[----:B---3--:R-:W-:Y:S01]  /*54b50*/  HMMA.16816.F32 R40, R28, R14, R32 ;  /* 0x0000000e1c28723c */ /* 0x008fe20000001820 */
[----:B------:R-:W0:-:S15]  /*54b60*/  LDSM.16.M88.4 R32, [R39+0x800] ;  /* 0x000800002720783b */ /* 0x000e1e0000000200 */
[----:B------:R-:W-:-:S03]  /*54b70*/  NOP ;  /* 0x0000000000007918 */ /* 0x000fc60000000000 */
[----:B------:R-:W-:Y:S04]  /*54b80*/  STL.64 [R1+0x2c0], R40 ;  /* 0x0002c02801007387 */ /* 0x000fe80000100a00 */
[----:B------:R-:W-:Y:S01]  /*54b90*/  STL.64 [R1+0x2c8], R42 ;  /* 0x0002c82a01007387 */ /* 0x000fe20000100a00 */
[----:B------:R-:W-:Y:S02]  /*54ba0*/  F2FP.F16.E4M3.UNPACK_B R8, R8 ;  /* 0x00000008ff08723e */ /* 0x000fe400020006ff */
[----:B------:R-:W-:Y:S01]  /*54bb0*/  F2FP.F16.E4M3.UNPACK_B R9, R9 ;  /* 0x00000009ff09723e */ /* 0x000fe200020006ff */
[----:B------:R-:W1:Y:S04]  /*54bc0*/  LDSM.16.M88.4 R40, [R39+0xa00] ;  /* 0x000a00002728783b */ /* 0x000e680000000200 */
[----:B0-----:R-:W-:Y:S04]  /*54bd0*/  STL.64 [R1+0x180], R32 ;  /* 0x0001802001007387 */ /* 0x001fe80000100a00 */
[----:B------:R-:W-:Y:S04]  /*54be0*/  STL.64 [R1+0x188], R34 ;  /* 0x0001882201007387 */ /* 0x000fe80000100a00 */
[----:B------:R4:W-:Y:S02]  /*54bf0*/  STL.64 [R1+0x108], R16 ;  /* 0x0001081001007387 */ /* 0x0009e40000100a00 */
[----:B----4-:R-:W-:Y:S02]  /*54c00*/  HMMA.16816.F32 R16, R28, R16, R24 ;  /* 0x000000101c10723c */ /* 0x010fe40000001818 */
[----:B------:R-:W3:Y:S04]  /*54c10*/  LDL.LU.64 R24, [R1+0x330] ;  /* 0x0003300001187983 */ /* 0x000ee80000300a00 */
[----:B------:R-:W3:Y:S01]  /*54c20*/  LDL.LU.64 R26, [R1+0x338] ;  /* 0x00033800011a7983 */ /* 0x000ee20000300a00 */
[----:B------:R-:W-:-:S02]  /*54c30*/  IMAD.MOV.U32 R5, RZ, RZ, R32 ;  /* 0x000000ffff057224 */ /* 0x000fc400078e0020 */
[----:B------:R-:W-:Y:S02]  /*54c40*/  IMAD.MOV.U32 R4, RZ, RZ, R33 ;  /* 0x000000ffff047224 */ /* 0x000fe400078e0021 */
[----:B------:R-:W-:Y:S02]  /*54c50*/  IMAD.MOV.U32 R14, RZ, RZ, R34 ;  /* 0x000000ffff0e7224 */ /* 0x000fe400078e0022 */
[----:B------:R-:W-:-:S06]  /*54c60*/  IMAD.MOV.U32 R13, RZ, RZ, R35 ;  /* 0x000000ffff0d7224 */ /* 0x000fcc00078e0023 */
[----:B------:R0:W-:Y:S04]  /*54c70*/  STL.64 [R1+0x2d0], R16 ;  /* 0x0002d01001007387 */ /* 0x0001e80000100a00 */
[----:B------:R-:W-:Y:S04]  /*54c80*/  STL.64 [R1+0x2d8], R18 ;  /* 0x0002d81201007387 */ /* 0x000fe80000100a00 */
[----:B------:R-:W-:Y:S04]  /*54c90*/  STL [R1+0x100], R8 ;  /* 0x0001000801007387 */ /* 0x000fe80000100800 */
[----:B------:R-:W-:Y:S04]  /*54ca0*/  STL [R1+0x104], R9 ;  /* 0x0001040901007387 */ /* 0x000fe80000100800 */
[----:B------:R-:W4:Y:S04]  /*54cb0*/  LDL.LU.64 R32, [R1+0x340] ;  /* 0x0003400001207983 */ /* 0x000f280000300a00 */
[----:B------:R-:W4:Y:S01]  /*54cc0*/  LDL.LU.64 R34, [R1+0x348] ;  /* 0x0003480001227983 */ /* 0x000f220000300a00 */
[----:B0-----:R-:W-:Y:S01]  /*54cd0*/  F2FP.F16.E4M3.UNPACK_B R16, R12 ;  /* 0x0000000cff10723e */ /* 0x001fe200020006ff */
[----:B--2---:R-:W-:-:S15]  /*54ce0*/  HMMA.16816.F32 R20, R28, R8, R20 ;  /* 0x000000081c14723c */ /* 0x004fde0000001814 */
[----:B------:R-:W-:-:S04]  /*54cf0*/  NOP ;  /* 0x0000000000007918 */ /* 0x000fc80000000000 */
[----:B------:R0:W-:Y:S04]  /*54d00*/  STL.64 [R1+0x300], R20 ;  /* 0x0003001401007387 */ /* 0x0001e80000100a00 */
[----:B------:R2:W-:Y:S04]  /*54d10*/  STL.64 [R1+0x308], R22 ;  /* 0x0003081601007387 */ /* 0x0005e80000100a00 */
[----:B------:R-:W-:Y:S04]  /*54d20*/  STL [R1+0xf8], R16 ;  /* 0x0000f81001007387 */ /* 0x000fe80000100800 */
[----:B0-----:R-:W4:Y:S04]  /*54d30*/  LDL.LU.64 R20, [R1+0x360] ;  /* 0x0003600001147983 */ /* 0x001f280000300a00 */
[----:B--2---:R-:W2:Y:S01]  /*54d40*/  LDL.LU.64 R22, [R1+0x368] ;  /* 0x0003680001167983 */ /* 0x004ea20000300a00 */
[----:B------:R-:W-:-:S03]  /*54d50*/  F2FP.F16.E4M3.UNPACK_B R17, R0 ;  /* 0x00000000ff11723e */ /* 0x000fc600020006ff */
[----:B-1----:R-:W-:Y:S04]  /*54d60*/  STL.64 [R1+0x190], R40 ;  /* 0x0001902801007387 */ /* 0x002fe80000100a00 */
[----:B------:R-:W-:Y:S04]  /*54d70*/  STL.64 [R1+0x198], R42 ;  /* 0x0001982a01007387 */ /* 0x000fe80000100a00 */
[----:B------:R3:W-:Y:S02]  /*54d80*/  STL [R1+0xfc], R17 ;  /* 0x0000fc1101007387 */ /* 0x0007e40000100800 */
[----:B---3--:R-:W-:Y:S02]  /*54d90*/  HMMA.16816.F32 R16, R28, R16, R24 ;  /* 0x000000101c10723c */ /* 0x008fe40000001818 */
[----:B------:R-:W3:Y:S04]  /*54da0*/  LDL.LU.64 R24, [R1+0x390] ;  /* 0x0003900001187983 */ /* 0x000ee80000300a00 */
[----:B------:R-:W3:Y:S01]  /*54db0*/  LDL.LU.64 R26, [R1+0x398] ;  /* 0x00039800011a7983 */ /* 0x000ee20000300a00 */
[----:B------:R-:W-:-:S02]  /*54dc0*/  F2FP.F16.E4M3.UNPACK_B R6, R6 ;  /* 0x00000006ff06723e */ /* 0x000fc400020006ff */
[----:B------:R-:W-:Y:S01]  /*54dd0*/  F2FP.F16.E4M3.UNPACK_B R7, R7 ;  /* 0x00000007ff07723e */ /* 0x000fe200020006ff */
[----:B------:R-:W-:Y:S02]  /*54de0*/  IMAD.MOV.U32 R8, RZ, RZ, R40 ;  /* 0x000000ffff087224 */ /* 0x000fe400078e0028 */
[----:B------:R-:W-:Y:S02]  /*54df0*/  IMAD.MOV.U32 R0, RZ, RZ, R41 ;  /* 0x000000ffff007224 */ /* 0x000fe400078e0029 */
[----:B------:R-:W-:Y:S02]  /*54e00*/  IMAD.MOV.U32 R12, RZ, RZ, R42 ;  /* 0x000000ffff0c7224 */ /* 0x000fe400078e002a */
[----:B------:R-:W-:Y:S02]  /*54e10*/  IMAD.MOV.U32 R9, RZ, RZ, R43 ;  /* 0x000000ffff097224 */ /* 0x000fe400078e002b */
[----:B----4-:R-:W-:Y:S01]  /*54e20*/  HMMA.16816.F32 R40, R28, R6, R32 ;  /* 0x000000061c28723c */ /* 0x010fe20000001820 */
[----:B------:R-:W0:Y:S04]  /*54e30*/  LDSM.16.M88.4 R32, [R39+0xc00] ;  /* 0x000c00002720783b */ /* 0x000e280000000200 */
[----:B------:R1:W-:Y:S04]  /*54e40*/  STL.64 [R1+0x330], R16 ;  /* 0x0003301001007387 */ /* 0x0003e80000100a00 */
[----:B------:R-:W-:Y:S04]  /*54e50*/  STL.64 [R1+0x338], R18 ;  /* 0x0003381201007387 */ /* 0x000fe80000100a00 */
[----:B------:R4:W-:Y:S04]  /*54e60*/  STL [R1+0xf0], R6 ;  /* 0x0000f00601007387 */ /* 0x0009e80000100800 */
[----:B------:R0:W-:Y:S01]  /*54e70*/  STL [R1+0xf4], R7 ;  /* 0x0000f40701007387 */ /* 0x0001e20000100800 */
[----:B-1----:R-:W-:-:S02]  /*54e80*/  F2FP.F16.E4M3.UNPACK_B R16, R3 ;  /* 0x00000003ff10723e */ /* 0x002fc400020006ff */
[----:B------:R-:W-:Y:S01]  /*54e90*/  F2FP.F16.E4M3.UNPACK_B R17, R2 ;  /* 0x00000002ff11723e */ /* 0x000fe200020006ff */
[----:B------:R-:W-:Y:S04]  /*54ea0*/  STL.64 [R1+0x340], R40 ;  /* 0x0003402801007387 */ /* 0x000fe80000100a00 */
[----:B------:R-:W-:Y:S01]  /*54eb0*/  STL.64 [R1+0x348], R42 ;  /* 0x0003482a01007387 */ /* 0x000fe20000100a00 */
[----:B------:R-:W-:Y:S02]  /*54ec0*/  F2FP.F16.E4M3.UNPACK_B R10, R10 ;  /* 0x0000000aff0a723e */ /* 0x000fe400020006ff */
[----:B------:R-:W-:Y:S01]  /*54ed0*/  F2FP.F16.E4M3.UNPACK_B R11, R11 ;  /* 0x0000000bff0b723e */ /* 0x000fe200020006ff */
[----:B------:R-:W1:Y:S04]  /*54ee0*/  LDSM.16.M88.4 R40, [R39+0xe00] ;  /* 0x000e00002728783b */ /* 0x000e680000000200 */
[----:B0-----:R-:W-:Y:S04]  /*54ef0*/  STL.64 [R1+0x1a0], R32 ;  /* 0x0001a02001007387 */ /* 0x001fe80000100a00 */
[----:B------:R-:W-:Y:S04]  /*54f00*/  STL.64 [R1+0x1a8], R34 ;  /* 0x0001a82201007387 */ /* 0x000fe80000100a00 */
[----:B------:R2:W-:Y:S01]  /*54f10*/  STL.64 [R1+0xe8], R16 ;  /* 0x0000e81001007387 */ /* 0x0005e20000100a00 */
[----:B------:R-:W-:-:S02]  /*54f20*/  IMAD.MOV.U32 R3, RZ, RZ, R32 ;  /* 0x000000ffff037224 */ /* 0x000fc400078e0020 */
[----:B------:R-:W-:Y:S02]  /*54f30*/  IMAD.MOV.U32 R2, RZ, RZ, R33 ;  /* 0x000000ffff027224 */ /* 0x000fe400078e0021 */
[----:B----4-:R-:W-:Y:S02]  /*54f40*/  IMAD.MOV.U32 R6, RZ, RZ, R34 ;  /* 0x000000ffff067224 */ /* 0x010fe400078e0022 */
[----:B------:R-:W-:Y:S01]  /*54f50*/  IMAD.MOV.U32 R7, RZ, RZ, R35 ;  /* 0x000000ffff077224 */ /* 0x000fe200078e0023 */
[----:B--2---:R-:W-:Y:S01]  /*54f60*/  HMMA.16816.F32 R16, R28, R16, R20 ;  /* 0x000000101c10723c */ /* 0x004fe20000001814 */
[----:B------:R-:W2:Y:S04]  /*54f70*/  LDL.LU.64 R20, [R1+0x470] ;  /* 0x0004700001147983 */ /* 0x000ea80000300a00 */
[----:B------:R-:W2:-:S14]  /*54f80*/  LDL.LU.64 R22, [R1+0x478] ;  /* 0x0004780001167983 */ /* 0x000e9c0000300a00 */
[----:B------:R0:W-:Y:S04]  /*54f90*/  STL.64 [R1+0x360], R16 ;  /* 0x0003601001007387 */ /* 0x0001e80000100a00 */
[----:B------:R-:W-:Y:S04]  /*54fa0*/  STL.64 [R1+0x368], R18 ;  /* 0x0003681201007387 */ /* 0x000fe80000100a00 */
[----:B------:R-:W-:Y:S04]  /*54fb0*/  STL [R1+0xe0], R10 ;  /* 0x0000e00a01007387 */ /* 0x000fe80000100800 */
[----:B------:R-:W-:Y:S04]  /*54fc0*/  STL [R1+0xe4], R11 ;  /* 0x0000e40b01007387 */ /* 0x000fe80000100800 */
[----:B------:R-:W4:Y:S04]  /*54fd0*/  LDL.LU.64 R32, [R1+0x490] ;  /* 0x0004900001207983 */ /* 0x000f280000300a00 */
[----:B------:R-:W4:Y:S01]  /*54fe0*/  LDL.LU.64 R34, [R1+0x498] ;  /* 0x0004980001227983 */ /* 0x000f220000300a00 */
[----:B0-----:R-:W-:Y:S01]  /*54ff0*/  F2FP.F16.E4M3.UNPACK_B R16, R5 ;  /* 0x00000005ff10723e */ /* 0x001fe200020006ff */
[----:B---3--:R-:W-:-:S15]  /*55000*/  HMMA.16816.F32 R24, R28, R10, R24 ;  /* 0x0000000a1c18723c */ /* 0x008fde0000001818 */
[----:B------:R-:W-:-:S04]  /*55010*/  NOP ;  /* 0x0000000000007918 */ /* 0x000fc80000000000 */
[----:B------:R0:W-:Y:S04]  /*55020*/  STL.64 [R1+0x390], R24 ;  /* 0x0003901801007387 */ /* 0x0001e80000100a00 */
[----:B------:R3:W-:Y:S04]  /*55030*/  STL.64 [R1+0x398], R26 ;  /* 0x0003981a01007387 */ /* 0x0007e80000100a00 */
[----:B------:R-:W-:Y:S04]  /*55040*/  STL [R1+0xd8], R16 ;  /* 0x0000d81001007387 */ /* 0x000fe80000100800 */
[----:B0-----:R-:W4:Y:S04]  /*55050*/  LDL.LU.64 R24, [R1+0x4b0] ;  /* 0x0004b00001187983 */ /* 0x001f280000300a00 */
[----:B---3--:R-:W3:Y:S01]  /*55060*/  LDL.LU.64 R26, [R1+0x4b8] ;  /* 0x0004b800011a7983 */ /* 0x008ee20000300a00 */
[----:B------:R-:W-:-:S03]  /*55070*/  F2FP.F16.E4M3.UNPACK_B R17, R4 ;  /* 0x00000004ff11723e */ /* 0x000fc600020006ff */
[----:B-1----:R-:W-:Y:S04]  /*55080*/  STL.64 [R1+0x1b0], R40 ;  /* 0x0001b02801007387 */ /* 0x002fe80000100a00 */
[----:B------:R-:W-:Y:S04]  /*55090*/  STL.64 [R1+0x1b8], R42 ;  /* 0x0001b82a01007387 */ /* 0x000fe80000100a00 */
[----:B------:R2:W-:Y:S01]  /*550a0*/  STL [R1+0xdc], R17 ;  /* 0x0000dc1101007387 */ /* 0x0005e20000100800 */
[----:B------:R-:W-:Y:S02]  /*550b0*/  F2FP.F16.E4M3.UNPACK_B R14, R14 ;  /* 0x0000000eff0e723e */ /* 0x000fe400020006ff */
[----:B------:R-:W-:Y:S01]  /*550c0*/  F2FP.F16.E4M3.UNPACK_B R15, R13 ;  /* 0x0000000dff0f723e */ /* 0x000fe200020006ff */
[----:B------:R-:W-:-:S02]  /*550d0*/  IMAD.MOV.U32 R5, RZ, RZ, R40 ;  /* 0x000000ffff057224 */ /* 0x000fc400078e0028 */
[----:B------:R-:W-:Y:S02]  /*550e0*/  IMAD.MOV.U32 R4, RZ, RZ, R41 ;  /* 0x000000ffff047224 */ /* 0x000fe400078e0029 */
[----:B------:R-:W-:Y:S02]  /*550f0*/  IMAD.MOV.U32 R10, RZ, RZ, R42 ;  /* 0x000000ffff0a7224 */ /* 0x000fe400078e002a */
[----:B------:R-:W-:Y:S01]  /*55100*/  IMAD.MOV.U32 R11, RZ, RZ, R43 ;  /* 0x000000ffff0b7224 */ /* 0x000fe200078e002b */
[C---:B--2---:R-:W-:Y:S01]  /*55110*/  HMMA.16816.F32 R16, R28.reuse, R16, R20 ;  /* 0x000000101c10723c */ /* 0x044fe20000001814 */
[----:B------:R-:W2:Y:S04]  /*55120*/  LDL.LU.64 R20, [R1+0x4d0] ;  /* 0x0004d00001147983 */ /* 0x000ea80000300a00 */
[----:B------:R-:W2:Y:S03]  /*55130*/  LDL.LU.64 R22, [R1+0x4d8] ;  /* 0x0004d80001167983 */ /* 0x000ea60000300a00 */
[----:B----4-:R-:W-:Y:S01]  /*55140*/  HMMA.16816.F32 R40, R28, R14, R32 ;  /* 0x0000000e1c28723c */ /* 0x010fe20000001820 */
[----:B------:R-:W0:Y:S10]  /*55150*/  LDSM.16.M88.4 R32, [R39+0x1000] ;  /* 0x001000002720783b */ /* 0x000e340000000200 */
[----:B------:R1:W-:Y:S04]  /*55160*/  STL.64 [R1+0x470], R16 ;  /* 0x0004701001007387 */ /* 0x0003e80000100a00 */
[----:B------:R-:W-:Y:S04]  /*55170*/  STL.64 [R1+0x478], R18 ;  /* 0x0004781201007387 */ /* 0x000fe80000100a00 */
[----:B------:R4:W-:Y:S04]  /*55180*/  STL [R1+0xd0], R14 ;  /* 0x0000d00e01007387 */ /* 0x0009e80000100800 */
[----:B------:R-:W-:Y:S01]  /*55190*/  STL [R1+0xd4], R15 ;  /* 0x0000d40f01007387 */ /* 0x000fe20000100800 */
[----:B-1----:R-:W-:-:S02]  /*551a0*/  F2FP.F16.E4M3.UNPACK_B R16, R8 ;  /* 0x00000008ff10723e */ /* 0x002fc400020006ff */
[----:B------:R-:W-:Y:S01]  /*551b0*/  F2FP.F16.E4M3.UNPACK_B R17, R0 ;  /* 0x00000000ff11723e */ /* 0x000fe200020006ff */
[----:B------:R-:W-:Y:S04]  /*551c0*/  STL.64 [R1+0x490], R40 ;  /* 0x0004902801007387 */ /* 0x000fe80000100a00 */
[----:B------:R-:W-:Y:S01]  /*551d0*/  STL.64 [R1+0x498], R42 ;  /* 0x0004982a01007387 */ /* 0x000fe20000100a00 */
[----:B0-----:R-:W-:-:S03]  /*551e0*/  IMAD.MOV.U32 R13, RZ, RZ, R35 ;  /* 0x000000ffff0d7224 */ /* 0x001fc600078e0023 */
[----:B------:R-:W-:Y:S01]  /*551f0*/  STL.64 [R1+0x1c0], R32 ;  /* 0x0001c02001007387 */ /* 0x000fe20000100a00 */
[----:B------:R-:W-:Y:S02]  /*55200*/  IMAD.MOV.U32 R8, RZ, RZ, R32 ;  /* 0x000000ffff087224 */ /* 0x000fe400078e0020 */
[----:B------:R-:W-:Y:S02]  /*55210*/  IMAD.MOV.U32 R0, RZ, RZ, R33 ;  /* 0x000000ffff007224 */ /* 0x000fe400078e0021 */
[----:B----4-:R-:W-:Y:S01]  /*55220*/  IMAD.MOV.U32 R14, RZ, RZ, R34 ;  /* 0x000000ffff0e7224 */ /* 0x010fe200078e0022 */
[----:B------:R3:W-:Y:S04]  /*55230*/  STL.64 [R1+0x1c8], R34 ;  /* 0x0001c82201007387 */ /* 0x0007e80000100a00 */
[----:B------:R-:W-:Y:S01]  /*55240*/  STL.64 [R1+0xc8], R16 ;  /* 0x0000c81001007387 */ /* 0x000fe20000100a00 */
[----:B------:R-:W-:-:S02]  /*55250*/  F2FP.F16.E4M3.UNPACK_B R18, R12 ;  /* 0x0000000cff12723e */ /* 0x000fc400020006ff */
[----:B------:R-:W-:Y:S01]  /*55260*/  F2FP.F16.E4M3.UNPACK_B R19, R9 ;  /* 0x00000009ff13723e */ /* 0x000fe200020006ff */
[----:B------:R-:W0:Y:S01]  /*55270*/  LDSM.16.M88.4 R40, [R39+0x1200] ;  /* 0x001200002728783b */ /* 0x000e220000000200 */
[----:B---3--:R-:W-:Y:S03]  /*55280*/  HMMA.16816.F32 R32, R28, R16, R24 ;  /* 0x000000101c20723c */ /* 0x008fe60000001818 */
[----:B------:R-:W3:Y:S04]  /*55290*/  LDL.LU.64 R24, [R1+0x4f0] ;  /* 0x0004f00001187983 */ /* 0x000ee80000300a00 */
[----:B------:R-:W3:-:S12]  /*552a0*/  LDL.LU.64 R26, [R1+0x4f8] ;  /* 0x0004f800011a7983 */ /* 0x000ed80000300a00 */
[----:B------:R1:W-:Y:S04]  /*552b0*/  STL.64 [R1+0x4b0], R32 ;  /* 0x0004b02001007387 */ /* 0x0003e80000100a00 */
[----:B------:R4:W-:Y:S04]  /*552c0*/  STL.64 [R1+0x4b8], R34 ;  /* 0x0004b82201007387 */ /* 0x0009e80000100a00 */
[----:B------:R-:W-:Y:S04]  /*552d0*/  STL [R1+0xc0], R18 ;  /* 0x0000c01201007387 */ /* 0x000fe80000100800 */
[----:B------:R-:W-:Y:S04]  /*552e0*/  STL [R1+0xc4], R19 ;  /* 0x0000c41301007387 */ /* 0x000fe80000100800 */
[----:B-1----:R-:W3:Y:S04]  /*552f0*/  LDL.LU.64 R32, [R1+0x510] ;  /* 0x0005100001207983 */ /* 0x002ee80000300a00 */
[----:B----4-:R-:W4:Y:S01]  /*55300*/  LDL.LU.64 R34, [R1+0x518] ;  /* 0x0005180001227983 */ /* 0x010f220000300a00 */
[----:B------:R-:W-:Y:S01]  /*55310*/  F2FP.F16.E4M3.UNPACK_B R16, R3 ;  /* 0x00000003ff10723e */ /* 0x000fe200020006ff */
[----:B--2---:R-:W-:-:S15]  /*55320*/  HMMA.16816.F32 R20, R28, R18, R20 ;  /* 0x000000121c14723c */ /* 0x004fde0000001814 */
[----:B------:R-:W-:-:S04]  /*55330*/  NOP ;  /* 0x0000000000007918 */ /* 0x000fc80000000000 */
[----:B------:R1:W-:Y:S04]  /*55340*/  STL.64 [R1+0x4d0], R20 ;  /* 0x0004d01401007387 */ /* 0x0003e80000100a00 */
[----:B------:R2:W-:Y:S04]  /*55350*/  STL.64 [R1+0x4d8], R22 ;  /* 0x0004d81601007387 */ /* 0x0005e80000100a00 */
[----:B------:R-:W-:Y:S04]  /*55360*/  STL [R1+0xb8], R16 ;  /* 0x0000b81001007387 */ /* 0x000fe80000100800 */
[----:B-1----:R-:W4:Y:S04]  /*55370*/  LDL.LU.64 R20, [R1+0x530] ;  /* 0x0005300001147983 */ /* 0x002f280000300a00 */
[----:B--2---:R-:W2:Y:S01]  /*55380*/  LDL.LU.64 R22, [R1+0x538] ;  /* 0x0005380001167983 */ /* 0x004ea20000300a00 */
[----:B------:R-:W-:-:S03]  /*55390*/  F2FP.F16.E4M3.UNPACK_B R17, R2 ;  /* 0x00000002ff11723e */ /* 0x000fc600020006ff */
[----:B0-----:R-:W-:Y:S04]  /*553a0*/  STL.64 [R1+0x1d0], R40 ;  /* 0x0001d02801007387 */ /* 0x001fe80000100a00 */
        /* <DEDUP_REMOVED lines=159> */
[----:B0-----:R-:W2:Y:S04]  /*55da0*/  LDL.LU.64 R16, [R1+0x6d0] ;  /* 0x0006d00001107983 */ /* 0x001ea80000300a00 */
[----:B------:R-:W2:Y:S03]  /*55db0*/  LDL.LU.64 R18, [R1+0x6d8] ;  /* 0x0006d80001127983 */ /* 0x000ea60000300a00 */
[----:B----4-:R-:W-:Y:S01]  /*55dc0*/  HMMA.16816.F32 R40, R28, R14, R32 ;  /* 0x0000000e1c28723c */ /* 0x010fe20000001820 */
[----:B------:R-:W0:Y:S10]  /*55dd0*/  LDSM.16.M88.4 R32, [R39+0x2000] ;  /* 0x002000002720783b */ /* 0x000e340000000200 */
[----:B------:R1:W-:Y:S04]  /*55de0*/  STL.64 [R1+0x670], R20 ;  /* 0x0006701401007387 */ /* 0x0003e80000100a00 */
[----:B------:R-:W-:Y:S04]  /*55df0*/  STL.64 [R1+0x678], R22 ;  /* 0x0006781601007387 */ /* 0x000fe80000100a00 */
[----:B------:R-:W-:Y:S04]  /*55e00*/  STL [R1+0x50], R14 ;  /* 0x0000500e01007387 */ /* 0x000fe80000100800 */
[----:B------:R-:W-:Y:S01]  /*55e10*/  STL [R1+0x54], R15 ;  /* 0x0000540f01007387 */ /* 0x000fe20000100800 */
[----:B-1----:R-:W-:-:S02]  /*55e20*/  F2FP.F16.E4M3.UNPACK_B R20, R5 ;  /* 0x00000005ff14723e */ /* 0x002fc400020006ff */
[----:B------:R-:W-:Y:S01]  /*55e30*/  F2FP.F16.E4M3.UNPACK_B R21, R4 ;  /* 0x00000004ff15723e */ /* 0x000fe200020006ff */
[----:B------:R-:W-:Y:S04]  /*55e40*/  STL.64 [R1+0x690], R40 ;  /* 0x0006902801007387 */ /* 0x000fe80000100a00 */
[----:B------:R-:W-:Y:S04]  /*55e50*/  STL.64 [R1+0x698], R42 ;  /* 0x0006982a01007387 */ /* 0x000fe80000100a00 */
[----:B0-----:R-:W-:Y:S04]  /*55e60*/  STL.64 [R1+0x240], R32 ;  /* 0x0002402001007387 */ /* 0x001fe80000100a00 */
[----:B------:R-:W-:Y:S04]  /*55e70*/  STL.64 [R1+0x248], R34 ;  /* 0x0002482201007387 */ /* 0x000fe80000100a00 */
[----:B------:R3:W-:Y:S02]  /*55e80*/  STL.64 [R1+0x48], R20 ;  /* 0x0000481401007387 */ /* 0x0007e40000100a00 */
        /* <DEDUP_REMOVED lines=8> */
[----:B------:R-:W-:-:S03]  /*55f10*/  IMAD.MOV.U32 R15, RZ, RZ, R35 ;  /* 0x000000ffff0f7224 */ /* 0x000fc600078e0023 */
[----:B------:R0:W-:Y:S04]  /*55f20*/  STL.64 [R1+0x6b0], R20 ;  /* 0x0006b01401007387 */ /* 0x0001e80000100a00 */
[----:B------:R-:W-:Y:S04]  /*55f30*/  STL.64 [R1+0x6b8], R22 ;  /* 0x0006b81601007387 */ /* 0x000fe80000100a00 */
[----:B------:R-:W-:Y:S04]  /*55f40*/  STL [R1+0x40], R12 ;  /* 0x0000400c01007387 */ /* 0x000fe80000100800 */
[----:B------:R-:W-:Y:S01]  /*55f50*/  STL [R1+0x44], R13 ;  /* 0x0000440d01007387 */ /* 0x000fe20000100800 */
[----:B0-----:R-:W-:Y:S01]  /*55f60*/  F2FP.F16.E4M3.UNPACK_B R20, R0 ;  /* 0x00000000ff14723e */ /* 0x001fe200020006ff */
[----:B--2---:R-:W-:Y:S02]  /*55f70*/  HMMA.16816.F32 R32, R28, R12, R16 ;  /* 0x0000000c1c20723c */ /* 0x004fe40000001810 */
[----:B------:R-:W2:-:S15]  /*55f80*/  LDL.LU.64 R16, [R1+0x710] ;  /* 0x0007100001107983 */ /* 0x000e9e0000300a00 */
[----:B------:R-:W-:Y:S02]  /*55f90*/  NOP ;  /* 0x0000000000007918 */ /* 0x000fe40000000000 */
[----:B------:R-:W-:Y:S04]  /*55fa0*/  STL.64 [R1+0x6d0], R32 ;  /* 0x0006d02001007387 */ /* 0x000fe80000100a00 */
[----:B------:R-:W-:Y:S04]  /*55fb0*/  STL.64 [R1+0x6d8], R34 ;  /* 0x0006d82201007387 */ /* 0x000fe80000100a00 */
[----:B------:R-:W-:Y:S04]  /*55fc0*/  STL [R1+0x38], R20 ;  /* 0x0000381401007387 */ /* 0x000fe80000100800 */
[----:B------:R-:W2:Y:S04]  /*55fd0*/  LDL.LU.64 R18, [R1+0x718] ;  /* 0x0007180001127983 */ /* 0x000ea80000300a00 */
[----:B------:R-:W0:Y:S01]  /*55fe0*/  LDSM.16.M88.4 R32, [R39+0x2200] ;  /* 0x002200002720783b */ /* 0x000e220000000200 */
[----:B------:R-:W-:Y:S01]  /*55ff0*/  IMAD.MOV.U32 R0, RZ, RZ, R13 ;  /* 0x000000ffff007224 */ /* 0x000fe200078e000d */
[----:B------:R-:W-:-:S04]  /*56000*/  F2FP.F16.E4M3.UNPACK_B R21, R8 ;  /* 0x00000008ff15723e */ /* 0x000fc800020006ff */
[----:B------:R-:W-:Y:S01]  /*56010*/  STL [R1+0x3df0], R0 ;  /* 0x003df00001007387 */ /* 0x000fe20000100800 */
[----:B------:R-:W-:-:S03]  /*56020*/  F2FP.F16.E4M3.UNPACK_B R6, R6 ;  /* 0x00000006ff06723e */ /* 0x000fc600020006ff */
[----:B0-----:R-:W-:Y:S01]  /*56030*/  STL.64 [R1+0x260], R32 ;  /* 0x0002602001007387 */ /* 0x001fe20000100a00 */
[----:B------:R-:W-:Y:S02]  /*56040*/  IMAD.MOV.U32 R9, RZ, RZ, R32 ;  /* 0x000000ffff097224 */ /* 0x000fe400078e0020 */
[----:B------:R-:W-:Y:S02]  /*56050*/  IMAD.MOV.U32 R8, RZ, RZ, R33 ;  /* 0x000000ffff087224 */ /* 0x000fe400078e0021 */
[----:B------:R-:W-:Y:S01]  /*56060*/  IMAD.MOV.U32 R12, RZ, RZ, R34 ;  /* 0x000000ffff0c7224 */ /* 0x000fe200078e0022 */
[----:B------:R3:W-:Y:S01]  /*56070*/  STL.64 [R1+0x268], R34 ;  /* 0x0002682201007387 */ /* 0x0007e20000100a00 */
[----:B------:R-:W-:-:S03]  /*56080*/  IMAD.MOV.U32 R13, RZ, RZ, R35 ;  /* 0x000000ffff0d7224 */ /* 0x000fc600078e0023 */
[----:B------:R0:W-:Y:S01]  /*56090*/  STL [R1+0x3c], R21 ;  /* 0x00003c1501007387 */ /* 0x0001e20000100800 */
[----:B---3--:R-:W-:Y:S03]  /*560a0*/  HMMA.16816.F32 R32, R28, R20, R24 ;  /* 0x000000141c20723c */ /* 0x008fe60000001818 */
[----:B------:R-:W3:-:S15]  /*560b0*/  LDL.LU.64 R24, [R1+0x730] ;  /* 0x0007300001187983 */ /* 0x000ede0000300a00 */
[----:B------:R-:W-:Y:S01]  /*560c0*/  NOP ;  /* 0x0000000000007918 */ /* 0x000fe20000000000 */
[----:B------:R-:W-:Y:S04]  /*560d0*/  STL.64 [R1+0x6f0], R32 ;  /* 0x0006f02001007387 */ /* 0x000fe80000100a00 */
[----:B------:R-:W-:Y:S04]  /*560e0*/  STL.64 [R1+0x6f8], R34 ;  /* 0x0006f82201007387 */ /* 0x000fe80000100a00 */
[----:B------:R-:W-:Y:S04]  /*560f0*/  STL [R1+0x30], R6 ;  /* 0x0000300601007387 */ /* 0x000fe80000100800 */
[----:B------:R-:W3:Y:S01]  /*56100*/  LDL.LU.64 R26, [R1+0x738] ;  /* 0x00073800011a7983 */ /* 0x000ee20000300a00 */
[----:B------:R-:W-:Y:S01]  /*56110*/  F2FP.F16.E4M3.UNPACK_B R7, R7 ;  /* 0x00000007ff07723e */ /* 0x000fe200020006ff */
[----:B------:R-:W-:Y:S01]  /*56120*/  IMAD.MOV.U32 R0, RZ, RZ, R21 ;  /* 0x000000ffff007224 */ /* 0x000fe200078e0015 */
[----:B------:R-:W-:-:S04]  /*56130*/  F2FP.F16.E4M3.UNPACK_B R20, R3 ;  /* 0x00000003ff14723e */ /* 0x000fc800020006ff */
[----:B------:R1:W-:Y:S04]  /*56140*/  STL [R1+0x3df4], R0 ;  /* 0x003df40001007387 */ /* 0x0003e80000100800 */
[----:B------:R-:W-:Y:S01]  /*56150*/  STL [R1+0x34], R7 ;  /* 0x0000340701007387 */ /* 0x000fe20000100800 */
[----:B0-----:R-:W-:Y:S01]  /*56160*/  F2FP.F16.E4M3.UNPACK_B R21, R2 ;  /* 0x00000002ff15723e */ /* 0x001fe200020006ff */
[----:B-1----:R-:W-:Y:S01]  /*56170*/  IMAD.MOV.U32 R0, RZ, RZ, R7 ;  /* 0x000000ffff007224 */ /* 0x002fe200078e0007 */
[----:B--2---:R-:W-:Y:S01]  /*56180*/  HMMA.16816.F32 R32, R28, R6, R16 ;  /* 0x000000061c20723c */ /* 0x004fe20000001810 */
[----:B------:R-:W2:-:S15]  /*56190*/  LDL.LU.64 R16, [R1+0x750] ;  /* 0x0007500001107983 */ /* 0x000e9e0000300a00 */
[----:B------:R-:W-:-:S03]  /*561a0*/  NOP ;  /* 0x0000000000007918 */ /* 0x000fc60000000000 */
[----:B------:R-:W-:Y:S04]  /*561b0*/  STL.64 [R1+0x710], R32 ;  /* 0x0007102001007387 */ /* 0x000fe80000100a00 */
[----:B------:R-:W-:Y:S04]  /*561c0*/  STL.64 [R1+0x718], R34 ;  /* 0x0007182201007387 */ /* 0x000fe80000100a00 */
[----:B------:R-:W-:Y:S04]  /*561d0*/  STL [R1+0x28], R20 ;  /* 0x0000281401007387 */ /* 0x000fe80000100800 */
[----:B------:R-:W2:Y:S04]  /*561e0*/  LDL.LU.64 R18, [R1+0x758] ;  /* 0x0007580001127983 */ /* 0x000ea80000300a00 */
[----:B------:R-:W0:Y:S04]  /*561f0*/  LDSM.16.M88.4 R32, [R39+0x2400] ;  /* 0x002400002720783b */ /* 0x000e280000000200 */
[----:B------:R-:W-:Y:S04]  /*56200*/  STL [R1+0x3df8], R0 ;  /* 0x003df80001007387 */ /* 0x000fe80000100800 */
        /* <DEDUP_REMOVED lines=16> */
[----:B0-----:R-:W-:-:S02]  /*56310*/  F2FP.F16.E4M3.UNPACK_B R20, R5 ;  /* 0x00000005ff14723e */ /* 0x001fc400020006ff */
[----:B------:R-:W-:Y:S01]  /*56320*/  F2FP.F16.E4M3.UNPACK_B R21, R4 ;  /* 0x00000004ff15723e */ /* 0x000fe200020006ff */
[----:B------:R-:W-:Y:S01]  /*56330*/  IMAD.MOV.U32 R0, RZ, RZ, R11 ;  /* 0x000000ffff007224 */ /* 0x000fe200078e000b */
[----:B------:R-:W-:Y:S01]  /*56340*/  F2FP.F16.E4M3.UNPACK_B R14, R14 ;  /* 0x0000000eff0e723e */ /* 0x000fe200020006ff */
        /* <DEDUP_REMOVED lines=9> */
[----:B0-----:R0:W-:Y:S04]  /*563e0*/  STL.64 [R1+0x2a0], R32 ;  /* 0x0002a02001007387 */ /* 0x0011e80000100a00 */
[----:B------:R1:W-:Y:S01]  /*563f0*/  STL.64 [R1+0x2a8], R34 ;  /* 0x0002a82201007387 */ /* 0x0003e20000100a00 */
[----:B------:R-:W-:-:S02]  /*56400*/  IMAD.MOV.U32 R5, RZ, RZ, R32 ;  /* 0x000000ffff057224 */ /* 0x000fc400078e0020 */
[----:B------:R-:W-:Y:S01]  /*56410*/  IMAD.MOV.U32 R4, RZ, RZ, R33 ;  /* 0x000000ffff047224 */ /* 0x000fe200078e0021 */
[----:B------:R4:W-:Y:S01]  /*56420*/  STL [R1+0x1c], R21 ;  /* 0x00001c1501007387 */ /* 0x0009e20000100800 */
[----:B------:R-:W-:Y:S02]  /*56430*/  IMAD.MOV.U32 R11, RZ, RZ, R34 ;  /* 0x000000ffff0b7224 */ /* 0x000fe400078e0022 */
[----:B------:R-:W-:Y:S01]  /*56440*/  IMAD.MOV.U32 R10, RZ, RZ, R35 ;  /* 0x000000ffff0a7224 */ /* 0x000fe200078e0023 */
[----:B0-----:R-:W2:Y:S01]  /*56450*/  LDL.LU.64 R32, [R1+0x7b0] ;  /* 0x0007b00001207983 */ /* 0x001ea20000300a00 */
[----:B---3--:R-:W-:-:S15]  /*56460*/  HMMA.16816.F32 R24, R28, R20, R24 ;  /* 0x000000141c18723c */ /* 0x008fde0000001818 */
[----:B------:R-:W-:-:S04]  /*56470*/  NOP ;  /* 0x0000000000007918 */ /* 0x000fc80000000000 */
[----:B------:R-:W-:Y:S04]  /*56480*/  STL.64 [R1+0x770], R24 ;  /* 0x0007701801007387 */ /* 0x000fe80000100a00 */
[----:B------:R-:W-:Y:S04]  /*56490*/  STL.64 [R1+0x778], R26 ;  /* 0x0007781a01007387 */ /* 0x000fe80000100a00 */
[----:B------:R-:W-:Y:S04]  /*564a0*/  STL [R1+0x10], R14 ;  /* 0x0000100e01007387 */ /* 0x000fe80000100800 */
[----:B-1----:R-:W3:Y:S01]  /*564b0*/  LDL.LU.64 R34, [R1+0x7b8] ;  /* 0x0007b80001227983 */ /* 0x002ee20000300a00 */
[----:B------:R-:W-:Y:S01]  /*564c0*/  F2FP.F16.E4M3.UNPACK_B R15, R15 ;  /* 0x0000000fff0f723e */ /* 0x000fe200020006ff */
[----:B------:R-:W-:Y:S01]  /*564d0*/  IMAD.MOV.U32 R0, RZ, RZ, R21 ;  /* 0x000000ffff007224 */ /* 0x000fe200078e0015 */
[----:B------:R-:W-:-:S04]  /*564e0*/  F2FP.F16.E4M3.UNPACK_B R20, R9 ;  /* 0x00000009ff14723e */ /* 0x000fc800020006ff */
[----:B------:R0:W-:Y:S04]  /*564f0*/  STL [R1+0x3e00], R0 ;  /* 0x003e000001007387 */ /* 0x0001e80000100800 */
[----:B------:R-:W-:Y:S01]  /*56500*/  STL [R1+0x14], R15 ;  /* 0x0000140f01007387 */ /* 0x000fe20000100800 */
[----:B----4-:R-:W-:Y:S01]  /*56510*/  F2FP.F16.E4M3.UNPACK_B R21, R8 ;  /* 0x00000008ff15723e */ /* 0x010fe200020006ff */
[----:B0-----:R-:W-:Y:S01]  /*56520*/  IMAD.MOV.U32 R0, RZ, RZ, R15 ;  /* 0x000000ffff007224 */ /* 0x001fe200078e000f */
        /* <DEDUP_REMOVED lines=9> */
[----:B------:R1:W-:Y:S02]  /*565c0*/  STL [R1+0x3e04], R0 ;  /* 0x003e040001007387 */ /* 0x0003e40000100800 */
[----:B-1----:R-:W-:-:S02]  /*565d0*/  IMAD.MOV.U32 R0, RZ, RZ, R20 ;  /* 0x000000ffff007224 */ /* 0x002fc400078e0014 */
[----:B0-----:R0:W-:Y:S04]  /*565e0*/  STL.64 [R1+0x2b0], R24 ;  /* 0x0002b01801007387 */ /* 0x0011e80000100a00 */
[----:B------:R1:W-:Y:S01]  /*565f0*/  STL.64 [R1+0x2b8], R26 ;  /* 0x0002b81a01007387 */ /* 0x0003e20000100a00 */
[----:B------:R-:W-:Y:S02]  /*56600*/  IMAD.MOV.U32 R9, RZ, RZ, R24 ;  /* 0x000000ffff097224 */ /* 0x000fe400078e0018 */
[----:B------:R-:W-:Y:S01]  /*56610*/  IMAD.MOV.U32 R8, RZ, RZ, R25 ;  /* 0x000000ffff087224 */ /* 0x000fe200078e0019 */
[----:B------:R4:W-:Y:S01]  /*56620*/  STL [R1+0xc], R21 ;  /* 0x00000c1501007387 */ /* 0x0009e20000100800 */
[----:B------:R-:W-:Y:S02]  /*56630*/  IMAD.MOV.U32 R15, RZ, RZ, R26 ;  /* 0x000000ffff0f7224 */ /* 0x000fe400078e001a */
[----:B------:R-:W-:Y:S01]  /*56640*/  IMAD.MOV.U32 R14, RZ, RZ, R27 ;  /* 0x000000ffff0e7224 */ /* 0x000fe200078e001b */
[----:B0-----:R-:W2:Y:S04]  /*56650*/  LDL.LU.64 R24, [R1+0x7f0] ;  /* 0x0007f00001187983 */ /* 0x001ea80000300a00 */
[----:B-1----:R-:W2:Y:S01]  /*56660*/  LDL.LU.64 R26, [R1+0x7f8] ;  /* 0x0007f800011a7983 */ /* 0x002ea20000300a00 */
[----:B---3--:R-:W-:Y:S03]  /*56670*/  HMMA.16816.F32 R32, R28, R20, R32 ;  /* 0x000000141c20723c */ /* 0x008fe60000001820 */
[----:B----4-:R-:W3:-:S15]  /*56680*/  LDL.LU.64 R20, [R1+0x810] ;  /* 0x0008100001147983 */ /* 0x010ede0000300a00 */
[----:B------:R-:W-:Y:S01]  /*56690*/  NOP ;  /* 0x0000000000007918 */ /* 0x000fe20000000000 */
[----:B------:R-:W-:Y:S04]  /*566a0*/  STL.64 [R1+0x7b0], R32 ;  /* 0x0007b02001007387 */ /* 0x000fe80000100a00 */
[----:B------:R2:W-:Y:S04]  /*566b0*/  STL.64 [R1+0x7b8], R34 ;  /* 0x0007b82201007387 */ /* 0x0005e80000100a00 */
[----:B------:R-:W-:Y:S04]  /*566c0*/  STL [R1], R12 ;  /* 0x0000000c01007387 */ /* 0x000fe80000100800 */
[----:B------:R-:W3:Y:S01]  /*566d0*/  LDL.LU.64 R22, [R1+0x818] ;  /* 0x0008180001167983 */ /* 0x000ee20000300a00 */
[----:B------:R-:W-:-:S02]  /*566e0*/  F2FP.F16.E4M3.UNPACK_B R13, R13 ;  /* 0x0000000dff0d723e */ /* 0x000fc400020006ff */
[----:B------:R-:W-:-:S03]  /*566f0*/  F2FP.F16.E4M3.UNPACK_B R60, R3 ;  /* 0x00000003ff3c723e */ /* 0x000fc600020006ff */
[----:B------:R-:W-:Y:S01]  /*56700*/  STL [R1+0x4], R13 ;  /* 0x0000040d01007387 */ /* 0x000fe20000100800 */
[----:B------:R-:W-:Y:S02]  /*56710*/  F2FP.F16.E4M3.UNPACK_B R61, R2 ;  /* 0x00000002ff3d723e */ /* 0x000fe400020006ff */
[----:B------:R-:W-:Y:S02]  /*56720*/  F2FP.F16.E4M3.UNPACK_B R58, R7 ;  /* 0x00000007ff3a723e */ /* 0x000fe400020006ff */
[----:B------:R-:W-:Y:S01]  /*56730*/  F2FP.F16.E4M3.UNPACK_B R59, R6 ;  /* 0x00000006ff3b723e */ /* 0x000fe200020006ff */
[----:B--2---:R-:W-:Y:S01]  /*56740*/  HMMA.16816.F32 R32, R28, R12, R16 ;  /* 0x0000000c1c20723c */ /* 0x004fe20000001810 */
[----:B------:R-:W0:-:S15]  /*56750*/  LDSM.16.M88.4 R16, [R39+0x2a00] ;  /* 0x002a00002710783b */ /* 0x000e1e0000000200 */
[----:B------:R-:W-:-:S03]  /*56760*/  NOP ;  /* 0x0000000000007918 */ /* 0x000fc60000000000 */
[----:B------:R-:W-:Y:S04]  /*56770*/  STL.64 [R1+0x7d0], R32 ;  /* 0x0007d02001007387 */ /* 0x000fe80000100a00 */
[----:B------:R-:W-:Y:S04]  /*56780*/  STL.64 [R1+0x7d8], R34 ;  /* 0x0007d82201007387 */ /* 0x000fe80000100a00 */
[----:B0-----:R0:W-:Y:S01]  /*56790*/  STL.64 [R1+0x2e0], R16 ;  /* 0x0002e01001007387 */ /* 0x0011e20000100a00 */
[----:B------:R-:W-:Y:S02]  /*567a0*/  IMAD.MOV.U32 R13, RZ, RZ, R16 ;  /* 0x000000ffff0d7224 */ /* 0x000fe400078e0010 */
[----:B------:R-:W-:Y:S01]  /*567b0*/  IMAD.MOV.U32 R12, RZ, RZ, R17 ;  /* 0x000000ffff0c7224 */ /* 0x000fe200078e0011 */
[----:B------:R1:W-:Y:S01]  /*567c0*/  STL.64 [R1+0x2e8], R18 ;  /* 0x0002e81201007387 */ /* 0x0003e20000100a00 */
[----:B------:R-:W-:-:S02]  /*567d0*/  IMAD.MOV.U32 R2, RZ, RZ, R18 ;  /* 0x000000ffff027224 */ /* 0x000fc400078e0012 */
[----:B------:R-:W-:Y:S01]  /*567e0*/  IMAD.MOV.U32 R3, RZ, RZ, R19 ;  /* 0x000000ffff037224 */ /* 0x000fe200078e0013 */
[----:B0-----:R-:W2:Y:S04]  /*567f0*/  LDL.LU.64 R16, [R1+0x830] ;  /* 0x0008300001107983 */ /* 0x001ea80000300a00 */
[----:B-1----:R-:W2:Y:S01]  /*56800*/  LDL.LU.64 R18, [R1+0x838] ;  /* 0x0008380001127983 */ /* 0x002ea20000300a00 */
[----:B------:R-:W-:-:S15]  /*56810*/  HMMA.16816.F32 R24, R28, R60, R24 ;  /* 0x0000003c1c18723c */ /* 0x000fde0000001818 */
[----:B------:R-:W-:-:S04]  /*56820*/  NOP ;  /* 0x0000000000007918 */ /* 0x000fc80000000000 */
[----:B------:R0:W-:Y:S04]  /*56830*/  STL.64 [R1+0x7f0], R24 ;  /* 0x0007f01801007387 */ /* 0x0001e80000100a00 */
[----:B------:R1:W-:Y:S04]  /*56840*/  STL.64 [R1+0x7f8], R26 ;  /* 0x0007f81a01007387 */ /* 0x0003e80000100a00 */
[----:B0-----:R-:W4:Y:S04]  /*56850*/  LDL.LU.64 R24, [R1+0x850] ;  /* 0x0008500001187983 */ /* 0x001f280000300a00 */
[----:B-1----:R-:W4:Y:S01]  /*56860*/  LDL.LU.64 R26, [R1+0x858] ;  /* 0x00085800011a7983 */ /* 0x002f220000300a00 */
[----:B------:R-:W-:-:S02]  /*56870*/  F2FP.F16.E4M3.UNPACK_B R56, R5 ;  /* 0x00000005ff38723e */ /* 0x000fc400020006ff */
[----:B------:R-:W-:Y:S01]  /*56880*/  F2FP.F16.E4M3.UNPACK_B R57, R4 ;  /* 0x00000004ff39723e */ /* 0x000fe200020006ff */
[----:B---3--:R-:W-:-:S15]  /*56890*/  HMMA.16816.F32 R20, R28, R58, R20 ;  /* 0x0000003a1c14723c */ /* 0x008fde0000001814 */
[----:B------:R-:W-:-:S04]  /*568a0*/  NOP ;  /* 0x0000000000007918 */ /* 0x000fc80000000000 */
[----:B------:R-:W-:Y:S04]  /*568b0*/  STL.64 [R1+0x810], R20 ;  /* 0x0008101401007387 */ /* 0x000fe80000100a00 */
[----:B------:R-:W-:Y:S04]  /*568c0*/  STL.64 [R1+0x818], R22 ;  /* 0x0008181601007387 */ /* 0x000fe80000100a00 */
[----:B------:R-:W0:Y:S04]  /*568d0*/  LDSM.16.M88.4 R20, [R39+0x2c00] ;  /* 0x002c00002714783b */ /* 0x000e280000000200 */
[----:B0-----:R0:W-:Y:S01]  /*568e0*/  STL.64 [R1+0x2f0], R20 ;  /* 0x0002f01401007387 */ /* 0x0011e20000100a00 */
[----:B------:R-:W-:-:S02]  /*568f0*/  IMAD.MOV.U32 R4, RZ, RZ, R20 ;  /* 0x000000ffff047224 */ /* 0x000fc400078e0014 */
[----:B------:R-:W-:Y:S01]  /*56900*/  IMAD.MOV.U32 R5, RZ, RZ, R21 ;  /* 0x000000ffff057224 */ /* 0x000fe200078e0015 */
[----:B------:R1:W-:Y:S01]  /*56910*/  STL.64 [R1+0x2f8], R22 ;  /* 0x0002f81601007387 */ /* 0x0003e20000100a00 */
[----:B------:R-:W-:Y:S02]  /*56920*/  IMAD.MOV.U32 R6, RZ, RZ, R22 ;  /* 0x000000ffff067224 */ /* 0x000fe400078e0016 */
[----:B------:R-:W-:Y:S01]  /*56930*/  IMAD.MOV.U32 R7, RZ, RZ, R23 ;  /* 0x000000ffff077224 */ /* 0x000fe200078e0017 */
[----:B0-----:R-:W3:Y:S04]  /*56940*/  LDL.LU.64 R20, [R1+0x870] ;  /* 0x0008700001147983 */ /* 0x001ee80000300a00 */
[----:B-1----:R-:W3:Y:S01]  /*56950*/  LDL.LU.64 R22, [R1+0x878] ;  /* 0x0008780001167983 */ /* 0x002ee20000300a00 */
[----:B------:R-:W-:-:S02]  /*56960*/  F2FP.F16.E4M3.UNPACK_B R54, R11 ;  /* 0x0000000bff36723e */ /* 0x000fc400020006ff */
[----:B------:R-:W-:Y:S02]  /*56970*/  F2FP.F16.E4M3.UNPACK_B R55, R10 ;  /* 0x0000000aff37723e */ /* 0x000fe400020006ff */
[----:B------:R-:W-:Y:S02]  /*56980*/  F2FP.F16.E4M3.UNPACK_B R52, R9 ;  /* 0x00000009ff34723e */ /* 0x000fe400020006ff */
[----:B------:R-:W-:Y:S01]  /*56990*/  F2FP.F16.E4M3.UNPACK_B R53, R8 ;  /* 0x00000008ff35723e */ /* 0x000fe200020006ff */
[----:B--2---:R-:W-:Y:S01]  /*569a0*/  HMMA.16816.F32 R32, R28, R56, R16 ;  /* 0x000000381c20723c */ /* 0x004fe20000001810 */
[----:B------:R-:W2:Y:S04]  /*569b0*/  LDL.LU.64 R16, [R1+0x890] ;  /* 0x0008900001107983 */ /* 0x000ea80000300a00 */
[----:B------:R-:W2:-:S14]  /*569c0*/  LDL.LU.64 R18, [R1+0x898] ;  /* 0x0008980001127983 */ /* 0x000e9c0000300a00 */
[----:B------:R-:W-:Y:S04]  /*569d0*/  STL.64 [R1+0x830], R32 ;  /* 0x0008302001007387 */ /* 0x000fe80000100a00 */
[----:B------:R4:W-:Y:S02]  /*569e0*/  STL.64 [R1+0x838], R34 ;  /* 0x0008382201007387 */ /* 0x0009e40000100a00 */
[----:B----4-:R-:W-:Y:S02]  /*569f0*/  HMMA.16816.F32 R32, R28, R54, R24 ;  /* 0x000000361c20723c */ /* 0x010fe40000001818 */
[----:B------:R-:W0:Y:S04]  /*56a00*/  LDSM.16.M88.4 R24, [R39+0x2e00] ;  /* 0x002e00002718783b */ /* 0x000e280000000200 */
[----:B------:R-:W-:Y:S04]  /*56a10*/  STL.64 [R1+0x3d48], R58 ;  /* 0x003d483a01007387 */ /* 0x000fe80000100a00 */
[----:B------:R-:W-:Y:S09]  /*56a20*/  STL.64 [R1+0x3d40], R56 ;  /* 0x003d403801007387 */ /* 0x000ff20000100a00 */
[----:B------:R-:W-:Y:S04]  /*56a30*/  STL.64 [R1+0x850], R32 ;  /* 0x0008502001007387 */ /* 0x000fe80000100a00 */
[----:B------:R-:W-:Y:S04]  /*56a40*/  STL.64 [R1+0x858], R34 ;  /* 0x0008582201007387 */ /* 0x000fe80000100a00 */
[----:B0-----:R-:W-:Y:S01]  /*56a50*/  STL.64 [R1+0x310], R24 ;  /* 0x0003101801007387 */ /* 0x001fe20000100a00 */
[----:B------:R-:W-:-:S02]  /*56a60*/  IMAD.MOV.U32 R8, RZ, RZ, R24 ;  /* 0x000000ffff087224 */ /* 0x000fc400078e0018 */
[----:B------:R-:W-:Y:S02]  /*56a70*/  IMAD.MOV.U32 R9, RZ, RZ, R25 ;  /* 0x000000ffff097224 */ /* 0x000fe400078e0019 */
[----:B------:R-:W-:Y:S01]  /*56a80*/  IMAD.MOV.U32 R10, RZ, RZ, R26 ;  /* 0x000000ffff0a7224 */ /* 0x000fe200078e001a */
[----:B------:R3:W-:Y:S01]  /*56a90*/  STL.64 [R1+0x318], R26 ;  /* 0x0003181a01007387 */ /* 0x0007e20000100a00 */
[----:B------:R-:W-:Y:S02]  /*56aa0*/  IMAD.MOV.U32 R11, RZ, RZ, R27 ;  /* 0x000000ffff0b7224 */ /* 0x000fe400078e001b */
[----:B---3--:R-:W-:Y:S01]  /*56ab0*/  HMMA.16816.F32 R24, R28, R52, R20 ;  /* 0x000000341c18723c */ /* 0x008fe20000001814 */
[----:B------:R-:W3:Y:S04]  /*56ac0*/  LDL.LU.64 R20, [R1+0x8b0] ;  /* 0x0008b00001147983 */ /* 0x000ee80000300a00 */
[----:B------:R-:W3:Y:S01]  /*56ad0*/  LDL.LU.64 R22, [R1+0x8b8] ;  /* 0x0008b80001167983 */ /* 0x000ee20000300a00 */
[----:B------:R-:W-:-:S02]  /*56ae0*/  F2FP.F16.E4M3.UNPACK_B R50, R15 ;  /* 0x0000000fff32723e */ /* 0x000fc400020006ff */
[----:B------:R-:W-:-:S11]  /*56af0*/  F2FP.F16.E4M3.UNPACK_B R51, R14 ;  /* 0x0000000eff33723e */ /* 0x000fd600020006ff */
[----:B------:R-:W-:Y:S04]  /*56b00*/  STL.64 [R1+0x870], R24 ;  /* 0x0008701801007387 */ /* 0x000fe80000100a00 */
[----:B------:R2:W-:Y:S04]  /*56b10*/  STL.64 [R1+0x878], R26 ;  /* 0x0008781a01007387 */ /* 0x0005e80000100a00 */
[----:B------:R-:W-:Y:S04]  /*56b20*/  STL.64 [R1+0x3d58], R54 ;  /* 0x003d583601007387 */ /* 0x000fe80000100a00 */
[----:B------:R-:W-:Y:S01]  /*56b30*/  STL.64 [R1+0x3d50], R52 ;  /* 0x003d503401007387 */ /* 0x000fe20000100a00 */
[----:B------:R-:W-:-:S02]  /*56b40*/  F2FP.F16.E4M3.UNPACK_B R48, R13 ;  /* 0x0000000dff30723e */ /* 0x000fc400020006ff */
[----:B------:R-:W-:Y:S01]  /*56b50*/  F2FP.F16.E4M3.UNPACK_B R49, R12 ;  /* 0x0000000cff31723e */ /* 0x000fe200020006ff */
[----:B--2---:R-:W-:Y:S01]  /*56b60*/  HMMA.16816.F32 R24, R28, R50, R16 ;  /* 0x000000321c18723c */ /* 0x004fe20000001810 */
[----:B------:R-:W2:Y:S04]  /*56b70*/  LDL.LU.64 R16, [R1+0x8d0] ;  /* 0x0008d00001107983 */ /* 0x000ea80000300a00 */
[----:B------:R-:W2:-:S14]  /*56b80*/  LDL.LU.64 R18, [R1+0x8d8] ;  /* 0x0008d80001127983 */ /* 0x000e9c0000300a00 */
        /* <DEDUP_REMOVED lines=9> */
[----:B0-----:R-:W4:Y:S04]  /*56c20*/  LDL.LU.64 R24, [R1+0x8f0] ;  /* 0x0008f00001187983 */ /* 0x001f280000300a00 */
[----:B-1----:R-:W4:Y:S01]  /*56c30*/  LDL.LU.64 R26, [R1+0x8f8] ;  /* 0x0008f800011a7983 */ /* 0x002f220000300a00 */
[----:B---3--:R-:W-:Y:S03]  /*56c40*/  HMMA.16816.F32 R32, R28, R48, R20 ;  /* 0x000000301c20723c */ /* 0x008fe60000001814 */
[----:B------:R-:W3:Y:S04]  /*56c50*/  LDL.LU.64 R20, [R1+0x910] ;  /* 0x0009100001147983 */ /* 0x000ee80000300a00 */
[----:B------:R-:W3:Y:S01]  /*56c60*/  LDL.LU.64 R22, [R1+0x918] ;  /* 0x0009180001167983 */ /* 0x000ee20000300a00 */
[----:B------:R-:W-:-:S02]  /*56c70*/  F2FP.F16.E4M3.UNPACK_B R2, R2 ;  /* 0x00000002ff02723e */ /* 0x000fc400020006ff */
[----:B------:R-:W-:-:S09]  /*56c80*/  F2FP.F16.E4M3.UNPACK_B R3, R3 ;  /* 0x00000003ff03723e */ /* 0x000fd200020006ff */
[----:B------:R-:W-:Y:S04]  /*56c90*/  STL.64 [R1+0x8b0], R32 ;  /* 0x0008b02001007387 */ /* 0x000fe80000100a00 */
[----:B------:R-:W-:Y:S04]  /*56ca0*/  STL.64 [R1+0x8b8], R34 ;  /* 0x0008b82201007387 */ /* 0x000fe80000100a00 */
[----:B------:R-:W0:Y:S04]  /*56cb0*/  LDSM.16.M88.4 R32, [R39+0x3200] ;  /* 0x003200002720783b */ /* 0x000e280000000200 */
[----:B------:R-:W-:Y:S04]  /*56cc0*/  STL.64 [R1+0x3d38], R50 ;  /* 0x003d383201007387 */ /* 0x000fe80000100a00 */
[----:B------:R-:W-:Y:S01]  /*56cd0*/  STL.64 [R1+0x3d30], R48 ;  /* 0x003d303001007387 */ /* 0x000fe20000100a00 */
[----:B------:R-:W-:-:S02]  /*56ce0*/  F2FP.F16.E4M3.UNPACK_B R4, R4 ;  /* 0x00000004ff04723e */ /* 0x000fc400020006ff */
[----:B------:R-:W-:Y:S01]  /*56cf0*/  F2FP.F16.E4M3.UNPACK_B R5, R5 ;  /* 0x00000005ff05723e */ /* 0x000fe200020006ff */
[----:B--2---:R-:W-:-:S15]  /*56d00*/  HMMA.16816.F32 R16, R28, R2, R16 ;  /* 0x000000021c10723c */ /* 0x004fde0000001810 */
[----:B------:R-:W-:-:S04]  /*56d10*/  NOP ;  /* 0x0000000000007918 */ /* 0x000fc80000000000 */
[----:B------:R1:W-:Y:S04]  /*56d20*/  STL.64 [R1+0x8d0], R16 ;  /* 0x0008d01001007387 */ /* 0x0003e80000100a00 */
[----:B------:R2:W-:Y:S04]  /*56d30*/  STL.64 [R1+0x8d8], R18 ;  /* 0x0008d81201007387 */ /* 0x0005e80000100a00 */
[----:B0-----:R0:W-:Y:S04]  /*56d40*/  STL.64 [R1+0x350], R32 ;  /* 0x0003502001007387 */ /* 0x0011e80000100a00 */
[----:B------:R0:W-:Y:S01]  /*56d50*/  STL.64 [R1+0x358], R34 ;  /* 0x0003582201007387 */ /* 0x0001e20000100a00 */
[----:B-1----:R-:W-:-:S02]  /*56d60*/  IMAD.MOV.U32 R16, RZ, RZ, R32 ;  /* 0x000000ffff107224 */ /* 0x002fc400078e0020 */
[----:B------:R-:W-:Y:S02]  /*56d70*/  IMAD.MOV.U32 R17, RZ, RZ, R33 ;  /* 0x000000ffff117224 */ /* 0x000fe400078e0021 */
[----:B--2---:R-:W-:Y:S02]  /*56d80*/  IMAD.MOV.U32 R18, RZ, RZ, R34 ;  /* 0x000000ffff127224 */ /* 0x004fe400078e0022 */
[----:B------:R-:W-:Y:S01]  /*56d90*/  IMAD.MOV.U32 R19, RZ, RZ, R35 ;  /* 0x000000ffff137224 */ /* 0x000fe200078e0023 */
[----:B0-----:R-:W2:Y:S04]  /*56da0*/  LDL.LU.64 R32, [R1+0x930] ;  /* 0x0009300001207983 */ /* 0x001ea80000300a00 */
[----:B------:R-:W2:Y:S01]  /*56db0*/  LDL.LU.64 R34, [R1+0x938] ;  /* 0x0009380001227983 */ /* 0x000ea20000300a00 */
[----:B----4-:R-:W-:Y:S01]  /*56dc0*/  HMMA.16816.F32 R24, R28, R4, R24 ;  /* 0x000000041c18723c */ /* 0x010fe20000001818 */
[----:B------:R-:W-:-:S02]  /*56dd0*/  F2FP.F16.E4M3.UNPACK_B R6, R6 ;  /* 0x00000006ff06723e */ /* 0x000fc400020006ff */
[----:B------:R-:W-:-:S15]  /*56de0*/  F2FP.F16.E4M3.UNPACK_B R7, R7 ;  /* 0x00000007ff07723e */ /* 0x000fde00020006ff */
[----:B------:R-:W-:Y:S01]  /*56df0*/  NOP ;  /* 0x0000000000007918 */ /* 0x000fe20000000000 */
[----:B------:R0:W-:Y:S04]  /*56e00*/  STL.64 [R1+0x8f0], R24 ;  /* 0x0008f01801007387 */ /* 0x0001e80000100a00 */
[----:B------:R1:W-:Y:S04]  /*56e10*/  STL.64 [R1+0x8f8], R26 ;  /* 0x0008f81a01007387 */ /* 0x0003e80000100a00 */
[----:B0-----:R-:W4:Y:S04]  /*56e20*/  LDL.LU.64 R24, [R1+0x950] ;  /* 0x0009500001187983 */ /* 0x001f280000300a00 */
[----:B-1----:R-:W4:Y:S04]  /*56e30*/  LDL.LU.64 R26, [R1+0x958] ;  /* 0x00095800011a7983 */ /* 0x002f280000300a00 */
[----:B------:R-:W-:Y:S04]  /*56e40*/  STL.64 [R1+0x3d18], R6 ;  /* 0x003d180601007387 */ /* 0x000fe80000100a00 */
[----:B------:R-:W-:Y:S01]  /*56e50*/  STL.64 [R1+0x3d10], R4 ;  /* 0x003d100401007387 */ /* 0x000fe20000100a00 */
[----:B---3--:R-:W-:Y:S03]  /*56e60*/  HMMA.16816.F32 R20, R28, R6, R20 ;  /* 0x000000061c14723c */ /* 0x008fe60000001814 */
[----:B------:R-:W0:-:S15]  /*56e70*/  LDSM.16.M88.4 R4, [R39+0x3400] ;  /* 0x003400002704783b */ /* 0x000e1e0000000200 */
[----:B------:R-:W-:Y:S01]  /*56e80*/  NOP ;  /* 0x0000000000007918 */ /* 0x000fe20000000000 */
[----:B------:R1:W-:Y:S04]  /*56e90*/  STL.64 [R1+0x910], R20 ;  /* 0x0009101401007387 */ /* 0x0003e80000100a00 */
[----:B------:R3:W-:Y:S04]  /*56ea0*/  STL.64 [R1+0x918], R22 ;  /* 0x0009181601007387 */ /* 0x0007e80000100a00 */
[----:B0-----:R-:W-:Y:S04]  /*56eb0*/  STL.64 [R1+0x370], R4 ;  /* 0x0003700401007387 */ /* 0x001fe80000100a00 */
[----:B------:R2:W-:Y:S04]  /*56ec0*/  STL.64 [R1+0x378], R6 ;  /* 0x0003780601007387 */ /* 0x0005e80000100a00 */
[----:B------:R-:W4:Y:S04]  /*56ed0*/  LDL.LU.64 R40, [R1+0x970] ;  /* 0x0009700001287983 */ /* 0x000f280000300a00 */
[----:B------:R-:W4:Y:S01]  /*56ee0*/  LDL.LU.64 R42, [R1+0x978] ;  /* 0x00097800012a7983 */ /* 0x000f220000300a00 */
[----:B------:R-:W-:-:S02]  /*56ef0*/  F2FP.F16.E4M3.UNPACK_B R8, R8 ;  /* 0x00000008ff08723e */ /* 0x000fc400020006ff */
[----:B------:R-:W-:Y:S01]  /*56f00*/  F2FP.F16.E4M3.UNPACK_B R9, R9 ;  /* 0x00000009ff09723e */ /* 0x000fe200020006ff */
[----:B-1----:R-:W-:Y:S02]  /*56f10*/  IMAD.MOV.U32 R20, RZ, RZ, R4 ;  /* 0x000000ffff147224 */ /* 0x002fe400078e0004 */
[----:B------:R-:W-:Y:S02]  /*56f20*/  IMAD.MOV.U32 R21, RZ, RZ, R5 ;  /* 0x000000ffff157224 */ /* 0x000fe400078e0005 */
[----:B---3--:R-:W-:Y:S02]  /*56f30*/  IMAD.MOV.U32 R22, RZ, RZ, R6 ;  /* 0x000000ffff167224 */ /* 0x008fe400078e0006 */
[----:B------:R-:W-:Y:S01]  /*56f40*/  IMAD.MOV.U32 R23, RZ, RZ, R7 ;  /* 0x000000ffff177224 */ /* 0x000fe200078e0007 */
[----:B------:R-:W-:Y:S02]  /*56f50*/  F2FP.F16.E4M3.UNPACK_B R10, R10 ;  /* 0x0000000aff0a723e */ /* 0x000fe400020006ff */
[----:B------:R-:W-:Y:S01]  /*56f60*/  F2FP.F16.E4M3.UNPACK_B R11, R11 ;  /* 0x0000000bff0b723e */ /* 0x000fe200020006ff */
[----:B--2---:R-:W-:-:S15]  /*56f70*/  HMMA.16816.F32 R4, R28, R8, R32 ;  /* 0x000000081c04723c */ /* 0x004fde0000001820 */
[----:B------:R-:W-:-:S04]  /*56f80*/  NOP ;  /* 0x0000000000007918 */ /* 0x000fc80000000000 */
[----:B------:R-:W-:Y:S04]  /*56f90*/  STL.64 [R1+0x930], R4 ;  /* 0x0009300401007387 */ /* 0x000fe80000100a00 */
[----:B------:R4:W-:Y:S04]  /*56fa0*/  STL.64 [R1+0x938], R6 ;  /* 0x0009380601007387 */ /* 0x0009e80000100a00 */
[----:B------:R-:W2:Y:S04]  /*56fb0*/  LDL.LU.64 R32, [R1+0x990] ;  /* 0x0009900001207983 */ /* 0x000ea80000300a00 */
[----:B------:R-:W2:Y:S01]  /*56fc0*/  LDL.LU.64 R34, [R1+0x998] ;  /* 0x0009980001227983 */ /* 0x000ea20000300a00 */
[----:B----4-:R-:W-:-:S15]  /*56fd0*/  HMMA.16816.F32 R4, R28, R10, R24 ;  /* 0x0000000a1c04723c */ /* 0x010fde0000001818 */
[----:B------:R-:W-:-:S04]  /*56fe0*/  NOP ;  /* 0x0000000000007918 */ /* 0x000fc80000000000 */
[----:B------:R-:W-:Y:S04]  /*56ff0*/  STL.64 [R1+0x950], R4 ;  /* 0x0009500401007387 */ /* 0x000fe80000100a00 */
[----:B------:R-:W-:Y:S04]  /*57000*/  STL.64 [R1+0x958], R6 ;  /* 0x0009580601007387 */ /* 0x000fe80000100a00 */
[----:B------:R-:W-:Y:S04]  /*57010*/  STL.64 [R1+0x3d28], R10 ;  /* 0x003d280a01007387 */ /* 0x000fe80000100a00 */
[----:B------:R-:W-:Y:S04]  /*57020*/  STL.64 [R1+0x3d20], R8 ;  /* 0x003d200801007387 */ /* 0x000fe80000100a00 */
[----:B------:R-:W0:Y:S01]  /*57030*/  LDSM.16.M88.4 R8, [R39+0x3600] ;  /* 0x003600002708783b */ /* 0x000e220000000200 */
[----:B------:R-:W-:-:S02]  /*57040*/  F2FP.F16.E4M3.UNPACK_B R12, R12 ;  /* 0x0000000cff0c723e */ /* 0x000fc400020006ff */
[----:B------:R-:W-:Y:S01]  /*57050*/  F2FP.F16.E4M3.UNPACK_B R13, R13 ;  /* 0x0000000dff0d723e */ /* 0x000fe200020006ff */
[----:B0-----:R-:W-:Y:S01]  /*57060*/  STL.64 [R1+0x380], R8 ;  /* 0x0003800801007387 */ /* 0x001fe20000100a00 */
[----:B------:R-:W-:Y:S02]  /*57070*/  IMAD.MOV.U32 R24, RZ, RZ, R8 ;  /* 0x000000ffff187224 */ /* 0x000fe400078e0008 */
[----:B------:R-:W-:Y:S02]  /*57080*/  IMAD.MOV.U32 R25, RZ, RZ, R9 ;  /* 0x000000ffff197224 */ /* 0x000fe400078e0009 */
[----:B------:R-:W-:Y:S01]  /*57090*/  IMAD.MOV.U32 R7, RZ, RZ, R10 ;  /* 0x000000ffff077224 */ /* 0x000fe200078e000a */
[----:B------:R0:W-:Y:S01]  /*570a0*/  STL.64 [R1+0x388], R10 ;  /* 0x0003880a01007387 */ /* 0x0001e20000100a00 */
[----:B------:R-:W-:-:S03]  /*570b0*/  IMAD.MOV.U32 R6, RZ, RZ, R11 ;  /* 0x000000ffff067224 */ /* 0x000fc600078e000b */
[----:B------:R-:W3:Y:S04]  /*570c0*/  LDL.LU.64 R44, [R1+0x9b0] ;  /* 0x0009b000012c7983 */ /* 0x000ee80000300a00 */
[----:B------:R-:W3:Y:S01]  /*570d0*/  LDL.LU.64 R46, [R1+0x9b8] ;  /* 0x0009b800012e7983 */ /* 0x000ee20000300a00 */
[----:B0-----:R-:W-:-:S15]  /*570e0*/  HMMA.16816.F32 R8, R28, R12, R40 ;  /* 0x0000000c1c08723c */ /* 0x001fde0000001828 */
[----:B------:R-:W-:-:S04]  /*570f0*/  NOP ;  /* 0x0000000000007918 */ /* 0x000fc80000000000 */
[----:B------:R0:W-:Y:S04]  /*57100*/  STL.64 [R1+0x970], R8 ;  /* 0x0009700801007387 */ /* 0x0001e80000100a00 */
[----:B------:R1:W-:Y:S04]  /*57110*/  STL.64 [R1+0x978], R10 ;  /* 0x0009780a01007387 */ /* 0x0003e80000100a00 */
[----:B0-----:R-:W4:Y:S04]  /*57120*/  LDL.LU.64 R8, [R1+0x9d0] ;  /* 0x0009d00001087983 */ /* 0x001f280000300a00 */
[----:B-1----:R-:W4:Y:S01]  /*57130*/  LDL.LU.64 R10, [R1+0x9d8] ;  /* 0x0009d800010a7983 */ /* 0x002f220000300a00 */
[----:B------:R-:W-:-:S02]  /*57140*/  F2FP.F16.E4M3.UNPACK_B R14, R14 ;  /* 0x0000000eff0e723e */ /* 0x000fc400020006ff */
[----:B------:R-:W-:-:S05]  /*57150*/  F2FP.F16.E4M3.UNPACK_B R15, R15 ;  /* 0x0000000fff0f723e */ /* 0x000fca00020006ff */
[----:B------:R-:W-:Y:S04]  /*57160*/  STL.64 [R1+0x3d68], R14 ;  /* 0x003d680e01007387 */ /* 0x000fe80000100a00 */
[----:B------:R-:W-:Y:S01]  /*57170*/  STL.64 [R1+0x3d60], R12 ;  /* 0x003d600c01007387 */ /* 0x000fe20000100a00 */
[----:B--2---:R-:W-:Y:S03]  /*57180*/  HMMA.16816.F32 R32, R28, R14, R32 ;  /* 0x0000000e1c20723c */ /* 0x004fe60000001820 */
[----:B------:R-:W0:-:S15]  /*57190*/  LDSM.16.M88.4 R12, [R39+0x3800] ;  /* 0x00380000270c783b */ /* 0x000e1e0000000200 */
[----:B------:R-:W-:Y:S01]  /*571a0*/  NOP ;  /* 0x0000000000007918 */ /* 0x000fe20000000000 */
[----:B------:R-:W-:Y:S04]  /*571b0*/  STL.64 [R1+0x990], R32 ;  /* 0x0009902001007387 */ /* 0x000fe80000100a00 */
[----:B------:R1:W-:Y:S04]  /*571c0*/  STL.64 [R1+0x998], R34 ;  /* 0x0009982201007387 */ /* 0x0003e80000100a00 */
[----:B0-----:R-:W-:Y:S04]  /*571d0*/  STL.64 [R1+0x3a0], R12 ;  /* 0x0003a00c01007387 */ /* 0x001fe80000100a00 */
[----:B------:R3:W-:Y:S04]  /*571e0*/  STL.64 [R1+0x3a8], R14 ;  /* 0x0003a80e01007387 */ /* 0x0007e80000100a00 */
[----:B------:R-:W2:Y:S04]  /*571f0*/  LDL.LU.64 R40, [R1+0x9f0] ;  /* 0x0009f00001287983 */ /* 0x000ea80000300a00 */
[----:B------:R-:W2:Y:S01]  /*57200*/  LDL.LU.64 R42, [R1+0x9f8] ;  /* 0x0009f800012a7983 */ /* 0x000ea20000300a00 */
[----:B------:R-:W-:-:S02]  /*57210*/  F2FP.F16.E4M3.UNPACK_B R16, R16 ;  /* 0x00000010ff10723e */ /* 0x000fc400020006ff */
[----:B------:R-:W-:Y:S01]  /*57220*/  F2FP.F16.E4M3.UNPACK_B R17, R17 ;  /* 0x00000011ff11723e */ /* 0x000fe200020006ff */
[----:B------:R-:W-:Y:S02]  /*57230*/  IMAD.MOV.U32 R5, RZ, RZ, R12 ;  /* 0x000000ffff057224 */ /* 0x000fe400078e000c */
[----:B------:R-:W-:Y:S02]  /*57240*/  IMAD.MOV.U32 R4, RZ, RZ, R13 ;  /* 0x000000ffff047224 */ /* 0x000fe400078e000d */
[----:B-1----:R-:W-:Y:S02]  /*57250*/  IMAD.MOV.U32 R34, RZ, RZ, R14 ;  /* 0x000000ffff227224 */ /* 0x002fe400078e000e */
[----:B------:R-:W-:Y:S01]  /*57260*/  IMAD.MOV.U32 R35, RZ, RZ, R15 ;  /* 0x000000ffff237224 */ /* 0x000fe200078e000f */
[----:B------:R-:W-:Y:S02]  /*57270*/  F2FP.F16.E4M3.UNPACK_B R18, R18 ;  /* 0x00000012ff12723e */ /* 0x000fe400020006ff */
[----:B------:R-:W-:Y:S01]  /*57280*/  F2FP.F16.E4M3.UNPACK_B R19, R19 ;  /* 0x00000013ff13723e */ /* 0x000fe200020006ff */
[----:B---3--:R-:W-:-:S15]  /*57290*/  HMMA.16816.F32 R12, R28, R16, R44 ;  /* 0x000000101c0c723c */ /* 0x008fde000000182c */
[----:B------:R-:W-:-:S04]  /*572a0*/  NOP ;  /* 0x0000000000007918 */ /* 0x000fc80000000000 */
[----:B------:R-:W-:Y:S04]  /*572b0*/  STL.64 [R1+0x9b0], R12 ;  /* 0x0009b00c01007387 */ /* 0x000fe80000100a00 */
[----:B------:R4:W-:Y:S02]  /*572c0*/  STL.64 [R1+0x9b8], R14 ;  /* 0x0009b80e01007387 */ /* 0x0009e40000100a00 */
[----:B----4-:R-:W-:Y:S02]  /*572d0*/  HMMA.16816.F32 R12, R28, R18, R8 ;  /* 0x000000121c0c723c */ /* 0x010fe40000001808 */
[----:B------:R-:W3:Y:S04]  /*572e0*/  LDL.LU.64 R8, [R1+0xa10] ;  /* 0x000a100001087983 */ /* 0x000ee80000300a00 */
[----:B------:R-:W3:-:S13]  /*572f0*/  LDL.LU.64 R10, [R1+0xa18] ;  /* 0x000a1800010a7983 */ /* 0x000eda0000300a00 */
        /* <DEDUP_REMOVED lines=12> */
[----:B------:R-:W-:Y:S02]  /*573c0*/  IMAD.MOV.U32 R12, RZ, RZ, R19 ;  /* 0x000000ffff0c7224 */ /* 0x000fe400078e0013 */
[----:B--2---:R-:W-:Y:S01]  /*573d0*/  HMMA.16816.F32 R16, R28, R20, R40 ;  /* 0x000000141c10723c */ /* 0x004fe20000001828 */
[----:B------:R-:W2:Y:S04]  /*573e0*/  LDL.LU.64 R40, [R1+0xa30] ;  /* 0x000a300001287983 */ /* 0x000ea80000300a00 */
[----:B------:R-:W2:-:S14]  /*573f0*/  LDL.LU.64 R42, [R1+0xa38] ;  /* 0x000a3800012a7983 */ /* 0x000e9c0000300a00 */
[----:B------:R0:W-:Y:S04]  /*57400*/  STL.64 [R1+0x9f0], R16 ;  /* 0x0009f01001007387 */ /* 0x0001e80000100a00 */
[----:B------:R1:W-:Y:S04]  /*57410*/  STL.64 [R1+0x9f8], R18 ;  /* 0x0009f81201007387 */ /* 0x0003e80000100a00 */
[----:B0-----:R-:W4:Y:S04]  /*57420*/  LDL.LU.64 R16, [R1+0xa50] ;  /* 0x000a500001107983 */ /* 0x001f280000300a00 */
[----:B-1----:R-:W4:Y:S01]  /*57430*/  LDL.LU.64 R18, [R1+0xa58] ;  /* 0x000a580001127983 */ /* 0x002f220000300a00 */
[----:B------:R-:W-:-:S02]  /*57440*/  F2FP.F16.E4M3.UNPACK_B R22, R22 ;  /* 0x00000016ff16723e */ /* 0x000fc400020006ff */
[----:B------:R-:W-:-:S07]  /*57450*/  F2FP.F16.E4M3.UNPACK_B R23, R23 ;  /* 0x00000017ff17723e */ /* 0x000fce00020006ff */
[----:B---3--:R-:W-:Y:S01]  /*57460*/  HMMA.16816.F32 R44, R28, R22, R8 ;  /* 0x000000161c2c723c */ /* 0x008fe20000001808 */
[----:B------:R-:W3:Y:S04]  /*57470*/  LDL.LU.64 R8, [R1+0xa70] ;  /* 0x000a700001087983 */ /* 0x000ee80000300a00 */
[----:B------:R-:W3:-:S14]  /*57480*/  LDL.LU.64 R10, [R1+0xa78] ;  /* 0x000a7800010a7983 */ /* 0x000edc0000300a00 */
[----:B------:R-:W-:Y:S04]  /*57490*/  STL.64 [R1+0xa10], R44 ;  /* 0x000a102c01007387 */ /* 0x000fe80000100a00 */
[----:B------:R-:W-:Y:S04]  /*574a0*/  STL.64 [R1+0xa18], R46 ;  /* 0x000a182e01007387 */ /* 0x000fe80000100a00 */
[----:B------:R-:W0:Y:S01]  /*574b0*/  LDSM.16.M88.4 R44, [R39+0x3c00] ;  /* 0x003c0000272c783b */ /* 0x000e220000000200 */
[----:B------:R-:W-:Y:S02]  /*574c0*/  F2FP.F16.E4M3.UNPACK_B R24, R24 ;  /* 0x00000018ff18723e */ /* 0x000fe400020006ff */
[----:B------:R-:W-:-:S02]  /*574d0*/  F2FP.F16.E4M3.UNPACK_B R25, R25 ;  /* 0x00000019ff19723e */ /* 0x000fc400020006ff */
[----:B------:R-:W-:Y:S02]  /*574e0*/  F2FP.F16.E4M3.UNPACK_B R26, R7 ;  /* 0x00000007ff1a723e */ /* 0x000fe400020006ff */
[----:B------:R-:W-:Y:S01]  /*574f0*/  F2FP.F16.E4M3.UNPACK_B R27, R6 ;  /* 0x00000006ff1b723e */ /* 0x000fe200020006ff */
[----:B------:R-:W-:Y:S04]  /*57500*/  STL.64 [R1+0x3ce8], R22 ;  /* 0x003ce81601007387 */ /* 0x000fe80000100a00 */
[----:B------:R-:W-:Y:S04]  /*57510*/  STL.64 [R1+0x3ce0], R20 ;  /* 0x003ce01401007387 */ /* 0x000fe80000100a00 */
[----:B0-----:R-:W-:Y:S04]  /*57520*/  STL.64 [R1+0x3c0], R44 ;  /* 0x0003c02c01007387 */ /* 0x001fe80000100a00 */
[----:B------:R-:W-:Y:S01]  /*57530*/  STL.64 [R1+0x3c8], R46 ;  /* 0x0003c82e01007387 */ /* 0x000fe20000100a00 */
[----:B------:R-:W-:-:S02]  /*57540*/  F2FP.F16.E4M3.UNPACK_B R32, R5 ;  /* 0x00000005ff20723e */ /* 0x000fc400020006ff */
[----:B------:R-:W-:Y:S01]  /*57550*/  F2FP.F16.E4M3.UNPACK_B R33, R4 ;  /* 0x00000004ff21723e */ /* 0x000fe200020006ff */
[----:B--2---:R-:W-:-:S15]  /*57560*/  HMMA.16816.F32 R40, R28, R24, R40 ;  /* 0x000000181c28723c */ /* 0x004fde0000001828 */
[----:B------:R-:W-:-:S04]  /*57570*/  NOP ;  /* 0x0000000000007918 */ /* 0x000fc80000000000 */
[----:B------:R-:W-:Y:S04]  /*57580*/  STL.64 [R1+0xa30], R40 ;  /* 0x000a302801007387 */ /* 0x000fe80000100a00 */
[----:B------:R4:W-:Y:S02]  /*57590*/  STL.64 [R1+0xa38], R42 ;  /* 0x000a382a01007387 */ /* 0x0009e40000100a00 */
[----:B----4-:R-:W-:Y:S02]  /*575a0*/  HMMA.16816.F32 R40, R28, R26, R16 ;  /* 0x0000001a1c28723c */ /* 0x010fe40000001810 */
[----:B------:R-:W2:Y:S04]  /*575b0*/  LDL.LU.64 R16, [R1+0xa90] ;  /* 0x000a900001107983 */ /* 0x000ea80000300a00 */
[----:B------:R-:W2:-:S13]  /*575c0*/  LDL.LU.64 R18, [R1+0xa98] ;  /* 0x000a980001127983 */ /* 0x000e9a0000300a00 */
[----:B------:R-:W-:Y:S04]  /*575d0*/  STL.64 [R1+0xa50], R40 ;  /* 0x000a502801007387 */ /* 0x000fe80000100a00 */
[----:B------:R-:W-:Y:S04]  /*575e0*/  STL.64 [R1+0xa58], R42 ;  /* 0x000a582a01007387 */ /* 0x000fe80000100a00 */
[----:B------:R-:W-:Y:S04]  /*575f0*/  STL.64 [R1+0x3cf8], R26 ;  /* 0x003cf81a01007387 */ /* 0x000fe80000100a00 */
[----:B------:R-:W-:Y:S04]  /*57600*/  STL.64 [R1+0x3cf0], R24 ;  /* 0x003cf01801007387 */ /* 0x000fe80000100a00 */
[----:B------:R-:W0:Y:S04]  /*57610*/  LDSM.16.M88.4 R24, [R39+0x3e00] ;  /* 0x003e00002718783b */ /* 0x000e280000000200 */
[----:B0-----:R-:W-:Y:S04]  /*57620*/  STL.64 [R1+0x3d0], R24 ;  /* 0x0003d01801007387 */ /* 0x001fe80000100a00 */
[----:B------:R-:W-:Y:S04]  /*57630*/  STL.64 [R1+0x3d8], R26 ;  /* 0x0003d81a01007387 */ /* 0x000fe80000100a00 */
[----:B------:R-:W4:Y:S04]  /*57640*/  LDL.LU.64 R40, [R1+0xab0] ;  /* 0x000ab00001287983 */ /* 0x000f280000300a00 */
[----:B------:R-:W4:Y:S01]  /*57650*/  LDL.LU.64 R42, [R1+0xab8] ;  /* 0x000ab800012a7983 */ /* 0x000f220000300a00 */
[----:B---3--:R-:W-:-:S15]  /*57660*/  HMMA.16816.F32 R8, R28, R32, R8 ;  /* 0x000000201c08723c */ /* 0x008fde0000001808 */
[----:B------:R-:W-:-:S04]  /*57670*/  NOP ;  /* 0x0000000000007918 */ /* 0x000fc80000000000 */
[----:B------:R0:W-:Y:S04]  /*57680*/  STL.64 [R1+0xa70], R8 ;  /* 0x000a700801007387 */ /* 0x0001e80000100a00 */
[----:B------:R1:W-:Y:S04]  /*57690*/  STL.64 [R1+0xa78], R10 ;  /* 0x000a780a01007387 */ /* 0x0003e80000100a00 */
[----:B0-----:R-:W3:Y:S04]  /*576a0*/  LDL.LU.64 R8, [R1+0xad0] ;  /* 0x000ad00001087983 */ /* 0x001ee80000300a00 */
[----:B-1----:R-:W3:Y:S01]  /*576b0*/  LDL.LU.64 R10, [R1+0xad8] ;  /* 0x000ad800010a7983 */ /* 0x002ee20000300a00 */
[----:B------:R-:W-:-:S02]  /*576c0*/  F2FP.F16.E4M3.UNPACK_B R34, R34 ;  /* 0x00000022ff22723e */ /* 0x000fc400020006ff */
[----:B------:R-:W-:Y:S01]  /*576d0*/  F2FP.F16.E4M3.UNPACK_B R35, R35 ;  /* 0x00000023ff23723e */ /* 0x000fe200020006ff */
[----:B------:R-:W3:Y:S04]  /*576e0*/  LDL.LU R52, [R1+0x1760] ;  /* 0x0017600001347983 */ /* 0x000ee80000300800 */
[----:B------:R-:W3:Y:S04]  /*576f0*/  LDL.LU R53, [R1+0x175c] ;  /* 0x00175c0001357983 */ /* 0x000ee80000300800 */
[----:B------:R-:W3:Y:S04]  /*57700*/  LDL.LU R54, [R1+0x1768] ;  /* 0x0017680001367983 */ /* 0x000ee80000300800 */
[----:B------:R-:W3:Y:S04]  /*57710*/  LDL.LU R55, [R1+0x1764] ;  /* 0x0017640001377983 */ /* 0x000ee80000300800 */
[----:B------:R-:W3:Y:S04]  /*57720*/  LDL.LU R56, [R1+0x1770] ;  /* 0x0017700001387983 */ /* 0x000ee80000300800 */
[----:B------:R-:W3:Y:S04]  /*57730*/  LDL.LU R57, [R1+0x176c] ;  /* 0x00176c0001397983 */ /* 0x000ee80000300800 */
[----:B------:R-:W3:Y:S01]  /*57740*/  LDL.LU R58, [R1+0x1778] ;  /* 0x00177800013a7983 */ /* 0x000ee20000300800 */
[----:B------:R-:W-:-:S02]  /*57750*/  IMAD.MOV.U32 R7, RZ, RZ, R24 ;  /* 0x000000ffff077224 */ /* 0x000fc400078e0018 */
[----:B------:R-:W-:Y:S01]  /*57760*/  IMAD.MOV.U32 R6, RZ, RZ, R25 ;  /* 0x000000ffff067224 */ /* 0x000fe200078e0019 */
[----:B------:R-:W3:Y:S01]  /*57770*/  LDL.LU R59, [R1+0x1774] ;  /* 0x00177400013b7983 */ /* 0x000ee20000300800 */
[----:B------:R-:W-:Y:S02]  /*57780*/  IMAD.MOV.U32 R5, RZ, RZ, R26 ;  /* 0x000000ffff057224 */ /* 0x000fe400078e001a */
[----:B------:R-:W-:Y:S01]  /*57790*/  IMAD.MOV.U32 R4, RZ, RZ, R27 ;  /* 0x000000ffff047224 */ /* 0x000fe200078e001b */
[----:B------:R-:W3:Y:S01]  /*577a0*/  LDL.LU.64 R24, [R1+0xaf0] ;  /* 0x000af00001187983 */ /* 0x000ee20000300a00 */
[----:B------:R-:W-:-:S03]  /*577b0*/  F2FP.F16.E4M3.UNPACK_B R36, R15 ;  /* 0x0000000fff24723e */ /* 0x000fc600020006ff */
[----:B------:R-:W3:Y:S01]  /*577c0*/  LDL.LU.64 R26, [R1+0xaf8] ;  /* 0x000af800011a7983 */ /* 0x000ee20000300a00 */
[----:B------:R-:W-:Y:S02]  /*577d0*/  F2FP.F16.E4M3.UNPACK_B R37, R14 ;  /* 0x0000000eff25723e */ /* 0x000fe400020006ff */
[----:B------:R-:W-:Y:S02]  /*577e0*/  F2FP.F16.E4M3.UNPACK_B R38, R13 ;  /* 0x0000000dff26723e */ /* 0x000fe400020006ff */
[----:B------:R-:W-:Y:S01]  /*577f0*/  F2FP.F16.E4M3.UNPACK_B R39, R12 ;  /* 0x0000000cff27723e */ /* 0x000fe200020006ff */
[----:B--2---:R-:W-:-:S15]  /*57800*/  HMMA.16816.F32 R16, R28, R34, R16 ;  /* 0x000000221c10723c */ /* 0x004fde0000001810 */
[----:B------:R-:W-:-:S04]  /*57810*/  NOP ;  /* 0x0000000000007918 */ /* 0x000fc80000000000 */
[----:B------:R0:W-:Y:S04]  /*57820*/  STL.64 [R1+0xa90], R16 ;  /* 0x000a901001007387 */ /* 0x0001e80000100a00 */
[----:B------:R1:W-:Y:S04]  /*57830*/  STL.64 [R1+0xa98], R18 ;  /* 0x000a981201007387 */ /* 0x0003e80000100a00 */
[----:B0-----:R-:W2:Y:S04]  /*57840*/  LDL.LU.64 R16, [R1+0xb40] ;  /* 0x000b400001107983 */ /* 0x001ea80000300a00 */
[----:B-1----:R-:W2:Y:S04]  /*57850*/  LDL.LU.64 R18, [R1+0xb48] ;  /* 0x000b480001127983 */ /* 0x002ea80000300a00 */
[----:B------:R-:W-:Y:S04]  /*57860*/  STL.64 [R1+0x3d78], R34 ;  /* 0x003d782201007387 */ /* 0x000fe80000100a00 */
[----:B------:R4:W-:Y:S04]  /*57870*/  STL.64 [R1+0x3d70], R32 ;  /* 0x003d702001007387 */ /* 0x0009e80000100a00 */
[----:B------:R-:W2:Y:S01]  /*57880*/  LDL.LU.64 R12, [R1+0x1330] ;  /* 0x00133000010c7983 */ /* 0x000ea20000300a00 */
[----:B----4-:R-:W-:-:S15]  /*57890*/  HMMA.16816.F32 R32, R28, R36, R40 ;  /* 0x000000241c20723c */ /* 0x010fde0000001828 */
[----:B------:R-:W-:-:S04]  /*578a0*/  NOP ;  /* 0x0000000000007918 */ /* 0x000fc80000000000 */
[----:B------:R-:W-:Y:S04]  /*578b0*/  STL.64 [R1+0xab0], R32 ;  /* 0x000ab02001007387 */ /* 0x000fe80000100a00 */
[----:B------:R3:W-:Y:S04]  /*578c0*/  STL.64 [R1+0xab8], R34 ;  /* 0x000ab82201007387 */ /* 0x0007e80000100a00 */
[----:B------:R-:W4:Y:S01]  /*578d0*/  LDL.LU.64 R14, [R1+0x1338] ;  /* 0x00133800010e7983 */ /* 0x000f220000300a00 */
[----:B---3--:R-:W-:Y:S03]  /*578e0*/  HMMA.16816.F32 R32, R28, R38, R8 ;  /* 0x000000261c20723c */ /* 0x008fe60000001808 */
[----:B------:R-:W3:Y:S04]  /*578f0*/  LDL.LU.64 R8, [R1+0xb30] ;  /* 0x000b300001087983 */ /* 0x000ee80000300a00 */
[----:B------:R-:W3:Y:S01]  /*57900*/  LDL.LU.64 R10, [R1+0xb38] ;  /* 0x000b3800010a7983 */ /* 0x000ee20000300a00 */
[----:B------:R-:W-:-:S02]  /*57910*/  IMAD.MOV.U32 R23, RZ, RZ, R44 ;  /* 0x000000ffff177224 */ /* 0x000fc400078e002c */
[----:B------:R-:W-:Y:S02]  /*57920*/  IMAD.MOV.U32 R22, RZ, RZ, R45 ;  /* 0x000000ffff167224 */ /* 0x000fe400078e002d */
[----:B------:R-:W-:Y:S02]  /*57930*/  IMAD.MOV.U32 R21, RZ, RZ, R46 ;  /* 0x000000ffff157224 */ /* 0x000fe400078e002e */
[----:B------:R-:W-:Y:S01]  /*57940*/  IMAD.MOV.U32 R20, RZ, RZ, R47 ;  /* 0x000000ffff147224 */ /* 0x000fe200078e002f */
[----:B------:R-:W-:Y:S02]  /*57950*/  F2FP.F16.E4M3.UNPACK_B R40, R23 ;  /* 0x00000017ff28723e */ /* 0x000fe400020006ff */
[----:B------:R-:W-:Y:S02]  /*57960*/  F2FP.F16.E4M3.UNPACK_B R41, R22 ;  /* 0x00000016ff29723e */ /* 0x000fe400020006ff */
[----:B------:R-:W-:Y:S02]  /*57970*/  F2FP.F16.E4M3.UNPACK_B R42, R21 ;  /* 0x00000015ff2a723e */ /* 0x000fe400020006ff */
[----:B------:R-:W-:-:S02]  /*57980*/  F2FP.F16.E4M3.UNPACK_B R43, R20 ;  /* 0x00000014ff2b723e */ /* 0x000fc400020006ff */
[----:B------:R-:W-:Y:S02]  /*57990*/  F2FP.F16.E4M3.UNPACK_B R44, R7 ;  /* 0x00000007ff2c723e */ /* 0x000fe400020006ff */
[----:B------:R-:W-:Y:S02]  /*579a0*/  F2FP.F16.E4M3.UNPACK_B R45, R6 ;  /* 0x00000006ff2d723e */ /* 0x000fe400020006ff */
[----:B------:R-:W-:Y:S02]  /*579b0*/  F2FP.F16.E4M3.UNPACK_B R46, R5 ;  /* 0x00000005ff2e723e */ /* 0x000fe400020006ff */
[----:B------:R-:W-:Y:S01]  /*579c0*/  F2FP.F16.E4M3.UNPACK_B R47, R4 ;  /* 0x00000004ff2f723e */ /* 0x000fe200020006ff */
[----:B------:R-:W-:Y:S01]  /*579d0*/  HMMA.16816.F32 R24, R28, R40, R24 ;  /* 0x000000281c18723c */ /* 0x000fe20000001818 */
[----:B------:R-:W-:Y:S04]  /*579e0*/  STL.64 [R1+0xad0], R32 ;  /* 0x000ad02001007387 */ /* 0x000fe80000100a00 */
[----:B------:R-:W-:Y:S04]  /*579f0*/  STL.64 [R1+0xad8], R34 ;  /* 0x000ad82201007387 */ /* 0x000fe80000100a00 */
[----:B------:R-:W-:Y:S04]  /*57a00*/  STL.64 [R1+0x3d88], R38 ;  /* 0x003d882601007387 */ /* 0x000fe80000100a00 */
[----:B------:R-:W-:Y:S01]  /*57a10*/  STL.64 [R1+0x3d80], R36 ;  /* 0x003d802401007387 */ /* 0x000fe20000100a00 */
[----:B------:R-:W-:-:S05]  /*57a20*/  IMAD R4, R53, 0x100, R52 ;  /* 0x0000010035047824 */ /* 0x000fca00078e0234 */
[----:B------:R-:W-:Y:S04]  /*57a30*/  STL.64 [R1+0xaf0], R24 ;  /* 0x000af01801007387 */ /* 0x000fe80000100a00 */
[----:B------:R-:W-:Y:S04]  /*57a40*/  STL.64 [R1+0xaf8], R26 ;  /* 0x000af81a01007387 */ /* 0x000fe80000100a00 */
[----:B------:R-:W-:Y:S04]  /*57a50*/  STL [R1+0x3cdc], R42 ;  /* 0x003cdc2a01007387 */ /* 0x000fe80000100800 */
[----:B------:R-:W-:Y:S01]  /*57a60*/  STL [R1+0x3cd8], R43 ;  /* 0x003cd82b01007387 */ /* 0x000fe20000100800 */
[----:B--2---:R-:W-:-:S15]  /*57a70*/  HMMA.16816.F32 R16, R28, R42, R16 ;  /* 0x0000002a1c10723c */ /* 0x004fde0000001810 */
[----:B------:R-:W-:-:S04]  /*57a80*/  NOP ;  /* 0x0000000000007918 */ /* 0x000fc80000000000 */
[----:B------:R0:W-:Y:S04]  /*57a90*/  STL.64 [R1+0xb40], R16 ;  /* 0x000b401001007387 */ /* 0x0001e80000100a00 */
[----:B------:R-:W-:Y:S01]  /*57aa0*/  STL.64 [R1+0xb48], R18 ;  /* 0x000b481201007387 */ /* 0x000fe20000100a00 */
[----:B0-----:R-:W-:Y:S01]  /*57ab0*/  IMAD R16, R55, 0x100, R54 ;  /* 0x0000010037107824 */ /* 0x001fe200078e0236 */
[----:B----4-:R-:W-:-:S15]  /*57ac0*/  HMMA.16816.F32 R12, R28, R44, R12 ;  /* 0x0000002c1c0c723c */ /* 0x010fde000000180c */
[----:B------:R-:W-:-:S04]  /*57ad0*/  NOP ;  /* 0x0000000000007918 */ /* 0x000fc80000000000 */
[----:B------:R-:W-:Y:S04]  /*57ae0*/  STL.64 [R1+0x1330], R12 ;  /* 0x0013300c01007387 */ /* 0x000fe80000100a00 */
[----:B------:R-:W-:Y:S04]  /*57af0*/  STL.64 [R1+0x1338], R14 ;  /* 0x0013380e01007387 */ /* 0x000fe80000100a00 */
[----:B------:R-:W2:Y:S01]  /*57b00*/  LDL R54, [R1+0xc0] ;  /* 0x0000c00001367983 */ /* 0x000ea20000100800 */
[----:B---3--:R-:W-:-:S15]  /*57b10*/  HMMA.16816.F32 R8, R28, R46, R8 ;  /* 0x0000002e1c08723c */ /* 0x008fde0000001808 */
[----:B------:R-:W-:-:S04]  /*57b20*/  NOP ;  /* 0x0000000000007918 */ /* 0x000fc80000000000 */
[----:B------:R0:W-:Y:S04]  /*57b30*/  STL.64 [R1+0xb30], R8 ;  /* 0x000b300801007387 */ /* 0x0001e80000100a00 */
[----:B------:R1:W-:Y:S04]  /*57b40*/  STL.64 [R1+0xb38], R10 ;  /* 0x000b380a01007387 */ /* 0x0003e80000100a00 */
[----:B------:R-:W2:Y:S04]  /*57b50*/  LDL R55, [R1+0xc4] ;  /* 0x0000c40001377983 */ /* 0x000ea80000100800 */
[----:B------:R-:W3:Y:S04]  /*57b60*/  LDL R52, [R1+0xc8] ;  /* 0x0000c80001347983 */ /* 0x000ee80000100800 */
[----:B------:R-:W3:Y:S04]  /*57b70*/  LDL R53, [R1+0xcc] ;  /* 0x0000cc0001357983 */ /* 0x000ee80000100800 */
[----:B--2---:R-:W-:Y:S04]  /*57b80*/  STL.64 [R1+0x3e10], R54 ;  /* 0x003e103601007387 */ /* 0x004fe80000100a00 */
[----:B---3--:R-:W-:Y:S04]  /*57b90*/  STL.64 [R1+0x3e08], R52 ;  /* 0x003e083401007387 */ /* 0x008fe80000100a00 */
[----:B------:R-:W2:Y:S04]  /*57ba0*/  LDL R50, [R1+0xd0] ;  /* 0x0000d00001327983 */ /* 0x000ea80000100800 */
[----:B------:R-:W2:Y:S04]  /*57bb0*/  LDL R51, [R1+0xd4] ;  /* 0x0000d40001337983 */ /* 0x000ea80000100800 */
[----:B0-----:R-:W3:Y:S04]  /*57bc0*/  LDL.LU.64 R8, [R1+0x1320] ;  /* 0x0013200001087983 */ /* 0x001ee80000300a00 */
[----:B-1----:R-:W3:Y:S04]  /*57bd0*/  LDL.LU.64 R10, [R1+0x1328] ;  /* 0x00132800010a7983 */ /* 0x002ee80000300a00 */
[----:B------:R-:W4:Y:S04]  /*57be0*/  LDL R48, [R1+0xd8] ;  /* 0x0000d80001307983 */ /* 0x000f280000100800 */
[----:B------:R-:W4:Y:S01]  /*57bf0*/  LDL R49, [R1+0xdc] ;  /* 0x0000dc0001317983 */ /* 0x000f220000100800 */
[----:B------:R-:W-:-:S03]  /*57c00*/  IMAD R13, R57, 0x100, R56 ;  /* 0x00000100390d7824 */ /* 0x000fc600078e0238 */
[----:B------:R-:W3:Y:S04]  /*57c10*/  LDL.64 R56, [R1+0x118] ;  /* 0x0001180001387983 */ /* 0x000ee80000100a00 */
[----:B--2---:R-:W-:Y:S04]  /*57c20*/  STL.64 [R1+0x3e20], R50 ;  /* 0x003e203201007387 */ /* 0x004fe80000100a00 */
[----:B----4-:R-:W-:Y:S04]  /*57c30*/  STL.64 [R1+0x3e18], R48 ;  /* 0x003e183001007387 */ /* 0x010fe80000100a00 */
[----:B------:R-:W2:Y:S04]  /*57c40*/  LDL R26, [R1+0xe0] ;  /* 0x0000e000011a7983 */ /* 0x000ea80000100800 */
[----:B------:R-:W2:Y:S04]  /*57c50*/  LDL R27, [R1+0xe4] ;  /* 0x0000e400011b7983 */ /* 0x000ea80000100800 */
[----:B------:R-:W4:Y:S04]  /*57c60*/  LDL R24, [R1+0xe8] ;  /* 0x0000e80001187983 */ /* 0x000f280000100800 */
[----:B------:R-:W4:Y:S04]  /*57c70*/  LDL R25, [R1+0xec] ;  /* 0x0000ec0001197983 */ /* 0x000f280000100800 */
[----:B--2---:R-:W-:Y:S04]  /*57c80*/  STL.64 [R1+0x3e30], R26 ;  /* 0x003e301a01007387 */ /* 0x004fe80000100a00 */
[----:B----4-:R-:W-:Y:S04]  /*57c90*/  STL.64 [R1+0x3e28], R24 ;  /* 0x003e281801007387 */ /* 0x010fe80000100a00 */
[----:B------:R0:W-:Y:S04]  /*57ca0*/  STL.64 [R1+0x3d98], R46 ;  /* 0x003d982e01007387 */ /* 0x0001e80000100a00 */
[----:B------:R-:W-:Y:S04]  /*57cb0*/  STL.64 [R1+0x3d90], R44 ;  /* 0x003d902c01007387 */ /* 0x000fe80000100a00 */
[----:B------:R-:W2:Y:S04]  /*57cc0*/  LDL R6, [R1+0xf8] ;  /* 0x0000f80001067983 */ /* 0x000ea80000100800 */
[----:B------:R-:W2:Y:S04]  /*57cd0*/  LDL R7, [R1+0xfc] ;  /* 0x0000fc0001077983 */ /* 0x000ea80000100800 */
[----:B0-----:R-:W4:Y:S04]  /*57ce0*/  LDL R46, [R1+0xf0] ;  /* 0x0000f000012e7983 */ /* 0x001f280000100800 */
[----:B------:R-:W4:Y:S01]  /*57cf0*/  LDL R47, [R1+0xf4] ;  /* 0x0000f400012f7983 */ /* 0x000f220000100800 */
[----:B------:R-:W-:Y:S01]  /*57d00*/  F2FP.F16.E4M3.UNPACK_B R28, R4 ;  /* 0x00000004ff1c723e */ /* 0x000fe200020006ff */
[----:B------:R-:W-:Y:S01]  /*57d10*/  IMAD R12, R59, 0x100, R58 ;  /* 0x000001003b0c7824 */ /* 0x000fe200078e023a */
[----:B------:R-:W-:-:S02]  /*57d20*/  F2FP.F16.E4M3.UNPACK_B R29, R16 ;  /* 0x00000010ff1d723e */ /* 0x000fc400020006ff */
[----:B------:R-:W-:Y:S01]  /*57d30*/  F2FP.F16.E4M3.UNPACK_B R30, R13 ;  /* 0x0000000dff1e723e */ /* 0x000fe200020006ff */
[----:B----4-:R-:W-:Y:S04]  /*57d40*/  STL.64 [R1+0x3e38], R46 ;  /* 0x003e382e01007387 */ /* 0x010fe80000100a00 */
[----:B------:R-:W4:Y:S04]  /*57d50*/  LDL R4, [R1+0x100] ;  /* 0x0001000001047983 */ /* 0x000f280000100800 */
[----:B------:R-:W4:Y:S01]  /*57d60*/  LDL R5, [R1+0x104] ;  /* 0x0001040001057983 */ /* 0x000f220000100800 */
[----:B------:R-:W-:-:S03]  /*57d70*/  F2FP.F16.E4M3.UNPACK_B R31, R12 ;  /* 0x0000000cff1f723e */ /* 0x000fc600020006ff */
[----:B--2---:R-:W-:Y:S04]  /*57d80*/  STL.64 [R1+0x3e48], R6 ;  /* 0x003e480601007387 */ /* 0x004fe80000100a00 */
[----:B----4-:R3:W-:Y:S04]  /*57d90*/  STL.64 [R1+0x3e40], R4 ;  /* 0x003e400401007387 */ /* 0x0107e80000100a00 */
[----:B------:R-:W2:Y:S04]  /*57da0*/  LDL R26, [R1+0x108] ;  /* 0x00010800011a7983 */ /* 0x000ea80000100800 */
[----:B------:R-:W2:Y:S04]  /*57db0*/  LDL R27, [R1+0x10c] ;  /* 0x00010c00011b7983 */ /* 0x000ea80000100800 */
[----:B------:R-:W4:Y:S04]  /*57dc0*/  LDL R14, [R1+0x110] ;  /* 0x00011000010e7983 */ /* 0x000f280000100800 */
[----:B------:R-:W4:Y:S04]  /*57dd0*/  LDL R15, [R1+0x114] ;  /* 0x00011400010f7983 */ /* 0x000f280000100800 */
[----:B------:R-:W2:Y:S04]  /*57de0*/  LDL R58, [R1+0xb8] ;  /* 0x0000b800013a7983 */ /* 0x000ea80000100800 */
[----:B------:R-:W2:Y:S01]  /*57df0*/  LDL R59, [R1+0xbc] ;  /* 0x0000bc00013b7983 */ /* 0x000ea20000100800 */
[----:B---3--:R-:W-:-:S15]  /*57e00*/  HMMA.16816.F32 R4, R28, R56, R8 ;  /* 0x000000381c04723c */ /* 0x008fde0000001808 */
[----:B------:R-:W-:-:S04]  /*57e10*/  NOP ;  /* 0x0000000000007918 */ /* 0x000fc80000000000 */
[----:B------:R0:W-:Y:S04]  /*57e20*/  STL.64 [R1+0x1320], R4 ;  /* 0x0013200401007387 */ /* 0x0001e80000100a00 */
[----:B------:R1:W-:Y:S04]  /*57e30*/  STL.64 [R1+0x1328], R6 ;  /* 0x0013280601007387 */ /* 0x0003e80000100a00 */
[----:B0-----:R-:W4:Y:S04]  /*57e40*/  LDL.LU.64 R4, [R1+0x1310] ;  /* 0x0013100001047983 */ /* 0x001f280000300a00 */
[----:B-1----:R-:W4:Y:S01]  /*57e50*/  LDL.LU.64 R6, [R1+0x1318] ;  /* 0x0013180001067983 */ /* 0x002f220000300a00 */
[----:B------:R-:W-:-:S02]  /*57e60*/  IMAD.MOV.U32 R42, RZ, RZ, R56 ;  /* 0x000000ffff2a7224 */ /* 0x000fc400078e0038 */
[----:B------:R-:W-:Y:S01]  /*57e70*/  IMAD.MOV.U32 R43, RZ, RZ, R57 ;  /* 0x000000ffff2b7224 */ /* 0x000fe200078e0039 */
[----:B------:R-:W3:Y:S04]  /*57e80*/  LDL R56, [R1+0xb0] ;  /* 0x0000b00001387983 */ /* 0x000ee80000100800 */
[----:B------:R-:W3:Y:S04]  /*57e90*/  LDL R57, [R1+0xb4] ;  /* 0x0000b40001397983 */ /* 0x000ee80000100800 */
[----:B------:R-:W2:Y:S04]  /*57ea0*/  LDL.LU.64 R44, [R1+0x1300] ;  /* 0x00130000012c7983 */ /* 0x000ea80000300a00 */
[----:B------:R-:W2:Y:S04]  /*57eb0*/  LDL.LU.64 R46, [R1+0x1308] ;  /* 0x00130800012e7983 */ /* 0x000ea80000300a00 */
[----:B------:R-:W3:Y:S04]  /*57ec0*/  LDL.LU.64 R48, [R1+0x12f0] ;  /* 0x0012f00001307983 */ /* 0x000ee80000300a00 */
        /* <DEDUP_REMOVED lines=13> */
[----:B------:R-:W-:Y:S04]  /*57fa0*/  STL.64 [R1+0x3da8], R42 ;  /* 0x003da82a01007387 */ /* 0x000fe80000100a00 */
[----:B------:R0:W-:Y:S04]  /*57fb0*/  STL.64 [R1+0x3da0], R40 ;  /* 0x003da02801007387 */ /* 0x0001e80000100a00 */
[----:B0-----:R-:W3:Y:S04]  /*57fc0*/  LDL.LU.64 R40, [R1+0x12d0] ;  /* 0x0012d00001287983 */ /* 0x001ee80000300a00 */
[----:B------:R-:W3:Y:S01]  /*57fd0*/  LDL.LU.64 R42, [R1+0x12d8] ;  /* 0x0012d800012a7983 */ /* 0x000ee20000300a00 */
[C---:B----4-:R-:W-:Y:S03]  /*57fe0*/  HMMA.16816.F32 R12, R28.reuse, R14, R4 ;  /* 0x0000000e1c0c723c */ /* 0x050fe60000001804 */
[----:B------:R-:W4:Y:S04]  /*57ff0*/  LDL.LU.64 R6, [R1+0x3e48] ;  /* 0x003e480001067983 */ /* 0x000f280000300a00 */
[----:B------:R-:W3:Y:S01]  /*58000*/  LDL.LU.64 R4, [R1+0x3e40] ;  /* 0x003e400001047983 */ /* 0x000ee20000300a00 */
[C---:B--2---:R-:W-:Y:S11]  /*58010*/  HMMA.16816.F32 R24, R28.reuse, R26, R44 ;  /* 0x0000001a1c18723c */ /* 0x044ff6000000182c */
[----:B------:R0:W-:Y:S04]  /*58020*/  STL.64 [R1+0x1310], R12 ;  /* 0x0013100c01007387 */ /* 0x0001e80000100a00 */
[----:B------:R1:W-:Y:S04]  /*58030*/  STL.64 [R1+0x1318], R14 ;  /* 0x0013180e01007387 */ /* 0x0003e80000100a00 */
[----:B0-----:R-:W2:Y:S04]  /*58040*/  LDL.LU.64 R12, [R1+0x1270] ;  /* 0x00127000010c7983 */ /* 0x001ea80000300a00 */
[----:B-1----:R-:W2:Y:S04]  /*58050*/  LDL.LU.64 R14, [R1+0x1278] ;  /* 0x00127800010e7983 */ /* 0x002ea80000300a00 */
[----:B------:R-:W2:Y:S04]  /*58060*/  LDL.LU.64 R46, [R1+0x3e38] ;  /* 0x003e3800012e7983 */ /* 0x000ea80000300a00 */
[----:B------:R-:W-:Y:S04]  /*58070*/  STL.64 [R1+0x1300], R24 ;  /* 0x0013001801007387 */ /* 0x000fe80000100a00 */
[----:B------:R0:W-:Y:S04]  /*58080*/  STL.64 [R1+0x1308], R26 ;  /* 0x0013081a01007387 */ /* 0x0001e80000100a00 */
[----:B0-----:R-:W2:Y:S04]  /*58090*/  LDL.LU.64 R26, [R1+0x3e30] ;  /* 0x003e3000011a7983 */ /* 0x001ea80000300a00 */
[----:B------:R-:W2:Y:S01]  /*580a0*/  LDL.LU.64 R24, [R1+0x3e28] ;  /* 0x003e280001187983 */ /* 0x000ea20000300a00 */
[----:B---3--:R-:W-:-:S15]  /*580b0*/  HMMA.16816.F32 R48, R28, R4, R48 ;  /* 0x000000041c30723c */ /* 0x008fde0000001830 */
[----:B------:R-:W-:-:S04]  /*580c0*/  NOP ;  /* 0x0000000000007918 */ /* 0x000fc80000000000 */
[----:B------:R-:W-:Y:S04]  /*580d0*/  STL.64 [R1+0x12f0], R48 ;  /* 0x0012f03001007387 */ /* 0x000fe80000100a00 */
[----:B------:R0:W-:Y:S04]  /*580e0*/  STL.64 [R1+0x12f8], R50 ;  /* 0x0012f83201007387 */ /* 0x0001e80000100a00 */
[----:B0-----:R-:W3:Y:S04]  /*580f0*/  LDL.LU.64 R50, [R1+0x3e20] ;  /* 0x003e200001327983 */ /* 0x001ee80000300a00 */
[----:B------:R-:W3:Y:S01]  /*58100*/  LDL.LU.64 R48, [R1+0x3e18] ;  /* 0x003e180001307983 */ /* 0x000ee20000300a00 */
[C---:B----4-:R-:W-:Y:S03]  /*58110*/  HMMA.16816.F32 R4, R28.reuse, R6, R52 ;  /* 0x000000061c04723c */ /* 0x050fe60000001834 */
[----:B------:R-:W4:Y:S04]  /*58120*/  LDL.LU.64 R54, [R1+0x3e10] ;  /* 0x003e100001367983 */ /* 0x000f280000300a00 */
[----:B------:R-:W4:Y:S01]  /*58130*/  LDL.LU.64 R52, [R1+0x3e08] ;  /* 0x003e080001347983 */ /* 0x000f220000300a00 */
[C---:B--2---:R-:W-:Y:S08]  /*58140*/  HMMA.16816.F32 R40, R28.reuse, R46, R40 ;  /* 0x0000002e1c28723c */ /* 0x044ff00000001828 */
[C---:B------:R-:W-:Y:S08]  /*58150*/  HMMA.16816.F32 R36, R28.reuse, R24, R36 ;  /* 0x000000181c24723c */ /* 0x040ff00000001824 */
[C---:B------:R-:W-:Y:S01]  /*58160*/  HMMA.16816.F32 R32, R28.reuse, R26, R32 ;  /* 0x0000001a1c20723c */ /* 0x040fe20000001820 */
[----:B------:R0:W-:Y:S04]  /*58170*/  STL.64 [R1+0x12e0], R4 ;  /* 0x0012e00401007387 */ /* 0x0001e80000100a00 */
[----:B------:R1:W-:Y:S04]  /*58180*/  STL.64 [R1+0x12e8], R6 ;  /* 0x0012e80601007387 */ /* 0x0003e80000100a00 */
[----:B0-----:R-:W2:Y:S04]  /*58190*/  LDL.LU.64 R4, [R1+0x1260] ;  /* 0x0012600001047983 */ /* 0x001ea80000300a00 */
[----:B-1----:R-:W2:Y:S04]  /*581a0*/  LDL.LU.64 R6, [R1+0x1268] ;  /* 0x0012680001067983 */ /* 0x002ea80000300a00 */
[----:B------:R-:W-:Y:S04]  /*581b0*/  STL.64 [R1+0x12d0], R40 ;  /* 0x0012d02801007387 */ /* 0x000fe80000100a00 */
[----:B------:R-:W-:Y:S04]  /*581c0*/  STL.64 [R1+0x12d8], R42 ;  /* 0x0012d82a01007387 */ /* 0x000fe80000100a00 */
[----:B------:R-:W-:Y:S04]  /*581d0*/  STL.64 [R1+0x12c0], R36 ;  /* 0x0012c02401007387 */ /* 0x000fe80000100a00 */
[----:B------:R-:W-:Y:S01]  /*581e0*/  STL.64 [R1+0x12c8], R38 ;  /* 0x0012c82601007387 */ /* 0x000fe20000100a00 */
[C---:B---3--:R-:W-:Y:S03]  /*581f0*/  HMMA.16816.F32 R24, R28.reuse, R48, R8 ;  /* 0x000000301c18723c */ /* 0x048fe60000001808 */
[----:B------:R-:W3:Y:S04]  /*58200*/  LDL R10, [R1+0xa8] ;  /* 0x0000a800010a7983 */ /* 0x000ee80000100800 */
[----:B------:R-:W-:Y:S04]  /*58210*/  STL.64 [R1+0x12b0], R32 ;  /* 0x0012b02001007387 */ /* 0x000fe80000100a00 */
[----:B------:R-:W-:Y:S01]  /*58220*/  STL.64 [R1+0x12b8], R34 ;  /* 0x0012b82201007387 */ /* 0x000fe20000100a00 */
[C---:B----4-:R-:W-:Y:S07]  /*58230*/  HMMA.16816.F32 R12, R28.reuse, R54, R12 ;  /* 0x000000361c0c723c */ /* 0x050fee000000180c */
[----:B------:R-:W-:Y:S04]  /*58240*/  STL.64 [R1+0x12a0], R24 ;  /* 0x0012a01801007387 */ /* 0x000fe80000100a00 */
[----:B------:R0:W-:Y:S04]  /*58250*/  STL.64 [R1+0x12a8], R26 ;  /* 0x0012a81a01007387 */ /* 0x0001e80000100a00 */
[----:B------:R-:W3:Y:S01]  /*58260*/  LDL R11, [R1+0xac] ;  /* 0x0000ac00010b7983 */ /* 0x000ee20000100800 */
[C---:B0-----:R-:W-:Y:S08]  /*58270*/  HMMA.16816.F32 R24, R28.reuse, R50, R20 ;  /* 0x000000321c18723c */ /* 0x041ff00000001814 */
[----:B------:R-:W-:Y:S01]  /*58280*/  HMMA.16816.F32 R20, R28, R52, R16 ;  /* 0x000000341c14723c */ /* 0x000fe20000001810 */
[----:B------:R-:W4:Y:S01]  /*58290*/  LDL.LU.64 R16, [R1+0x1250] ;  /* 0x0012500001107983 */ /* 0x000f220000300a00 */
[----:B------:R-:W-:-:S09]  /*582a0*/  IMAD.MOV.U32 R48, RZ, RZ, R0 ;  /* 0x000000ffff307224 */ /* 0x000fd200078e0000 */
[----:B------:R-:W-:Y:S04]  /*582b0*/  STL.64 [R1+0x1290], R24 ;  /* 0x0012901801007387 */ /* 0x000fe80000100a00 */
[----:B------:R-:W-:Y:S04]  /*582c0*/  STL.64 [R1+0x1298], R26 ;  /* 0x0012981a01007387 */ /* 0x000fe80000100a00 */
[----:B------:R-:W4:Y:S04]  /*582d0*/  LDL.LU.64 R18, [R1+0x1258] ;  /* 0x0012580001127983 */ /* 0x000f280000300a00 */
[----:B------:R-:W-:Y:S04]  /*582e0*/  STL.64 [R1+0x1280], R20 ;  /* 0x0012801401007387 */ /* 0x000fe80000100a00 */
[----:B------:R-:W-:Y:S04]  /*582f0*/  STL.64 [R1+0x1288], R22 ;  /* 0x0012881601007387 */ /* 0x000fe80000100a00 */
[----:B------:R-:W3:Y:S04]  /*58300*/  LDL.64 R50, [R1] ;  /* 0x0000000001327983 */ /* 0x000ee80000100a00 */
[----:B------:R-:W4:Y:S04]  /*58310*/  LDL.LU R0, [R1+0x3e04] ;  /* 0x003e040001007983 */ /* 0x000f280000300800 */
[----:B------:R0:W-:Y:S04]  /*58320*/  STL.64 [R1+0x1270], R12 ;  /* 0x0012700c01007387 */ /* 0x0001e80000100a00 */
[----:B------:R1:W-:Y:S04]  /*58330*/  STL.64 [R1+0x1278], R14 ;  /* 0x0012780e01007387 */ /* 0x0003e80000100a00 */
[----:B------:R-:W4:Y:S01]  /*58340*/  LDL R49, [R1+0xc] ;  /* 0x00000c0001317983 */ /* 0x000f220000100800 */
[----:B--2---:R-:W-:Y:S03]  /*58350*/  HMMA.16816.F32 R4, R28, R58, R4 ;  /* 0x0000003a1c04723c */ /* 0x004fe60000001804 */
[----:B---3--:R-:W-:Y:S04]  /*58360*/  STL.64 [R1+0x3db8], R50 ;  /* 0x003db83201007387 */ /* 0x008fe80000100a00 */
[----:B----4-:R-:W-:Y:S04]  /*58370*/  STL.64 [R1+0x3db0], R48 ;  /* 0x003db03001007387 */ /* 0x010fe80000100a00 */
[----:B0-----:R-:W2:Y:S04]  /*58380*/  LDL.LU.64 R12, [R1+0x1240] ;  /* 0x00124000010c7983 */ /* 0x001ea80000300a00 */
[----:B-1----:R-:W2:Y:S04]  /*58390*/  LDL.LU.64 R14, [R1+0x1248] ;  /* 0x00124800010e7983 */ /* 0x002ea80000300a00 */
[----:B------:R0:W-:Y:S04]  /*583a0*/  STL.64 [R1+0x1260], R4 ;  /* 0x0012600401007387 */ /* 0x0001e80000100a00 */
[----:B------:R1:W-:Y:S04]  /*583b0*/  STL.64 [R1+0x1268], R6 ;  /* 0x0012680601007387 */ /* 0x0003e80000100a00 */
[----:B------:R-:W3:Y:S01]  /*583c0*/  LDL R58, [R1+0x10] ;  /* 0x00001000013a7983 */ /* 0x000ee20000100800 */
[----:B------:R-:W-:-:S03]  /*583d0*/  IMAD.MOV.U32 R59, RZ, RZ, R0 ;  /* 0x000000ffff3b7224 */ /* 0x000fc600078e0000 */
[----:B------:R-:W4:Y:S01]  /*583e0*/  LDL.LU R0, [R1+0x3e00] ;  /* 0x003e000001007983 */ /* 0x000f220000300800 */
[----:B------:R-:W-:Y:S03]  /*583f0*/  HMMA.16816.F32 R16, R28, R56, R16 ;  /* 0x000000381c10723c */ /* 0x000fe60000001810 */
[----:B------:R-:W2:Y:S04]  /*58400*/  LDL R22, [R1+0xa0] ;  /* 0x0000a00001167983 */ /* 0x000ea80000100800 */
[----:B------:R-:W3:Y:S04]  /*58410*/  LDL R23, [R1+0xa4] ;  /* 0x0000a40001177983 */ /* 0x000ee80000100800 */
[----:B0-----:R-:W3:Y:S04]  /*58420*/  LDL R4, [R1+0x98] ;  /* 0x0000980001047983 */ /* 0x001ee80000100800 */
[----:B------:R-:W3:Y:S04]  /*58430*/  LDL R5, [R1+0x9c] ;  /* 0x00009c0001057983 */ /* 0x000ee80000100800 */
[----:B-1----:R-:W3:Y:S04]  /*58440*/  LDL R6, [R1+0x90] ;  /* 0x0000900001067983 */ /* 0x002ee80000100800 */
[----:B------:R-:W3:Y:S04]  /*58450*/  LDL R7, [R1+0x94] ;  /* 0x0000940001077983 */ /* 0x000ee80000100800 */
[----:B------:R-:W3:Y:S04]  /*58460*/  LDL.LU.64 R24, [R1+0x1230] ;  /* 0x0012300001187983 */ /* 0x000ee80000300a00 */
[----:B------:R-:W3:Y:S04]  /*58470*/  LDL.LU.64 R26, [R1+0x1238] ;  /* 0x00123800011a7983 */ /* 0x000ee80000300a00 */
[----:B------:R-:W-:Y:S04]  /*58480*/  STL.64 [R1+0x1250], R16 ;  /* 0x0012501001007387 */ /* 0x000fe80000100a00 */
[----:B------:R0:W-:Y:S04]  /*58490*/  STL.64 [R1+0x1258], R18 ;  /* 0x0012581201007387 */ /* 0x0001e80000100a00 */
[----:B------:R-:W3:Y:S01]  /*584a0*/  LDL R56, [R1+0x18] ;  /* 0x0000180001387983 */ /* 0x000ee20000100800 */
[----:B----4-:R-:W-:-:S03]  /*584b0*/  IMAD.MOV.U32 R57, RZ, RZ, R0 ;  /* 0x000000ffff397224 */ /* 0x010fc600078e0000 */
[----:B------:R-:W4:Y:S01]  /*584c0*/  LDL.LU R0, [R1+0x3dfc] ;  /* 0x003dfc0001007983 */ /* 0x000f220000300800 */
[C---:B--2---:R-:W-:Y:S03]  /*584d0*/  HMMA.16816.F32 R8, R28.reuse, R10, R12 ;  /* 0x0000000a1c08723c */ /* 0x044fe6000000180c */
[----:B------:R-:W2:Y:S04]  /*584e0*/  LDL R54, [R1+0x58] ;  /* 0x0000580001367983 */ /* 0x000ea80000100800 */
[----:B------:R-:W2:Y:S04]  /*584f0*/  LDL R55, [R1+0x5c] ;  /* 0x00005c0001377983 */ /* 0x000ea80000100800 */
[----:B------:R-:W2:Y:S04]  /*58500*/  LDL R52, [R1+0x60] ;  /* 0x0000600001347983 */ /* 0x000ea80000100800 */
[----:B------:R-:W2:Y:S04]  /*58510*/  LDL R53, [R1+0x64] ;  /* 0x0000640001357983 */ /* 0x000ea80000100800 */
[----:B0-----:R-:W2:Y:S04]  /*58520*/  LDL R18, [R1+0x68] ;  /* 0x0000680001127983 */ /* 0x001ea80000100800 */
[----:B------:R-:W2:Y:S04]  /*58530*/  LDL R19, [R1+0x6c] ;  /* 0x00006c0001137983 */ /* 0x000ea80000100800 */
[----:B---3--:R-:W-:Y:S01]  /*58540*/  STL.64 [R1+0x3dc8], R58 ;  /* 0x003dc83a01007387 */ /* 0x008fe20000100a00 */
[----:B------:R-:W-:Y:S03]  /*58550*/  HMMA.16816.F32 R20, R28, R22, R24 ;  /* 0x000000161c14723c */ /* 0x000fe60000001818 */
[----:B------:R-:W-:Y:S04]  /*58560*/  STL.64 [R1+0x3dc0], R56 ;  /* 0x003dc03801007387 */ /* 0x000fe80000100a00 */
[----:B------:R-:W3:Y:S04]  /*58570*/  LDL.LU.64 R12, [R1+0x1220] ;  /* 0x00122000010c7983 */ /* 0x000ee80000300a00 */
[----:B------:R-:W3:Y:S04]  /*58580*/  LDL.LU.64 R14, [R1+0x1228] ;  /* 0x00122800010e7983 */ /* 0x000ee80000300a00 */
[----:B------:R0:W-:Y:S04]  /*58590*/  STL.64 [R1+0x1240], R8 ;  /* 0x0012400801007387 */ /* 0x0001e80000100a00 */
[----:B------:R1:W-:Y:S04]  /*585a0*/  STL.64 [R1+0x1248], R10 ;  /* 0x0012480a01007387 */ /* 0x0003e80000100a00 */
[----:B0-----:R-:W2:Y:S04]  /*585b0*/  LDL.LU.64 R8, [R1+0x1210] ;  /* 0x0012100001087983 */ /* 0x001ea80000300a00 */
[----:B-1----:R-:W2:Y:S04]  /*585c0*/  LDL.LU.64 R10, [R1+0x1218] ;  /* 0x00121800010a7983 */ /* 0x002ea80000300a00 */
[----:B------:R-:W2:Y:S04]  /*585d0*/  LDL R16, [R1+0x70] ;  /* 0x0000700001107983 */ /* 0x000ea80000100800 */
[----:B------:R-:W2:Y:S04]  /*585e0*/  LDL R17, [R1+0x74] ;  /* 0x0000740001117983 */ /* 0x000ea80000100800 */
[----:B------:R-:W2:Y:S04]  /*585f0*/  LDL R38, [R1+0x78] ;  /* 0x0000780001267983 */ /* 0x000ea80000100800 */
[----:B------:R-:W2:Y:S04]  /*58600*/  LDL R39, [R1+0x7c] ;  /* 0x00007c0001277983 */ /* 0x000ea80000100800 */
[----:B------:R-:W2:Y:S01]  /*58610*/  LDL R34, [R1+0x20] ;  /* 0x0000200001227983 */ /* 0x000ea20000100800 */
[----:B----4-:R-:W-:-:S03]  /*58620*/  IMAD.MOV.U32 R35, RZ, RZ, R0 ;  /* 0x000000ffff237224 */ /* 0x010fc600078e0000 */
[----:B------:R-:W4:Y:S04]  /*58630*/  LDL.LU R0, [R1+0x3df8] ;  /* 0x003df80001007983 */ /* 0x000f280000300800 */
[----:B------:R-:W4:Y:S04]  /*58640*/  LDL R58, [R1+0x88] ;  /* 0x00008800013a7983 */ /* 0x000f280000100800 */
[----:B------:R-:W4:Y:S04]  /*58650*/  LDL R59, [R1+0x8c] ;  /* 0x00008c00013b7983 */ /* 0x000f280000100800 */
[----:B------:R-:W4:Y:S04]  /*58660*/  LDL R36, [R1+0x80] ;  /* 0x0000800001247983 */ /* 0x000f280000100800 */
[----:B------:R-:W4:Y:S04]  /*58670*/  LDL R37, [R1+0x84] ;  /* 0x0000840001257983 */ /* 0x000f280000100800 */
[----:B------:R-:W4:Y:S04]  /*58680*/  LDL R32, [R1+0x28] ;  /* 0x0000280001207983 */ /* 0x000f280000100800 */
[----:B------:R-:W-:Y:S04]  /*58690*/  STL.64 [R1+0x1230], R20 ;  /* 0x0012301401007387 */ /* 0x000fe80000100a00 */
[----:B------:R-:W-:Y:S04]  /*586a0*/  STL.64 [R1+0x1238], R22 ;  /* 0x0012381601007387 */ /* 0x000fe80000100a00 */
[----:B------:R-:W4:Y:S01]  /*586b0*/  LDL R33, [R1+0x2c] ;  /* 0x00002c0001217983 */ /* 0x000f220000100800 */
[C---:B---3--:R-:W-:Y:S08]  /*586c0*/  HMMA.16816.F32 R12, R28.reuse, R4, R12 ;  /* 0x000000041c0c723c */ /* 0x048ff0000000180c */
[----:B--2---:R-:W-:Y:S01]  /*586d0*/  HMMA.16816.F32 R4, R28, R6, R8 ;  /* 0x000000061c04723c */ /* 0x004fe20000001808 */
[----:B------:R-:W-:Y:S01]  /*586e0*/  STL.64 [R1+0x3dd8], R34 ;  /* 0x003dd82201007387 */ /* 0x000fe20000100a00 */
[----:B----4-:R-:W-:-:S03]  /*586f0*/  IMAD.MOV.U32 R43, RZ, RZ, R0 ;  /* 0x000000ffff2b7224 */ /* 0x010fc600078e0000 */
[----:B------:R0:W-:Y:S04]  /*58700*/  STL.64 [R1+0x3dd0], R32 ;  /* 0x003dd02001007387 */ /* 0x0001e80000100a00 */
[----:B------:R-:W2:Y:S04]  /*58710*/  LDL R42, [R1+0x30] ;  /* 0x00003000012a7983 */ /* 0x000ea80000100800 */
[----:B------:R1:W-:Y:S04]  /*58720*/  STL.64 [R1+0x1220], R12 ;  /* 0x0012200c01007387 */ /* 0x0003e80000100a00 */
[----:B------:R3:W-:Y:S04]  /*58730*/  STL.64 [R1+0x1228], R14 ;  /* 0x0012280e01007387 */ /* 0x0007e80000100a00 */
[----:B------:R-:W4:Y:S04]  /*58740*/  LDL.LU R0, [R1+0x3df4] ;  /* 0x003df40001007983 */ /* 0x000f280000300800 */
[----:B0-----:R-:W2:Y:S04]  /*58750*/  LDL.LU.64 R32, [R1+0x1200] ;  /* 0x0012000001207983 */ /* 0x001ea80000300a00 */
[----:B------:R-:W2:Y:S04]  /*58760*/  LDL.LU.64 R34, [R1+0x1208] ;  /* 0x0012080001227983 */ /* 0x000ea80000300a00 */
[----:B------:R-:W-:Y:S04]  /*58770*/  STL.64 [R1+0x1210], R4 ;  /* 0x0012100401007387 */ /* 0x000fe80000100a00 */
[----:B------:R0:W-:Y:S04]  /*58780*/  STL.64 [R1+0x1218], R6 ;  /* 0x0012180601007387 */ /* 0x0001e80000100a00 */
[----:B------:R-:W2:Y:S04]  /*58790*/  LDL.LU.64 R48, [R1+0x11f0] ;  /* 0x0011f00001307983 */ /* 0x000ea80000300a00 */
[----:B------:R-:W2:Y:S04]  /*587a0*/  LDL.LU.64 R50, [R1+0x11f8] ;  /* 0x0011f80001327983 */ /* 0x000ea80000300a00 */
[----:B------:R-:W2:Y:S04]  /*587b0*/  LDL.LU.64 R44, [R1+0x11e0] ;  /* 0x0011e000012c7983 */ /* 0x000ea80000300a00 */
[----:B------:R-:W2:Y:S04]  /*587c0*/  LDL.LU.64 R46, [R1+0x11e8] ;  /* 0x0011e800012e7983 */ /* 0x000ea80000300a00 */
[----:B------:R-:W2:Y:S04]  /*587d0*/  LDL.LU.64 R24, [R1+0x11d0] ;  /* 0x0011d00001187983 */ /* 0x000ea80000300a00 */
[----:B------:R-:W2:Y:S04]  /*587e0*/  LDL.LU.64 R26, [R1+0x11d8] ;  /* 0x0011d800011a7983 */ /* 0x000ea80000300a00 */
[----:B------:R-:W2:Y:S04]  /*587f0*/  LDL.LU.64 R20, [R1+0x11c0] ;  /* 0x0011c00001147983 */ /* 0x000ea80000300a00 */
[----:B------:R-:W2:Y:S04]  /*58800*/  LDL.LU.64 R22, [R1+0x11c8] ;  /* 0x0011c80001167983 */ /* 0x000ea80000300a00 */
[----:B-1----:R-:W2:Y:S04]  /*58810*/  LDL.LU.64 R12, [R1+0x11b0] ;  /* 0x0011b000010c7983 */ /* 0x002ea80000300a00 */
[----:B---3--:R-:W3:Y:S04]  /*58820*/  LDL.LU.64 R14, [R1+0x11b8] ;  /* 0x0011b800010e7983 */ /* 0x008ee80000300a00 */
[----:B------:R-:W3:Y:S04]  /*58830*/  LDL.LU.64 R8, [R1+0x11a0] ;  /* 0x0011a00001087983 */ /* 0x000ee80000300a00 */
[----:B------:R-:W3:Y:S04]  /*58840*/  LDL.LU.64 R10, [R1+0x11a8] ;  /* 0x0011a800010a7983 */ /* 0x000ee80000300a00 */
[----:B------:R-:W3:Y:S01]  /*58850*/  LDL R40, [R1+0x38] ;  /* 0x0000380001287983 */ /* 0x000ee20000100800 */
[----:B----4-:R-:W-:-:S03]  /*58860*/  IMAD.MOV.U32 R41, RZ, RZ, R0 ;  /* 0x000000ffff297224 */ /* 0x010fc600078e0000 */
[----:B------:R-:W4:Y:S04]  /*58870*/  LDL.LU R0, [R1+0x3df0] ;  /* 0x003df00001007983 */ /* 0x000f280000300800 */
[----:B0-----:R-:W4:Y:S04]  /*58880*/  LDL R6, [R1+0x48] ;  /* 0x0000480001067983 */ /* 0x001f280000100800 */
[----:B------:R-:W4:Y:S04]  /*58890*/  LDL R7, [R1+0x4c] ;  /* 0x00004c0001077983 */ /* 0x000f280000100800 */
[----:B------:R-:W4:Y:S04]  /*588a0*/  LDL R4, [R1+0x50] ;  /* 0x0000500001047983 */ /* 0x000f280000100800 */
[----:B------:R-:W4:Y:S04]  /*588b0*/  LDL R5, [R1+0x54] ;  /* 0x0000540001057983 */ /* 0x000f280000100800 */
[----:B--2---:R-:W-:Y:S04]  /*588c0*/  STL.64 [R1+0x3de8], R42 ;  /* 0x003de82a01007387 */ /* 0x004fe80000100a00 */
[----:B---3--:R0:W-:Y:S02]  /*588d0*/  STL.64 [R1+0x3de0], R40 ;  /* 0x003de02801007387 */ /* 0x0081e40000100a00 */
[C---:B0-----:R-:W-:Y:S02]  /*588e0*/  HMMA.16816.F32 R40, R28.reuse, R58, R32 ;  /* 0x0000003a1c28723c */ /* 0x041fe40000001820 */
[----:B------:R-:W2:Y:S06]  /*588f0*/  LDL R34, [R1+0x40] ;  /* 0x0000400001227983 */ /* 0x000eac0000100800 */
[C---:B------:R-:W-:Y:S08]  /*58900*/  HMMA.16816.F32 R24, R28.reuse, R16, R24 ;  /* 0x000000101c18723c */ /* 0x040ff00000001818 */
[C---:B------:R-:W-:Y:S08]  /*58910*/  HMMA.16816.F32 R16, R28.reuse, R18, R20 ;  /* 0x000000121c10723c */ /* 0x040ff00000001814 */
[C---:B------:R-:W-:Y:S08]  /*58920*/  HMMA.16816.F32 R12, R28.reuse, R52, R12 ;  /* 0x000000341c0c723c */ /* 0x040ff0000000180c */
[C---:B------:R-:W-:Y:S01]  /*58930*/  HMMA.16816.F32 R8, R28.reuse, R54, R8 ;  /* 0x000000361c08723c */ /* 0x040fe20000001808 */
[----:B------:R-:W-:Y:S04]  /*58940*/  STL.64 [R1+0x1200], R40 ;  /* 0x0012002801007387 */ /* 0x000fe80000100a00 */
[----:B------:R0:W-:Y:S03]  /*58950*/  STL.64 [R1+0x1208], R42 ;  /* 0x0012082a01007387 */ /* 0x0001e60000100a00 */
[C---:B0-----:R-:W-:Y:S08]  /*58960*/  HMMA.16816.F32 R40, R28.reuse, R36, R48 ;  /* 0x000000241c28723c */ /* 0x041ff00000001830 */
[C---:B------:R-:W-:Y:S11]  /*58970*/  HMMA.16816.F32 R36, R28.reuse, R38, R44 ;  /* 0x000000261c24723c */ /* 0x040ff6000000182c */
[----:B------:R-:W-:Y:S04]  /*58980*/  STL.64 [R1+0x11f0], R40 ;  /* 0x0011f02801007387 */ /* 0x000fe80000100a00 */
[----:B------:R-:W-:Y:S04]  /*58990*/  STL.64 [R1+0x11f8], R42 ;  /* 0x0011f82a01007387 */ /* 0x000fe80000100a00 */
[----:B------:R-:W-:Y:S04]  /*589a0*/  STL.64 [R1+0x11e0], R36 ;  /* 0x0011e02401007387 */ /* 0x000fe80000100a00 */
[----:B------:R-:W-:Y:S04]  /*589b0*/  STL.64 [R1+0x11e8], R38 ;  /* 0x0011e82601007387 */ /* 0x000fe80000100a00 */
[----:B------:R-:W-:Y:S04]  /*589c0*/  STL.64 [R1+0x11d0], R24 ;  /* 0x0011d01801007387 */ /* 0x000fe80000100a00 */
[----:B------:R-:W-:Y:S04]  /*589d0*/  STL.64 [R1+0x11d8], R26 ;  /* 0x0011d81a01007387 */ /* 0x000fe80000100a00 */
[----:B------:R0:W-:Y:S04]  /*589e0*/  STL.64 [R1+0x11c0], R16 ;  /* 0x0011c01001007387 */ /* 0x0001e80000100a00 */
[----:B------:R1:W-:Y:S04]  /*589f0*/  STL.64 [R1+0x11c8], R18 ;  /* 0x0011c81201007387 */ /* 0x0003e80000100a00 */
[----:B0-----:R-:W3:Y:S04]  /*58a00*/  LDL.LU.64 R16, [R1+0x1190] ;  /* 0x0011900001107983 */ /* 0x001ee80000300a00 */
[----:B------:R-:W-:Y:S04]  /*58a10*/  STL.64 [R1+0x11b0], R12 ;  /* 0x0011b00c01007387 */ /* 0x000fe80000100a00 */
[----:B------:R-:W-:Y:S04]  /*58a20*/  STL.64 [R1+0x11b8], R14 ;  /* 0x0011b80e01007387 */ /* 0x000fe80000100a00 */
[----:B-1----:R-:W3:Y:S04]  /*58a30*/  LDL.LU.64 R18, [R1+0x1198] ;  /* 0x0011980001127983 */ /* 0x002ee80000300a00 */
[----:B------:R0:W-:Y:S04]  /*58a40*/  STL.64 [R1+0x11a0], R8 ;  /* 0x0011a00801007387 */ /* 0x0001e80000100a00 */
[----:B------:R1:W-:Y:S04]  /*58a50*/  STL.64 [R1+0x11a8], R10 ;  /* 0x0011a80a01007387 */ /* 0x0003e80000100a00 */
[----:B0-----:R-:W2:Y:S04]  /*58a60*/  LDL.LU.64 R8, [R1+0x1180] ;  /* 0x0011800001087983 */ /* 0x001ea80000300a00 */
[----:B-1----:R-:W2:Y:S04]  /*58a70*/  LDL.LU.64 R10, [R1+0x1188] ;  /* 0x00118800010a7983 */ /* 0x002ea80000300a00 */
        /* <DEDUP_REMOVED lines=17> */
[----:B------:R-:W2:Y:S01]  /*58b90*/  LDL.LU.64 R22, [R1+0x10f8] ;  /* 0x0010f80001167983 */ /* 0x000ea20000300a00 */
[----:B----4-:R-:W-:Y:S01]  /*58ba0*/  IMAD.MOV.U32 R35, RZ, RZ, R0 ;  /* 0x000000ffff237224 */ /* 0x010fe200078e0000 */
[C---:B---3--:R-:W-:Y:S08]  /*58bb0*/  HMMA.16816.F32 R16, R28.reuse, R4, R16 ;  /* 0x000000041c10723c */ /* 0x048ff00000001810 */
[C---:B--2---:R-:W-:Y:S11]  /*58bc0*/  HMMA.16816.F32 R4, R28.reuse, R6, R8 ;  /* 0x000000061c04723c */ /* 0x044ff60000001808 */
[----:B------:R0:W-:Y:S04]  /*58bd0*/  STL.64 [R1+0x1190], R16 ;  /* 0x0011901001007387 */ /* 0x0001e80000100a00 */
[----:B------:R1:W-:Y:S01]  /*58be0*/  STL.64 [R1+0x1198], R18 ;  /* 0x0011981201007387 */ /* 0x0003e20000100a00 */
[C---:B------:R-:W-:Y:S03]  /*58bf0*/  HMMA.16816.F32 R32, R28.reuse, R34, R40 ;  /* 0x000000221c20723c */ /* 0x040fe60000001828 */
[----:B0-----:R-:W2:Y:S04]  /*58c00*/  LDL.LU.64 R16, [R1+0x10e0] ;  /* 0x0010e00001107983 */ /* 0x001ea80000300a00 */
[----:B-1----:R-:W2:Y:S04]  /*58c10*/  LDL.LU.64 R18, [R1+0x10e8] ;  /* 0x0010e80001127983 */ /* 0x002ea80000300a00 */
[----:B------:R0:W-:Y:S04]  /*58c20*/  STL.64 [R1+0x1180], R4 ;  /* 0x0011800401007387 */ /* 0x0001e80000100a00 */
[----:B------:R1:W-:Y:S04]  /*58c30*/  STL.64 [R1+0x1188], R6 ;  /* 0x0011880601007387 */ /* 0x0003e80000100a00 */
[----:B------:R-:W3:Y:S04]  /*58c40*/  LDL.LU.64 R8, [R1+0x10d0] ;  /* 0x0010d00001087983 */ /* 0x000ee80000300a00 */
[----:B------:R-:W3:Y:S04]  /*58c50*/  LDL.LU.64 R10, [R1+0x10d8] ;  /* 0x0010d800010a7983 */ /* 0x000ee80000300a00 */
[----:B0-----:R-:W4:Y:S04]  /*58c60*/  LDL.LU.64 R4, [R1+0x10c0] ;  /* 0x0010c00001047983 */ /* 0x001f280000300a00 */
[----:B-1----:R-:W4:Y:S04]  /*58c70*/  LDL.LU.64 R6, [R1+0x10c8] ;  /* 0x0010c80001067983 */ /* 0x002f280000300a00 */
[----:B------:R-:W2:Y:S04]  /*58c80*/  LDL.LU.64 R42, [R1+0x3de8] ;  /* 0x003de800012a7983 */ /* 0x000ea80000300a00 */
[----:B------:R-:W2:Y:S04]  /*58c90*/  LDL.LU.64 R40, [R1+0x3de0] ;  /* 0x003de00001287983 */ /* 0x000ea80000300a00 */
[----:B------:R-:W-:Y:S04]  /*58ca0*/  STL.64 [R1+0x1170], R32 ;  /* 0x0011702001007387 */ /* 0x000fe80000100a00 */
[----:B------:R0:W-:Y:S04]  /*58cb0*/  STL.64 [R1+0x1178], R34 ;  /* 0x0011782201007387 */ /* 0x0001e80000100a00 */
[----:B0-----:R-:W3:Y:S04]  /*58cc0*/  LDL.LU.64 R34, [R1+0x3dd8] ;  /* 0x003dd80001227983 */ /* 0x001ee80000300a00 */
[----:B------:R-:W3:Y:S01]  /*58cd0*/  LDL.LU.64 R32, [R1+0x3dd0] ;  /* 0x003dd00001207983 */ /* 0x000ee20000300a00 */
[----:B--2---:R-:W-:-:S15]  /*58ce0*/  HMMA.16816.F32 R56, R28, R40, R56 ;  /* 0x000000281c38723c */ /* 0x004fde0000001838 */
[----:B------:R-:W-:-:S04]  /*58cf0*/  NOP ;  /* 0x0000000000007918 */ /* 0x000fc80000000000 */
[----:B------:R-:W-:Y:S04]  /*58d00*/  STL.64 [R1+0x1160], R56 ;  /* 0x0011603801007387 */ /* 0x000fe80000100a00 */
[----:B------:R0:W-:Y:S04]  /*58d10*/  STL.64 [R1+0x1168], R58 ;  /* 0x0011683a01007387 */ /* 0x0001e80000100a00 */
[----:B0-----:R-:W2:Y:S04]  /*58d20*/  LDL.LU.64 R58, [R1+0x3dc8] ;  /* 0x003dc800013a7983 */ /* 0x001ea80000300a00 */
[----:B------:R-:W2:Y:S01]  /*58d30*/  LDL.LU.64 R56, [R1+0x3dc0] ;  /* 0x003dc00001387983 */ /* 0x000ea20000300a00 */
[C---:B------:R-:W-:Y:S03]  /*58d40*/  HMMA.16816.F32 R40, R28.reuse, R42, R48 ;  /* 0x0000002a1c28723c */ /* 0x040fe60000001830 */
[----:B------:R-:W4:Y:S04]  /*58d50*/  LDL.LU.64 R50, [R1+0x3db8] ;  /* 0x003db80001327983 */ /* 0x000f280000300a00 */
[----:B------:R-:W4:Y:S01]  /*58d60*/  LDL.LU.64 R48, [R1+0x3db0] ;  /* 0x003db00001307983 */ /* 0x000f220000300a00 */
[C---:B---3--:R-:W-:Y:S08]  /*58d70*/  HMMA.16816.F32 R44, R28.reuse, R32, R44 ;  /* 0x000000201c2c723c */ /* 0x048ff0000000182c */
[C---:B------:R-:W-:Y:S03]  /*58d80*/  HMMA.16816.F32 R32, R28.reuse, R34, R36 ;  /* 0x000000221c20723c */ /* 0x040fe60000001824 */
[----:B------:R-:W-:Y:S04]  /*58d90*/  STL.64 [R1+0x1150], R40 ;  /* 0x0011502801007387 */ /* 0x000fe80000100a00 */
[----:B------:R0:W-:Y:S04]  /*58da0*/  STL.64 [R1+0x1158], R42 ;  /* 0x0011582a01007387 */ /* 0x0001e80000100a00 */
[----:B0-----:R-:W3:Y:S04]  /*58db0*/  LDL.LU.64 R42, [R1+0x3da8] ;  /* 0x003da800012a7983 */ /* 0x001ee80000300a00 */
[----:B------:R-:W3:Y:S04]  /*58dc0*/  LDL.LU.64 R40, [R1+0x3da0] ;  /* 0x003da00001287983 */ /* 0x000ee80000300a00 */
[----:B------:R-:W-:Y:S04]  /*58dd0*/  STL.64 [R1+0x1140], R44 ;  /* 0x0011402c01007387 */ /* 0x000fe80000100a00 */
[----:B------:R0:W-:Y:S04]  /*58de0*/  STL.64 [R1+0x1148], R46 ;  /* 0x0011482e01007387 */ /* 0x0001e80000100a00 */
[----:B0-----:R-:W3:Y:S04]  /*58df0*/  LDL.LU.64 R46, [R1+0x3d98] ;  /* 0x003d9800012e7983 */ /* 0x001ee80000300a00 */
[----:B------:R-:W3:Y:S04]  /*58e00*/  LDL.LU.64 R44, [R1+0x3d90] ;  /* 0x003d9000012c7983 */ /* 0x000ee80000300a00 */
[----:B------:R-:W3:Y:S04]  /*58e10*/  LDL.LU.64 R38, [R1+0x3d88] ;  /* 0x003d880001267983 */ /* 0x000ee80000300a00 */
[----:B------:R-:W3:Y:S04]  /*58e20*/  LDL.LU.64 R36, [R1+0x3d80] ;  /* 0x003d800001247983 */ /* 0x000ee80000300a00 */
[----:B------:R-:W-:Y:S04]  /*58e30*/  STL.64 [R1+0x1130], R32 ;  /* 0x0011302001007387 */ /* 0x000fe80000100a00 */
[----:B------:R0:W-:Y:S04]  /*58e40*/  STL.64 [R1+0x1138], R34 ;  /* 0x0011382201007387 */ /* 0x0001e80000100a00 */
[----:B0-----:R-:W3:Y:S04]  /*58e50*/  LDL.LU.64 R34, [R1+0x3d78] ;  /* 0x003d780001227983 */ /* 0x001ee80000300a00 */
[----:B------:R-:W3:Y:S01]  /*58e60*/  LDL.LU.64 R32, [R1+0x3d70] ;  /* 0x003d700001207983 */ /* 0x000ee20000300a00 */
[C---:B--2---:R-:W-:Y:S08]  /*58e70*/  HMMA.16816.F32 R12, R28.reuse, R56, R12 ;  /* 0x000000381c0c723c */ /* 0x044ff0000000180c */
[C---:B------:R-:W-:Y:S08]  /*58e80*/  HMMA.16816.F32 R56, R28.reuse, R58, R52 ;  /* 0x0000003a1c38723c */ /* 0x040ff00000001834 */
[C---:B----4-:R-:W-:Y:S08]  /*58e90*/  HMMA.16816.F32 R24, R28.reuse, R48, R24 ;  /* 0x000000301c18723c */ /* 0x050ff00000001818 */
[----:B------:R-:W-:Y:S01]  /*58ea0*/  HMMA.16816.F32 R20, R28, R50, R20 ;  /* 0x000000321c14723c */ /* 0x000fe20000001814 */
[----:B------:R-:W-:Y:S04]  /*58eb0*/  STL.64 [R1+0x1120], R12 ;  /* 0x0011200c01007387 */ /* 0x000fe80000100a00 */
[----:B------:R0:W-:Y:S04]  /*58ec0*/  STL.64 [R1+0x1128], R14 ;  /* 0x0011280e01007387 */ /* 0x0001e80000100a00 */
[----:B0-----:R-:W2:Y:S04]  /*58ed0*/  LDL.LU.64 R14, [R1+0x3d68] ;  /* 0x003d6800010e7983 */ /* 0x001ea80000300a00 */
[----:B------:R-:W4:Y:S04]  /*58ee0*/  LDL.LU.64 R12, [R1+0x3d60] ;  /* 0x003d6000010c7983 */ /* 0x000f280000300a00 */
[----:B------:R-:W2:Y:S04]  /*58ef0*/  LDL.LU.64 R54, [R1+0x3d58] ;  /* 0x003d580001367983 */ /* 0x000ea80000300a00 */
[----:B------:R-:W2:Y:S04]  /*58f00*/  LDL.LU.64 R52, [R1+0x3d50] ;  /* 0x003d500001347983 */ /* 0x000ea80000300a00 */
[----:B------:R-:W-:Y:S04]  /*58f10*/  STL.64 [R1+0x1110], R56 ;  /* 0x0011103801007387 */ /* 0x000fe80000100a00 */
[----:B------:R0:W-:Y:S04]  /*58f20*/  STL.64 [R1+0x1118], R58 ;  /* 0x0011183a01007387 */ /* 0x0001e80000100a00 */
[----:B0-----:R-:W2:Y:S04]  /*58f30*/  LDL.LU.64 R58, [R1+0x3d48] ;  /* 0x003d4800013a7983 */ /* 0x001ea80000300a00 */
[----:B------:R-:W3:Y:S04]  /*58f40*/  LDL.LU.64 R56, [R1+0x3d40] ;  /* 0x003d400001387983 */ /* 0x000ee80000300a00 */
[----:B------:R-:W-:Y:S04]  /*58f50*/  STL.64 [R1+0x1100], R24 ;  /* 0x0011001801007387 */ /* 0x000fe80000100a00 */
[----:B------:R0:W-:Y:S04]  /*58f60*/  STL.64 [R1+0x1108], R26 ;  /* 0x0011081a01007387 */ /* 0x0001e80000100a00 */
[----:B------:R-:W4:Y:S04]  /*58f70*/  LDL.LU.64 R48, [R1+0x10b0] ;  /* 0x0010b00001307983 */ /* 0x000f280000300a00 */
[----:B------:R1:W-:Y:S01]  /*58f80*/  STL.64 [R1+0x10f0], R20 ;  /* 0x0010f01401007387 */ /* 0x0003e20000100a00 */
[----:B------:R-:W-:-:S03]  /*58f90*/  IMAD.MOV.U32 R0, RZ, RZ, R51 ;  /* 0x000000ffff007224 */ /* 0x000fc600078e0033 */
[----:B------:R1:W-:Y:S04]  /*58fa0*/  STL.64 [R1+0x10f8], R22 ;  /* 0x0010f81601007387 */ /* 0x0003e80000100a00 */
[----:B------:R-:W4:Y:S01]  /*58fb0*/  LDL.LU.64 R50, [R1+0x10b8] ;  /* 0x0010b80001327983 */ /* 0x000f220000300a00 */
[----:B0-----:R-:W-:Y:S03]  /*58fc0*/  HMMA.16816.F32 R24, R28, R60, R16 ;  /* 0x0000003c1c18723c */ /* 0x001fe60000001810 */
[----:B-1----:R-:W4:Y:S04]  /*58fd0*/  LDL.LU.64 R20, [R1+0x10a0] ;  /* 0x0010a00001147983 */ /* 0x002f280000300a00 */
[----:B------:R-:W4:-:S12]  /*58fe0*/  LDL.LU.64 R22, [R1+0x10a8] ;  /* 0x0010a80001167983 */ /* 0x000f180000300a00 */
[----:B------:R-:W-:Y:S04]  /*58ff0*/  STL.64 [R1+0x10e0], R24 ;  /* 0x0010e01801007387 */ /* 0x000fe80000100a00 */
[----:B------:R-:W-:Y:S01]  /*59000*/  STL.64 [R1+0x10e8], R26 ;  /* 0x0010e81a01007387 */ /* 0x000fe20000100a00 */
[C---:B--2---:R-:W-:Y:S08]  /*59010*/  HMMA.16816.F32 R16, R28.reuse, R58, R8 ;  /* 0x0000003a1c10723c */ /* 0x044ff00000001808 */
[C---:B---3--:R-:W-:Y:S08]  /*59020*/  HMMA.16816.F32 R4, R28.reuse, R56, R4 ;  /* 0x000000381c04723c */ /* 0x048ff00000001804 */
[C---:B----4-:R-:W-:Y:S01]  /*59030*/  HMMA.16816.F32 R48, R28.reuse, R54, R48 ;  /* 0x000000361c30723c */ /* 0x050fe20000001830 */
[----:B------:R-:W2:Y:S04]  /*59040*/  LDL.LU.64 R8, [R1+0x1090] ;  /* 0x0010900001087983 */ /* 0x000ea80000300a00 */
[----:B------:R-:W-:Y:S04]  /*59050*/  STL.64 [R1+0x10d0], R16 ;  /* 0x0010d01001007387 */ /* 0x000fe80000100a00 */
[----:B------:R-:W-:Y:S04]  /*59060*/  STL.64 [R1+0x10d8], R18 ;  /* 0x0010d81201007387 */ /* 0x000fe80000100a00 */
[----:B------:R-:W2:Y:S04]  /*59070*/  LDL.LU.64 R10, [R1+0x1098] ;  /* 0x00109800010a7983 */ /* 0x000ea80000300a00 */
[----:B------:R0:W-:Y:S04]  /*59080*/  STL.64 [R1+0x10c0], R4 ;  /* 0x0010c00401007387 */ /* 0x0001e80000100a00 */
[----:B------:R1:W-:Y:S04]  /*59090*/  STL.64 [R1+0x10c8], R6 ;  /* 0x0010c80601007387 */ /* 0x0003e80000100a00 */
[----:B0-----:R-:W3:Y:S04]  /*590a0*/  LDL.LU.64 R4, [R1+0x1080] ;  /* 0x0010800001047983 */ /* 0x001ee80000300a00 */
[----:B-1----:R-:W3:Y:S04]  /*590b0*/  LDL.LU.64 R6, [R1+0x1088] ;  /* 0x0010880001067983 */ /* 0x002ee80000300a00 */
[----:B------:R-:W4:Y:S04]  /*590c0*/  LDL.LU.64 R24, [R1+0x1040] ;  /* 0x0010400001187983 */ /* 0x000f280000300a00 */
[----:B------:R-:W4:Y:S04]  /*590d0*/  LDL.LU.64 R26, [R1+0x1048] ;  /* 0x00104800011a7983 */ /* 0x000f280000300a00 */
[----:B------:R-:W2:Y:S04]  /*590e0*/  LDL.LU.64 R16, [R1+0x1030] ;  /* 0x0010300001107983 */ /* 0x000ea80000300a00 */
[----:B------:R-:W2:Y:S04]  /*590f0*/  LDL.LU.64 R18, [R1+0x1038] ;  /* 0x0010380001127983 */ /* 0x000ea80000300a00 */
[----:B------:R-:W-:Y:S04]  /*59100*/  STL.64 [R1+0x3c28], R58 ;  /* 0x003c283a01007387 */ /* 0x000fe80000100a00 */
[----:B------:R0:W-:Y:S04]  /*59110*/  STL.64 [R1+0x3c20], R56 ;  /* 0x003c203801007387 */ /* 0x0001e80000100a00 */
[----:B0-----:R-:W2:Y:S04]  /*59120*/  LDL.LU.64 R56, [R1+0x1050] ;  /* 0x0010500001387983 */ /* 0x001ea80000300a00 */
[----:B------:R-:W2:Y:S04]  /*59130*/  LDL.LU.64 R58, [R1+0x1058] ;  /* 0x00105800013a7983 */ /* 0x000ea80000300a00 */
[----:B------:R-:W-:Y:S04]  /*59140*/  STL.64 [R1+0x10b0], R48 ;  /* 0x0010b03001007387 */ /* 0x000fe80000100a00 */
[----:B------:R0:W-:Y:S04]  /*59150*/  STL.64 [R1+0x10b8], R50 ;  /* 0x0010b83201007387 */ /* 0x0001e80000100a00 */
[----:B0-----:R-:W2:Y:S04]  /*59160*/  LDL.LU.64 R50, [R1+0x3d38] ;  /* 0x003d380001327983 */ /* 0x001ea80000300a00 */
[----:B------:R-:W3:Y:S01]  /*59170*/  LDL.LU.64 R48, [R1+0x3d30] ;  /* 0x003d300001307983 */ /* 0x000ee20000300a00 */
[----:B------:R-:W-:-:S15]  /*59180*/  HMMA.16816.F32 R20, R28, R52, R20 ;  /* 0x000000341c14723c */ /* 0x000fde0000001814 */
[----:B------:R-:W-:-:S04]  /*59190*/  NOP ;  /* 0x0000000000007918 */ /* 0x000fc80000000000 */
[----:B------:R0:W-:Y:S04]  /*591a0*/  STL.64 [R1+0x10a0], R20 ;  /* 0x0010a01401007387 */ /* 0x0001e80000100a00 */
[----:B------:R1:W-:Y:S04]  /*591b0*/  STL.64 [R1+0x10a8], R22 ;  /* 0x0010a81601007387 */ /* 0x0003e80000100a00 */
[----:B0-----:R-:W4:Y:S04]  /*591c0*/  LDL.LU.64 R20, [R1+0x1020] ;  /* 0x0010200001147983 */ /* 0x001f280000300a00 */
[----:B-1----:R-:W4:Y:S04]  /*591d0*/  LDL.LU.64 R22, [R1+0x1028] ;  /* 0x0010280001167983 */ /* 0x002f280000300a00 */
[----:B------:R-:W-:Y:S04]  /*591e0*/  STL.64 [R1+0x3c18], R54 ;  /* 0x003c183601007387 */ /* 0x000fe80000100a00 */
[----:B------:R0:W-:Y:S04]  /*591f0*/  STL.64 [R1+0x3c10], R52 ;  /* 0x003c103401007387 */ /* 0x0001e80000100a00 */
[----:B0-----:R-:W4:Y:S04]  /*59200*/  LDL.LU.64 R52, [R1+0x1060] ;  /* 0x0010600001347983 */ /* 0x001f280000300a00 */
[----:B------:R-:W4:Y:S01]  /*59210*/  LDL.LU.64 R54, [R1+0x1068] ;  /* 0x0010680001367983 */ /* 0x000f220000300a00 */
[C---:B--2---:R-:W-:Y:S08]  /*59220*/  HMMA.16816.F32 R8, R28.reuse, R50, R8 ;  /* 0x000000321c08723c */ /* 0x044ff00000001808 */
[C---:B---3--:R-:W-:Y:S11]  /*59230*/  HMMA.16816.F32 R4, R28.reuse, R48, R4 ;  /* 0x000000301c04723c */ /* 0x048ff60000001804 */
[----:B------:R-:W-:Y:S04]  /*59240*/  STL.64 [R1+0x1090], R8 ;  /* 0x0010900801007387 */ /* 0x000fe80000100a00 */
[----:B------:R0:W-:Y:S04]  /*59250*/  STL.64 [R1+0x1098], R10 ;  /* 0x0010980a01007387 */ /* 0x0001e80000100a00 */
[----:B0-----:R-:W2:Y:S04]  /*59260*/  LDL.LU.64 R10, [R1+0x3d28] ;  /* 0x003d2800010a7983 */ /* 0x001ea80000300a00 */
[----:B------:R-:W4:Y:S04]  /*59270*/  LDL.LU.64 R8, [R1+0x3d20] ;  /* 0x003d200001087983 */ /* 0x000f280000300a00 */
[----:B------:R-:W-:Y:S04]  /*59280*/  STL.64 [R1+0x1080], R4 ;  /* 0x0010800401007387 */ /* 0x000fe80000100a00 */
[----:B------:R0:W-:Y:S04]  /*59290*/  STL.64 [R1+0x1088], R6 ;  /* 0x0010880601007387 */ /* 0x0001e80000100a00 */
[----:B0-----:R-:W3:Y:S04]  /*592a0*/  LDL.LU.64 R6, [R1+0x3d18] ;  /* 0x003d180001067983 */ /* 0x001ee80000300a00 */
[----:B------:R-:W2:Y:S04]  /*592b0*/  LDL.LU.64 R4, [R1+0x3d10] ;  /* 0x003d100001047983 */ /* 0x000ea80000300a00 */
[----:B------:R-:W-:Y:S04]  /*592c0*/  STL.64 [R1+0x3c08], R50 ;  /* 0x003c083201007387 */ /* 0x000fe80000100a00 */
[----:B------:R0:W-:Y:S04]  /*592d0*/  STL.64 [R1+0x3c00], R48 ;  /* 0x003c003001007387 */ /* 0x0001e80000100a00 */
[----:B0-----:R-:W2:Y:S04]  /*592e0*/  LDL.LU.64 R48, [R1+0x1070] ;  /* 0x0010700001307983 */ /* 0x001ea80000300a00 */
[----:B------:R-:W2:Y:S01]  /*592f0*/  LDL.LU.64 R50, [R1+0x1078] ;  /* 0x0010780001327983 */ /* 0x000ea20000300a00 */
[C---:B----4-:R-:W-:Y:S08]  /*59300*/  HMMA.16816.F32 R24, R28.reuse, R8, R24 ;  /* 0x000000081c18723c */ /* 0x050ff00000001818 */
[C---:B--2---:R-:W-:Y:S08]  /*59310*/  HMMA.16816.F32 R48, R28.reuse, R2, R48 ;  /* 0x000000021c30723c */ /* 0x044ff00000001830 */
[C---:B------:R-:W-:Y:S11]  /*59320*/  HMMA.16816.F32 R52, R28.reuse, R4, R52 ;  /* 0x000000041c34723c */ /* 0x040ff60000001834 */
[----:B------:R-:W-:Y:S04]  /*59330*/  STL.64 [R1+0x1070], R48 ;  /* 0x0010703001007387 */ /* 0x000fe80000100a00 */
[----:B------:R3:W-:Y:S02]  /*59340*/  STL.64 [R1+0x1078], R50 ;  /* 0x0010783201007387 */ /* 0x0007e40000100a00 */
[C---:B---3--:R-:W-:Y:S02]  /*59350*/  HMMA.16816.F32 R48, R28.reuse, R6, R56 ;  /* 0x000000061c30723c */ /* 0x048fe40000001838 */
[----:B------:R-:W-:Y:S04]  /*59360*/  STL.64 [R1+0x3bf8], R6 ;  /* 0x003bf80601007387 */ /* 0x000fe80000100a00 */
[----:B------:R-:W-:Y:S04]  /*59370*/  STL.64 [R1+0x1060], R52 ;  /* 0x0010603401007387 */ /* 0x000fe80000100a00 */
[----:B------:R-:W-:Y:S04]  /*59380*/  STL.64 [R1+0x1068], R54 ;  /* 0x0010683601007387 */ /* 0x000fe80000100a00 */
[----:B------:R0:W-:Y:S02]  /*59390*/  STL.64 [R1+0x3bf0], R4 ;  /* 0x003bf00401007387 */ /* 0x0001e40000100a00 */
[C---:B0-----:R-:W-:Y:S03]  /*593a0*/  HMMA.16816.F32 R4, R28.reuse, R10, R16 ;  /* 0x0000000a1c04723c */ /* 0x041fe60000001810 */
[----:B------:R-:W-:Y:S04]  /*593b0*/  STL.64 [R1+0x1050], R48 ;  /* 0x0010503001007387 */ /* 0x000fe80000100a00 */
[----:B------:R-:W-:Y:S04]  /*593c0*/  STL.64 [R1+0x1058], R50 ;  /* 0x0010583201007387 */ /* 0x000fe80000100a00 */
[----:B------:R-:W2:Y:S04]  /*593d0*/  LDL.LU.64 R16, [R1+0x1010] ;  /* 0x0010100001107983 */ /* 0x000ea80000300a00 */
[----:B------:R-:W-:Y:S04]  /*593e0*/  STL.64 [R1+0x1040], R24 ;  /* 0x0010401801007387 */ /* 0x000fe80000100a00 */
[----:B------:R-:W-:Y:S04]  /*593f0*/  STL.64 [R1+0x1048], R26 ;  /* 0x0010481a01007387 */ /* 0x000fe80000100a00 */
[----:B------:R-:W2:Y:S04]  /*59400*/  LDL.LU.64 R18, [R1+0x1018] ;  /* 0x0010180001127983 */ /* 0x000ea80000300a00 */
[----:B------:R-:W-:Y:S04]  /*59410*/  STL.64 [R1+0x1030], R4 ;  /* 0x0010300401007387 */ /* 0x000fe80000100a00 */
[----:B------:R0:W-:Y:S02]  /*59420*/  STL.64 [R1+0x1038], R6 ;  /* 0x0010380601007387 */ /* 0x0001e40000100a00 */
[C---:B0-----:R-:W-:Y:S02]  /*59430*/  HMMA.16816.F32 R4, R28.reuse, R12, R20 ;  /* 0x0000000c1c04723c */ /* 0x041fe40000001814 */
[----:B------:R-:W-:Y:S04]  /*59440*/  STL.64 [R1+0x3be8], R10 ;  /* 0x003be80a01007387 */ /* 0x000fe80000100a00 */
[----:B------:R0:W-:Y:S04]  /*59450*/  STL.64 [R1+0x3be0], R8 ;  /* 0x003be00801007387 */ /* 0x0001e80000100a00 */
[----:B------:R-:W3:Y:S04]  /*59460*/  LDL.LU.64 R24, [R1+0x1000] ;  /* 0x0010000001187983 */ /* 0x000ee80000300a00 */
[----:B------:R-:W3:Y:S05]  /*59470*/  LDL.LU.64 R26, [R1+0x1008] ;  /* 0x00100800011a7983 */ /* 0x000eea0000300a00 */
[----:B------:R1:W-:Y:S04]  /*59480*/  STL.64 [R1+0x1020], R4 ;  /* 0x0010200401007387 */ /* 0x0003e80000100a00 */
[----:B------:R4:W-:Y:S04]  /*59490*/  STL.64 [R1+0x1028], R6 ;  /* 0x0010280601007387 */ /* 0x0009e80000100a00 */
        /* <DEDUP_REMOVED lines=8> */
[----:B0-----:R-:W3:Y:S04]  /*59520*/  LDL.LU.64 R8, [R1+0xfa0] ;  /* 0x000fa00001087983 */ /* 0x001ee80000300a00 */
[----:B------:R-:W3:Y:S04]  /*59530*/  LDL.LU.64 R10, [R1+0xfa8] ;  /* 0x000fa800010a7983 */ /* 0x000ee80000300a00 */
[----:B-1----:R-:W3:Y:S04]  /*59540*/  LDL.LU.64 R4, [R1+0xf90] ;  /* 0x000f900001047983 */ /* 0x002ee80000300a00 */
[----:B----4-:R-:W4:Y:S01]  /*59550*/  LDL.LU.64 R6, [R1+0xf98] ;  /* 0x000f980001067983 */ /* 0x010f220000300a00 */
[----:B--2---:R-:W-:-:S15]  /*59560*/  HMMA.16816.F32 R16, R28, R14, R16 ;  /* 0x0000000e1c10723c */ /* 0x004fde0000001810 */
[----:B------:R-:W-:-:S04]  /*59570*/  NOP ;  /* 0x0000000000007918 */ /* 0x000fc80000000000 */
[----:B------:R-:W-:Y:S04]  /*59580*/  STL.64 [R1+0x1010], R16 ;  /* 0x0010101001007387 */ /* 0x000fe80000100a00 */
[----:B------:R0:W-:Y:S04]  /*59590*/  STL.64 [R1+0x1018], R18 ;  /* 0x0010181201007387 */ /* 0x0001e80000100a00 */
[----:B0-----:R-:W2:Y:S04]  /*595a0*/  LDL.LU.64 R18, [R1+0x3d08] ;  /* 0x003d080001127983 */ /* 0x001ea80000300a00 */
[----:B------:R-:W3:Y:S04]  /*595b0*/  LDL.LU.64 R16, [R1+0x3d00] ;  /* 0x003d000001107983 */ /* 0x000ee80000300a00 */
[----:B------:R-:W-:Y:S04]  /*595c0*/  STL.64 [R1+0x3bd8], R14 ;  /* 0x003bd80e01007387 */ /* 0x000fe80000100a00 */
[----:B------:R0:W-:Y:S04]  /*595d0*/  STL.64 [R1+0x3bd0], R12 ;  /* 0x003bd00c01007387 */ /* 0x0001e80000100a00 */
[----:B0-----:R-:W4:Y:S04]  /*595e0*/  LDL.LU.64 R12, [R1+0xfe0] ;  /* 0x000fe000010c7983 */ /* 0x001f280000300a00 */
[----:B------:R-:W4:Y:S01]  /*595f0*/  LDL.LU.64 R14, [R1+0xfe8] ;  /* 0x000fe800010e7983 */ /* 0x000f220000300a00 */
[C---:B---3--:R-:W-:Y:S08]  /*59600*/  HMMA.16816.F32 R24, R28.reuse, R16, R24 ;  /* 0x000000101c18723c */ /* 0x048ff00000001818 */
[C---:B--2---:R-:W-:Y:S11]  /*59610*/  HMMA.16816.F32 R20, R28.reuse, R18, R20 ;  /* 0x000000121c14723c */ /* 0x044ff60000001814 */
[----:B------:R-:W-:Y:S04]  /*59620*/  STL.64 [R1+0x1000], R24 ;  /* 0x0010001801007387 */ /* 0x000fe80000100a00 */
[----:B------:R0:W-:Y:S04]  /*59630*/  STL.64 [R1+0x1008], R26 ;  /* 0x0010081a01007387 */ /* 0x0001e80000100a00 */
[----:B0-----:R-:W2:Y:S04]  /*59640*/  LDL.LU.64 R26, [R1+0x3cf8] ;  /* 0x003cf800011a7983 */ /* 0x001ea80000300a00 */
[----:B------:R-:W3:Y:S04]  /*59650*/  LDL.LU.64 R24, [R1+0x3cf0] ;  /* 0x003cf00001187983 */ /* 0x000ee80000300a00 */
[----:B------:R-:W-:Y:S04]  /*59660*/  STL.64 [R1+0xff0], R20 ;  /* 0x000ff01401007387 */ /* 0x000fe80000100a00 */
[----:B------:R0:W-:Y:S04]  /*59670*/  STL.64 [R1+0xff8], R22 ;  /* 0x000ff81601007387 */ /* 0x0001e80000100a00 */
[----:B0-----:R-:W2:Y:S04]  /*59680*/  LDL.LU.64 R22, [R1+0x3ce8] ;  /* 0x003ce80001167983 */ /* 0x001ea80000300a00 */
[----:B------:R-:W2:Y:S04]  /*59690*/  LDL.LU.64 R20, [R1+0x3ce0] ;  /* 0x003ce00001147983 */ /* 0x000ea80000300a00 */
[----:B------:R-:W-:Y:S04]  /*596a0*/  STL.64 [R1+0x3c38], R18 ;  /* 0x003c381201007387 */ /* 0x000fe80000100a00 */
[----:B------:R2:W-:Y:S01]  /*596b0*/  STL.64 [R1+0x3c30], R16 ;  /* 0x003c301001007387 */ /* 0x0005e20000100a00 */
[C---:B------:R-:W-:Y:S08]  /*596c0*/  HMMA.16816.F32 R8, R28.reuse, R32, R8 ;  /* 0x000000201c08723c */ /* 0x040ff00000001808 */
[C---:B----4-:R-:W-:Y:S08]  /*596d0*/  HMMA.16816.F32 R4, R28.reuse, R34, R4 ;  /* 0x000000221c04723c */ /* 0x050ff00000001804 */
[C---:B--2---:R-:W-:Y:S08]  /*596e0*/  HMMA.16816.F32 R16, R28.reuse, R20, R12 ;  /* 0x000000141c10723c */ /* 0x044ff0000000180c */
[C---:B------:R-:W-:Y:S01]  /*596f0*/  HMMA.16816.F32 R12, R28.reuse, R22, R56 ;  /* 0x000000161c0c723c */ /* 0x040fe20000001838 */
[----:B------:R-:W-:Y:S10]  /*59700*/  STL.64 [R1+0x3c48], R22 ;  /* 0x003c481601007387 */ /* 0x000ff40000100a00 */
[----:B------:R-:W-:Y:S04]  /*59710*/  STL.64 [R1+0xfe0], R16 ;  /* 0x000fe01001007387 */ /* 0x000fe80000100a00 */
[----:B------:R3:W-:Y:S04]  /*59720*/  STL.64 [R1+0xfe8], R18 ;  /* 0x000fe81201007387 */ /* 0x0007e80000100a00 */
[----:B------:R-:W-:Y:S04]  /*59730*/  STL.64 [R1+0x3c40], R20 ;  /* 0x003c401401007387 */ /* 0x000fe80000100a00 */
[----:B------:R-:W-:Y:S04]  /*59740*/  STL.64 [R1+0xfd0], R12 ;  /* 0x000fd00c01007387 */ /* 0x000fe80000100a00 */
[----:B------:R0:W-:Y:S01]  /*59750*/  STL.64 [R1+0xfd8], R14 ;  /* 0x000fd80e01007387 */ /* 0x0001e20000100a00 */
[C---:B---3--:R-:W-:Y:S08]  /*59760*/  HMMA.16816.F32 R16, R28.reuse, R24, R52 ;  /* 0x000000181c10723c */ /* 0x048ff00000001834 */
[----:B0-----:R-:W-:Y:S01]  /*59770*/  HMMA.16816.F32 R12, R28, R26, R48 ;  /* 0x0000001a1c0c723c */ /* 0x001fe20000001830 */
[----:B------:R-:W-:Y:S10]  /*59780*/  STL.64 [R1+0x3c58], R26 ;  /* 0x003c581a01007387 */ /* 0x000ff40000100a00 */
[----:B------:R-:W-:Y:S04]  /*59790*/  STL.64 [R1+0xfc0], R16 ;  /* 0x000fc01001007387 */ /* 0x000fe80000100a00 */
[----:B------:R-:W-:Y:S04]  /*597a0*/  STL.64 [R1+0xfc8], R18 ;  /* 0x000fc81201007387 */ /* 0x000fe80000100a00 */
[----:B------:R-:W-:Y:S04]  /*597b0*/  STL.64 [R1+0x3c50], R24 ;  /* 0x003c501801007387 */ /* 0x000fe80000100a00 */
[----:B------:R0:W-:Y:S04]  /*597c0*/  STL.64 [R1+0xfb0], R12 ;  /* 0x000fb00c01007387 */ /* 0x0001e80000100a00 */
[----:B------:R1:W-:Y:S04]  /*597d0*/  STL.64 [R1+0xfb8], R14 ;  /* 0x000fb80e01007387 */ /* 0x0003e80000100a00 */
[----:B0-----:R-:W2:Y:S04]  /*597e0*/  LDL.LU.64 R12, [R1+0xf80] ;  /* 0x000f8000010c7983 */ /* 0x001ea80000300a00 */
[----:B------:R0:W-:Y:S04]  /*597f0*/  STL.64 [R1+0xfa0], R8 ;  /* 0x000fa00801007387 */ /* 0x0001e80000100a00 */
[----:B------:R3:W-:Y:S04]  /*59800*/  STL.64 [R1+0xfa8], R10 ;  /* 0x000fa80a01007387 */ /* 0x0007e80000100a00 */
[----:B-1----:R-:W2:Y:S04]  /*59810*/  LDL.LU.64 R14, [R1+0xf88] ;  /* 0x000f8800010e7983 */ /* 0x002ea80000300a00 */
[----:B------:R1:W-:Y:S04]  /*59820*/  STL.64 [R1+0xf90], R4 ;  /* 0x000f900401007387 */ /* 0x0003e80000100a00 */
[----:B------:R4:W-:Y:S04]  /*59830*/  STL.64 [R1+0xf98], R6 ;  /* 0x000f980601007387 */ /* 0x0009e80000100a00 */
[----:B------:R-:W2:Y:S04]  /*59840*/  LDL.LU.64 R20, [R1+0xf70] ;  /* 0x000f700001147983 */ /* 0x000ea80000300a00 */
[----:B------:R-:W2:Y:S04]  /*59850*/  LDL.LU.64 R22, [R1+0xf78] ;  /* 0x000f780001167983 */ /* 0x000ea80000300a00 */
[----:B0-----:R-:W2:Y:S04]  /*59860*/  LDL.LU.64 R8, [R1+0xf60] ;  /* 0x000f600001087983 */ /* 0x001ea80000300a00 */
[----:B---3--:R-:W3:Y:S04]  /*59870*/  LDL.LU.64 R10, [R1+0xf68] ;  /* 0x000f6800010a7983 */ /* 0x008ee80000300a00 */
[----:B------:R-:W3:Y:S04]  /*59880*/  LDL.LU.64 R16, [R1+0xf50] ;  /* 0x000f500001107983 */ /* 0x000ee80000300a00 */
[----:B------:R-:W3:Y:S04]  /*59890*/  LDL.LU.64 R18, [R1+0xf58] ;  /* 0x000f580001127983 */ /* 0x000ee80000300a00 */
[----:B-1----:R-:W3:Y:S04]  /*598a0*/  LDL.LU R4, [R1+0x1780] ;  /* 0x0017800001047983 */ /* 0x002ee80000300800 */
[----:B------:R-:W3:Y:S04]  /*598b0*/  LDL.LU R5, [R1+0x177c] ;  /* 0x00177c0001057983 */ /* 0x000ee80000300800 */
[----:B----4-:R-:W4:Y:S04]  /*598c0*/  LDL.LU R6, [R1+0x1788] ;  /* 0x0017880001067983 */ /* 0x010f280000300800 */
[----:B------:R-:W4:Y:S04]  /*598d0*/  LDL.LU R7, [R1+0x1784] ;  /* 0x0017840001077983 */ /* 0x000f280000300800 */
[----:B------:R-:W3:Y:S04]  /*598e0*/  LDL.LU R48, [R1+0x1790] ;  /* 0x0017900001307983 */ /* 0x000ee80000300800 */
[----:B------:R-:W3:Y:S04]  /*598f0*/  LDL.LU R49, [R1+0x178c] ;  /* 0x00178c0001317983 */ /* 0x000ee80000300800 */
[----:B------:R-:W3:Y:S04]  /*59900*/  LDL.LU R50, [R1+0x1798] ;  /* 0x0017980001327983 */ /* 0x000ee80000300800 */
[----:B------:R-:W4:Y:S04]  /*59910*/  LDL.LU R51, [R1+0x1794] ;  /* 0x0017940001337983 */ /* 0x000f280000300800 */
[----:B------:R-:W-:Y:S04]  /*59920*/  STL.64 [R1+0x3c68], R34 ;  /* 0x003c682201007387 */ /* 0x000fe80000100a00 */
[----:B------:R-:W-:Y:S01]  /*59930*/  STL.64 [R1+0x3c60], R32 ;  /* 0x003c602001007387 */ /* 0x000fe20000100a00 */
[----:B------:R-:W-:-:S02]  /*59940*/  IMAD.MOV.U32 R52, RZ, RZ, R42 ;  /* 0x000000ffff347224 */ /* 0x000fc400078e002a */
[----:B------:R-:W-:Y:S01]  /*59950*/  IMAD.MOV.U32 R53, RZ, RZ, R43 ;  /* 0x000000ffff357224 */ /* 0x000fe200078e002b */
[C---:B--2---:R-:W-:Y:S08]  /*59960*/  HMMA.16816.F32 R24, R28.reuse, R36, R12 ;  /* 0x000000241c18723c */ /* 0x044ff0000000180c */
[C---:B------:R-:W-:Y:S01]  /*59970*/  HMMA.16816.F32 R20, R28.reuse, R38, R20 ;  /* 0x000000261c14723c */ /* 0x040fe20000001814 */
[----:B------:R-:W2:Y:S04]  /*59980*/  LDL.LU.64 R12, [R1+0xf40] ;  /* 0x000f4000010c7983 */ /* 0x000ea80000300a00 */
[----:B------:R-:W2:Y:S06]  /*59990*/  LDL.LU.64 R14, [R1+0xf48] ;  /* 0x000f4800010e7983 */ /* 0x000eac0000300a00 */
[----:B------:R-:W-:Y:S04]  /*599a0*/  STL.64 [R1+0xf80], R24 ;  /* 0x000f801801007387 */ /* 0x000fe80000100a00 */
[----:B------:R-:W-:Y:S04]  /*599b0*/  STL.64 [R1+0xf88], R26 ;  /* 0x000f881a01007387 */ /* 0x000fe80000100a00 */
[----:B------:R-:W2:Y:S04]  /*599c0*/  LDL.64 R54, [R1+0x110] ;  /* 0x0001100001367983 */ /* 0x000ea80000100a00 */
[----:B------:R-:W2:Y:S04]  /*599d0*/  LDL.LU R42, [R1+0x3cdc] ;  /* 0x003cdc00012a7983 */ /* 0x000ea80000300800 */
[----:B------:R-:W-:Y:S04]  /*599e0*/  STL.64 [R1+0xf70], R20 ;  /* 0x000f701401007387 */ /* 0x000fe80000100a00 */
[----:B------:R3:W-:Y:S04]  /*599f0*/  STL.64 [R1+0xf78], R22 ;  /* 0x000f781601007387 */ /* 0x0007e80000100a00 */
[----:B------:R-:W2:Y:S04]  /*59a00*/  LDL.LU R43, [R1+0x3cd8] ;  /* 0x003cd800012b7983 */ /* 0x000ea80000300800 */
[----:B------:R-:W2:Y:S04]  /*59a10*/  LDL.LU.64 R56, [R1+0x108] ;  /* 0x0001080001387983 */ /* 0x000ea80000300a00 */
[----:B------:R-:W-:Y:S04]  /*59a20*/  STL.64 [R1+0x3c78], R38 ;  /* 0x003c782601007387 */ /* 0x000fe80000100a00 */
[----:B------:R-:W-:Y:S01]  /*59a30*/  STL.64 [R1+0x3c70], R36 ;  /* 0x003c702401007387 */ /* 0x000fe20000100a00 */
[----:B---3--:R-:W-:Y:S03]  /*59a40*/  HMMA.16816.F32 R20, R28, R40, R8 ;  /* 0x000000281c14723c */ /* 0x008fe60000001808 */
[----:B------:R-:W3:Y:S04]  /*59a50*/  LDL.LU.64 R8, [R1+0xb20] ;  /* 0x000b200001087983 */ /* 0x000ee80000300a00 */
[----:B------:R-:W3:-:S12]  /*59a60*/  LDL.LU.64 R10, [R1+0xb28] ;  /* 0x000b2800010a7983 */ /* 0x000ed80000300a00 */
[----:B------:R-:W-:Y:S04]  /*59a70*/  STL.64 [R1+0xf60], R20 ;  /* 0x000f601401007387 */ /* 0x000fe80000100a00 */
[----:B------:R0:W-:Y:S04]  /*59a80*/  STL.64 [R1+0xf68], R22 ;  /* 0x000f681601007387 */ /* 0x0001e80000100a00 */
[----:B------:R-:W3:Y:S04]  /*59a90*/  LDL.64 R58, [R1+0x100] ;  /* 0x00010000013a7983 */ /* 0x000ee80000100a00 */
[----:B------:R-:W-:Y:S04]  /*59aa0*/  STL [R1+0x3bb4], R40 ;  /* 0x003bb42801007387 */ /* 0x000fe80000100800 */
[----:B------:R-:W-:Y:S01]  /*59ab0*/  STL [R1+0x3bb0], R41 ;  /* 0x003bb02901007387 */ /* 0x000fe20000100800 */
[----:B0-----:R-:W-:-:S02]  /*59ac0*/  IMAD R23, R5, 0x100, R4 ;  /* 0x0000010005177824 */ /* 0x001fc400078e0204 */
[----:B----4-:R-:W-:Y:S01]  /*59ad0*/  IMAD R22, R7, 0x100, R6 ;  /* 0x0000010007167824 */ /* 0x010fe200078e0206 */
[C---:B--2---:R-:W-:Y:S08]  /*59ae0*/  HMMA.16816.F32 R12, R28.reuse, R44, R12 ;  /* 0x0000002c1c0c723c */ /* 0x044ff0000000180c */
[----:B------:R-:W-:Y:S01]  /*59af0*/  HMMA.16816.F32 R16, R28, R42, R16 ;  /* 0x0000002a1c10723c */ /* 0x000fe20000001810 */
[----:B------:R-:W-:Y:S04]  /*59b00*/  STL [R1+0x3bac], R42 ;  /* 0x003bac2a01007387 */ /* 0x000fe80000100800 */
[----:B------:R-:W-:-:S14]  /*59b10*/  STL [R1+0x3ba8], R43 ;  /* 0x003ba82b01007387 */ /* 0x000fdc0000100800 */
[----:B------:R0:W-:Y:S04]  /*59b20*/  STL.64 [R1+0xf50], R16 ;  /* 0x000f501001007387 */ /* 0x0001e80000100a00 */
[----:B------:R1:W-:Y:S04]  /*59b30*/  STL.64 [R1+0xf58], R18 ;  /* 0x000f581201007387 */ /* 0x0003e80000100a00 */
[----:B0-----:R-:W2:Y:S04]  /*59b40*/  LDL.LU.64 R16, [R1+0xf30] ;  /* 0x000f300001107983 */ /* 0x001ea80000300a00 */
[----:B-1----:R-:W2:Y:S04]  /*59b50*/  LDL.LU.64 R18, [R1+0xf38] ;  /* 0x000f380001127983 */ /* 0x002ea80000300a00 */
[----:B------:R0:W-:Y:S04]  /*59b60*/  STL.64 [R1+0xf40], R12 ;  /* 0x000f400c01007387 */ /* 0x0001e80000100a00 */
[----:B------:R1:W-:Y:S01]  /*59b70*/  STL.64 [R1+0xf48], R14 ;  /* 0x000f480e01007387 */ /* 0x0003e20000100a00 */
[----:B---3--:R-:W-:Y:S03]  /*59b80*/  HMMA.16816.F32 R24, R28, R46, R8 ;  /* 0x0000002e1c18723c */ /* 0x008fe60000001808 */
[----:B0-----:R-:W3:Y:S04]  /*59b90*/  LDL.LU.64 R12, [R1+0xf20] ;  /* 0x000f2000010c7983 */ /* 0x001ee80000300a00 */
[----:B-1----:R-:W3:Y:S04]  /*59ba0*/  LDL.LU.64 R14, [R1+0xf28] ;  /* 0x000f2800010e7983 */ /* 0x002ee80000300a00 */
[----:B------:R-:W-:Y:S04]  /*59bb0*/  STL [R1+0x3ba4], R44 ;  /* 0x003ba42c01007387 */ /* 0x000fe80000100800 */
[----:B------:R0:W-:Y:S04]  /*59bc0*/  STL [R1+0x3ba0], R45 ;  /* 0x003ba02d01007387 */ /* 0x0001e80000100800 */
[----:B------:R-:W4:Y:S04]  /*59bd0*/  LDL.LU.64 R4, [R1+0xf10] ;  /* 0x000f100001047983 */ /* 0x000f280000300a00 */
[----:B------:R-:W4:Y:S04]  /*59be0*/  LDL.LU.64 R6, [R1+0xf18] ;  /* 0x000f180001067983 */ /* 0x000f280000300a00 */
[----:B------:R-:W4:Y:S04]  /*59bf0*/  LDL.LU.64 R8, [R1+0xf00] ;  /* 0x000f000001087983 */ /* 0x000f280000300a00 */
[----:B------:R-:W4:Y:S01]  /*59c00*/  LDL.LU.64 R10, [R1+0xf08] ;  /* 0x000f0800010a7983 */ /* 0x000f220000300a00 */
[----:B------:R-:W-:-:S02]  /*59c10*/  IMAD R21, R49, 0x100, R48 ;  /* 0x0000010031157824 */ /* 0x000fc400078e0230 */
[----:B------:R-:W-:Y:S01]  /*59c20*/  IMAD R20, R51, 0x100, R50 ;  /* 0x0000010033147824 */ /* 0x000fe200078e0232 */
[----:B------:R-:W-:Y:S02]  /*59c30*/  F2FP.F16.E4M3.UNPACK_B R28, R23 ;  /* 0x00000017ff1c723e */ /* 0x000fe400020006ff */
[----:B------:R-:W-:Y:S02]  /*59c40*/  F2FP.F16.E4M3.UNPACK_B R29, R22 ;  /* 0x00000016ff1d723e */ /* 0x000fe400020006ff */
[----:B------:R-:W-:Y:S02]  /*59c50*/  F2FP.F16.E4M3.UNPACK_B R30, R21 ;  /* 0x00000015ff1e723e */ /* 0x000fe400020006ff */
[----:B------:R-:W-:Y:S01]  /*59c60*/  F2FP.F16.E4M3.UNPACK_B R31, R20 ;  /* 0x00000014ff1f723e */ /* 0x000fe200020006ff */
[----:B------:R-:W-:Y:S04]  /*59c70*/  STL.64 [R1+0xb20], R24 ;  /* 0x000b201801007387 */ /* 0x000fe80000100a00 */
[----:B------:R-:W-:Y:S04]  /*59c80*/  STL.64 [R1+0xb28], R26 ;  /* 0x000b281a01007387 */ /* 0x000fe80000100a00 */
[----:B------:R-:W-:Y:S04]  /*59c90*/  STL [R1+0x3b9c], R46 ;  /* 0x003b9c2e01007387 */ /* 0x000fe80000100800 */
[----:B------:R-:W-:Y:S01]  /*59ca0*/  STL [R1+0x3b98], R47 ;  /* 0x003b982f01007387 */ /* 0x000fe20000100800 */
[----:B0-----:R-:W-:-:S02]  /*59cb0*/  IMAD.MOV.U32 R45, RZ, RZ, R54 ;  /* 0x000000ffff2d7224 */ /* 0x001fc400078e0036 */
[----:B------:R-:W-:Y:S02]  /*59cc0*/  IMAD.MOV.U32 R44, RZ, RZ, R57 ;  /* 0x000000ffff2c7224 */ /* 0x000fe400078e0039 */
[----:B------:R-:W-:Y:S02]  /*59cd0*/  IMAD.MOV.U32 R43, RZ, RZ, R56 ;  /* 0x000000ffff2b7224 */ /* 0x000fe400078e0038 */
[----:B------:R-:W-:Y:S01]  /*59ce0*/  IMAD.MOV.U32 R42, RZ, RZ, R59 ;  /* 0x000000ffff2a7224 */ /* 0x000fe200078e003b */
[C---:B--2---:R-:W-:Y:S08]  /*59cf0*/  HMMA.16816.F32 R20, R28.reuse, R52, R16 ;  /* 0x000000341c14723c */ /* 0x044ff00000001810 */
[C---:B---3--:R-:W-:Y:S08]  /*59d00*/  HMMA.16816.F32 R16, R28.reuse, R54, R12 ;  /* 0x000000361c10723c */ /* 0x048ff0000000180c */
[C---:B----4-:R-:W-:Y:S08]  /*59d10*/  HMMA.16816.F32 R4, R28.reuse, R56, R4 ;  /* 0x000000381c04723c */ /* 0x050ff00000001804 */
[----:B------:R-:W-:Y:S01]  /*59d20*/  HMMA.16816.F32 R8, R28, R58, R8 ;  /* 0x0000003a1c08723c */ /* 0x000fe20000001808 */
[----:B------:R-:W-:Y:S04]  /*59d30*/  STL.64 [R1+0xf30], R20 ;  /* 0x000f301401007387 */ /* 0x000fe80000100a00 */
[----:B------:R-:W-:Y:S04]  /*59d40*/  STL.64 [R1+0xf38], R22 ;  /* 0x000f381601007387 */ /* 0x000fe80000100a00 */
[----:B------:R-:W2:Y:S04]  /*59d50*/  LDL.LU.64 R12, [R1+0xf8] ;  /* 0x0000f800010c7983 */ /* 0x000ea80000300a00 */
[----:B------:R-:W-:Y:S04]  /*59d60*/  STL.64 [R1+0xf20], R16 ;  /* 0x000f201001007387 */ /* 0x000fe80000100a00 */
[----:B------:R-:W-:Y:S04]  /*59d70*/  STL.64 [R1+0xf28], R18 ;  /* 0x000f281201007387 */ /* 0x000fe80000100a00 */
[----:B------:R-:W3:Y:S04]  /*59d80*/  LDL.LU.64 R14, [R1+0xf0] ;  /* 0x0000f000010e7983 */ /* 0x000ee80000300a00 */
[----:B------:R-:W-:Y:S04]  /*59d90*/  STL [R1+0x3bb8], R45 ;  /* 0x003bb82d01007387 */ /* 0x000fe80000100800 */
[----:B------:R0:W-:Y:S04]  /*59da0*/  STL.64 [R1+0xf10], R4 ;  /* 0x000f100401007387 */ /* 0x0001e80000100a00 */
[----:B------:R-:W-:Y:S04]  /*59db0*/  STL.64 [R1+0xf18], R6 ;  /* 0x000f180601007387 */ /* 0x000fe80000100a00 */
[----:B0-----:R-:W4:Y:S04]  /*59dc0*/  LDL.LU.64 R4, [R1+0xe8] ;  /* 0x0000e80001047983 */ /* 0x001f280000300a00 */
[----:B------:R-:W-:Y:S04]  /*59dd0*/  STL [R1+0x3bc0], R44 ;  /* 0x003bc02c01007387 */ /* 0x000fe80000100800 */
[----:B------:R-:W-:Y:S04]  /*59de0*/  STL [R1+0x3bbc], R43 ;  /* 0x003bbc2b01007387 */ /* 0x000fe80000100800 */
[----:B------:R-:W3:Y:S04]  /*59df0*/  LDL.LU.64 R20, [R1+0xef0] ;  /* 0x000ef00001147983 */ /* 0x000ee80000300a00 */
[----:B------:R0:W-:Y:S04]  /*59e00*/  STL.64 [R1+0xf00], R8 ;  /* 0x000f000801007387 */ /* 0x0001e80000100a00 */
[----:B------:R1:W-:Y:S04]  /*59e10*/  STL.64 [R1+0xf08], R10 ;  /* 0x000f080a01007387 */ /* 0x0003e80000100a00 */
[----:B------:R-:W3:Y:S04]  /*59e20*/  LDL.LU.64 R22, [R1+0xef8] ;  /* 0x000ef80001167983 */ /* 0x000ee80000300a00 */
[----:B------:R-:W4:Y:S04]  /*59e30*/  LDL.LU.64 R16, [R1+0xee0] ;  /* 0x000ee00001107983 */ /* 0x000f280000300a00 */
[----:B------:R-:W4:Y:S04]  /*59e40*/  LDL.LU.64 R18, [R1+0xee8] ;  /* 0x000ee80001127983 */ /* 0x000f280000300a00 */
[----:B0-----:R-:W4:Y:S04]  /*59e50*/  LDL.LU.64 R8, [R1+0xed0] ;  /* 0x000ed00001087983 */ /* 0x001f280000300a00 */
[----:B-1----:R-:W4:Y:S04]  /*59e60*/  LDL.LU.64 R10, [R1+0xed8] ;  /* 0x000ed800010a7983 */ /* 0x002f280000300a00 */
[----:B------:R-:W4:Y:S04]  /*59e70*/  LDL R58, [R1+0xa8] ;  /* 0x0000a800013a7983 */ /* 0x000f280000100800 */
[----:B------:R-:W4:Y:S04]  /*59e80*/  LDL R59, [R1+0xac] ;  /* 0x0000ac00013b7983 */ /* 0x000f280000100800 */
[----:B------:R-:W4:Y:S04]  /*59e90*/  LDL R56, [R1+0xb0] ;  /* 0x0000b00001387983 */ /* 0x000f280000100800 */
[----:B------:R-:W4:Y:S04]  /*59ea0*/  LDL R57, [R1+0xb4] ;  /* 0x0000b40001397983 */ /* 0x000f280000100800 */
[----:B------:R-:W4:Y:S04]  /*59eb0*/  LDL R54, [R1+0xb8] ;  /* 0x0000b80001367983 */ /* 0x000f280000100800 */
[----:B------:R-:W4:Y:S01]  /*59ec0*/  LDL R55, [R1+0xbc] ;  /* 0x0000bc0001377983 */ /* 0x000f220000100800 */
[----:B--2---:R-:W-:-:S02]  /*59ed0*/  IMAD.MOV.U32 R41, RZ, RZ, R13 ;  /* 0x000000ffff297224 */ /* 0x004fc400078e000d */
[----:B------:R-:W-:Y:S01]  /*59ee0*/  IMAD.MOV.U32 R40, RZ, RZ, R12 ;  /* 0x000000ffff287224 */ /* 0x000fe200078e000c */
[C---:B---3--:R-:W-:Y:S08]  /*59ef0*/  HMMA.16816.F32 R20, R28.reuse, R12, R20 ;  /* 0x0000000c1c14723c */ /* 0x048ff00000001814 */
[C---:B----4-:R-:W-:Y:S01]  /*59f00*/  HMMA.16816.F32 R16, R28.reuse, R14, R16 ;  /* 0x0000000e1c10723c */ /* 0x050fe20000001810 */
[----:B------:R-:W-:Y:S04]  /*59f10*/  STL.64 [R1+0x3cd0], R58 ;  /* 0x003cd03a01007387 */ /* 0x000fe80000100a00 */
[----:B------:R0:W-:Y:S04]  /*59f20*/  STL.64 [R1+0x3cc8], R56 ;  /* 0x003cc83801007387 */ /* 0x0001e80000100a00 */
[----:B------:R-:W2:Y:S04]  /*59f30*/  LDL.LU.64 R6, [R1+0xe0] ;  /* 0x0000e00001067983 */ /* 0x000ea80000300a00 */
[----:B------:R-:W3:Y:S04]  /*59f40*/  LDL R52, [R1+0xc0] ;  /* 0x0000c00001347983 */ /* 0x000ee80000100800 */
[----:B------:R-:W3:Y:S04]  /*59f50*/  LDL R53, [R1+0xc4] ;  /* 0x0000c40001357983 */ /* 0x000ee80000100800 */
[----:B------:R-:W4:Y:S04]  /*59f60*/  LDL R50, [R1+0xc8] ;  /* 0x0000c80001327983 */ /* 0x000f280000100800 */
[----:B------:R-:W4:Y:S04]  /*59f70*/  LDL R51, [R1+0xcc] ;  /* 0x0000cc0001337983 */ /* 0x000f280000100800 */
[----:B------:R-:W2:Y:S04]  /*59f80*/  LDL.LU.64 R34, [R1+0xd8] ;  /* 0x0000d80001227983 */ /* 0x000ea80000300a00 */
[----:B------:R-:W2:Y:S04]  /*59f90*/  LDL R48, [R1+0xd0] ;  /* 0x0000d00001307983 */ /* 0x000ea80000100800 */
[----:B------:R-:W2:Y:S04]  /*59fa0*/  LDL R49, [R1+0xd4] ;  /* 0x0000d40001317983 */ /* 0x000ea80000100800 */
[----:B------:R1:W-:Y:S04]  /*59fb0*/  STL [R1+0x3bc4], R42 ;  /* 0x003bc42a01007387 */ /* 0x0003e80000100800 */
[----:B------:R0:W-:Y:S04]  /*59fc0*/  STL.64 [R1+0xef0], R20 ;  /* 0x000ef01401007387 */ /* 0x0001e80000100a00 */
[----:B------:R0:W-:Y:S04]  /*59fd0*/  STL.64 [R1+0xef8], R22 ;  /* 0x000ef81601007387 */ /* 0x0001e80000100a00 */
[----:B------:R-:W-:Y:S04]  /*59fe0*/  STL [R1+0x3bcc], R41 ;  /* 0x003bcc2901007387 */ /* 0x000fe80000100800 */
[----:B------:R-:W-:Y:S04]  /*59ff0*/  STL [R1+0x3bc8], R40 ;  /* 0x003bc82801007387 */ /* 0x000fe80000100800 */
[----:B------:R1:W-:Y:S04]  /*5a000*/  STL.64 [R1+0xee0], R16 ;  /* 0x000ee01001007387 */ /* 0x0003e80000100a00 */
[----:B------:R1:W-:Y:S04]  /*5a010*/  STL.64 [R1+0xee8], R18 ;  /* 0x000ee81201007387 */ /* 0x0003e80000100a00 */
[----:B0-----:R-:W2:Y:S04]  /*5a020*/  LDL.LU.64 R56, [R1+0xec0] ;  /* 0x000ec00001387983 */ /* 0x001ea80000300a00 */
[----:B------:R-:W2:Y:S01]  /*5a030*/  LDL.LU.64 R58, [R1+0xec8] ;  /* 0x000ec800013a7983 */ /* 0x000ea20000300a00 */
[----:B------:R-:W-:Y:S01]  /*5a040*/  HMMA.16816.F32 R8, R28, R4, R8 ;  /* 0x000000041c08723c */ /* 0x000fe20000001808 */
[----:B-1----:R-:W-:-:S02]  /*5a050*/  IMAD.MOV.U32 R42, RZ, RZ, R14 ;  /* 0x000000ffff2a7224 */ /* 0x002fc400078e000e */
[----:B------:R-:W-:-:S15]  /*5a060*/  IMAD.MOV.U32 R44, RZ, RZ, R15 ;  /* 0x000000ffff2c7224 */ /* 0x000fde00078e000f */
[----:B------:R-:W-:Y:S01]  /*5a070*/  NOP ;  /* 0x0000000000007918 */ /* 0x000fe20000000000 */
[----:B------:R0:W-:Y:S04]  /*5a080*/  STL.64 [R1+0xed0], R8 ;  /* 0x000ed00801007387 */ /* 0x0001e80000100a00 */
[----:B------:R1:W-:Y:S04]  /*5a090*/  STL.64 [R1+0xed8], R10 ;  /* 0x000ed80a01007387 */ /* 0x0003e80000100a00 */
[----:B------:R-:W3:Y:S04]  /*5a0a0*/  LDL.LU.64 R36, [R1+0xeb0] ;  /* 0x000eb00001247983 */ /* 0x000ee80000300a00 */
[----:B------:R-:W3:Y:S04]  /*5a0b0*/  LDL.LU.64 R38, [R1+0xeb8] ;  /* 0x000eb80001267983 */ /* 0x000ee80000300a00 */
[----:B------:R-:W3:Y:S04]  /*5a0c0*/  LDL.LU.64 R24, [R1+0xea0] ;  /* 0x000ea00001187983 */ /* 0x000ee80000300a00 */
[----:B------:R-:W3:Y:S04]  /*5a0d0*/  LDL.LU.64 R26, [R1+0xea8] ;  /* 0x000ea800011a7983 */ /* 0x000ee80000300a00 */
[----:B------:R-:W4:Y:S04]  /*5a0e0*/  LDL.LU.64 R20, [R1+0xe90] ;  /* 0x000e900001147983 */ /* 0x000f280000300a00 */
[----:B------:R-:W4:Y:S04]  /*5a0f0*/  LDL.LU.64 R22, [R1+0xe98] ;  /* 0x000e980001167983 */ /* 0x000f280000300a00 */
[----:B------:R-:W4:Y:S04]  /*5a100*/  LDL.LU.64 R16, [R1+0xe80] ;  /* 0x000e800001107983 */ /* 0x000f280000300a00 */
[----:B------:R-:W4:Y:S04]  /*5a110*/  LDL.LU.64 R18, [R1+0xe88] ;  /* 0x000e880001127983 */ /* 0x000f280000300a00 */
[----:B------:R-:W4:Y:S04]  /*5a120*/  LDL.LU.64 R12, [R1+0xe70] ;  /* 0x000e7000010c7983 */ /* 0x000f280000300a00 */
[----:B------:R-:W4:Y:S04]  /*5a130*/  LDL.LU.64 R14, [R1+0xe78] ;  /* 0x000e7800010e7983 */ /* 0x000f280000300a00 */
[----:B0-----:R-:W4:Y:S04]  /*5a140*/  LDL.LU.64 R8, [R1+0xe60] ;  /* 0x000e600001087983 */ /* 0x001f280000300a00 */
[----:B-1----:R-:W4:Y:S01]  /*5a150*/  LDL.LU.64 R10, [R1+0xe68] ;  /* 0x000e6800010a7983 */ /* 0x002f220000300a00 */
[----:B------:R-:W-:-:S02]  /*5a160*/  IMAD.MOV.U32 R43, RZ, RZ, R4 ;  /* 0x000000ffff2b7224 */ /* 0x000fc400078e0004 */
[----:B------:R-:W-:Y:S01]  /*5a170*/  IMAD.MOV.U32 R45, RZ, RZ, R5 ;  /* 0x000000ffff2d7224 */ /* 0x000fe200078e0005 */
[----:B--2---:R-:W-:Y:S01]  /*5a180*/  HMMA.16816.F32 R56, R28, R6, R56 ;  /* 0x000000061c38723c */ /* 0x004fe20000001838 */
[----:B------:R-:W-:Y:S02]  /*5a190*/  IMAD.MOV.U32 R41, RZ, RZ, R6 ;  /* 0x000000ffff297224 */ /* 0x000fe400078e0006 */
[----:B------:R-:W-:-:S15]  /*5a1a0*/  IMAD.MOV.U32 R40, RZ, RZ, R7 ;  /* 0x000000ffff287224 */ /* 0x000fde00078e0007 */
[----:B------:R-:W-:Y:S01]  /*5a1b0*/  NOP ;  /* 0x0000000000007918 */ /* 0x000fe20000000000 */
[----:B------:R-:W-:Y:S04]  /*5a1c0*/  STL.64 [R1+0xec0], R56 ;  /* 0x000ec03801007387 */ /* 0x000fe80000100a00 */
[----:B------:R0:W-:Y:S04]  /*5a1d0*/  STL.64 [R1+0xec8], R58 ;  /* 0x000ec83a01007387 */ /* 0x0001e80000100a00 */
[----:B0-----:R-:W2:Y:S04]  /*5a1e0*/  LDL.LU.64 R58, [R1+0x3cd0] ;  /* 0x003cd000013a7983 */ /* 0x001ea80000300a00 */
[----:B------:R-:W2:Y:S04]  /*5a1f0*/  LDL.LU.64 R56, [R1+0x3cc8] ;  /* 0x003cc80001387983 */ /* 0x000ea80000300a00 */
[----:B------:R-:W2:Y:S04]  /*5a200*/  LDL.LU.64 R4, [R1+0xe50] ;  /* 0x000e500001047983 */ /* 0x000ea80000300a00 */
[----:B------:R-:W2:Y:S01]  /*5a210*/  LDL.LU.64 R6, [R1+0xe58] ;  /* 0x000e580001067983 */ /* 0x000ea20000300a00 */
[C---:B---3--:R-:W-:Y:S08]  /*5a220*/  HMMA.16816.F32 R36, R28.reuse, R34, R36 ;  /* 0x000000221c24723c */ /* 0x048ff00000001824 */
[C---:B------:R-:W-:Y:S08]  /*5a230*/  HMMA.16816.F32 R24, R28.reuse, R48, R24 ;  /* 0x000000301c18723c */ /* 0x040ff00000001818 */
[C---:B----4-:R-:W-:Y:S08]  /*5a240*/  HMMA.16816.F32 R20, R28.reuse, R50, R20 ;  /* 0x000000321c14723c */ /* 0x050ff00000001814 */
[C---:B------:R-:W-:Y:S08]  /*5a250*/  HMMA.16816.F32 R16, R28.reuse, R52, R16 ;  /* 0x000000341c10723c */ /* 0x040ff00000001810 */
[----:B------:R-:W-:Y:S01]  /*5a260*/  HMMA.16816.F32 R12, R28, R54, R12 ;  /* 0x000000361c0c723c */ /* 0x000fe2000000180c */
[----:B------:R-:W-:-:S02]  /*5a270*/  IMAD.MOV.U32 R46, RZ, RZ, R34 ;  /* 0x000000ffff2e7224 */ /* 0x000fc400078e0022 */
[----:B------:R-:W-:Y:S01]  /*5a280*/  IMAD.MOV.U32 R47, RZ, RZ, R35 ;  /* 0x000000ffff2f7224 */ /* 0x000fe200078e0023 */
[----:B------:R-:W-:Y:S04]  /*5a290*/  STL.64 [R1+0x3c88], R42 ;  /* 0x003c882a01007387 */ /* 0x000fe80000100a00 */
        /* <DEDUP_REMOVED lines=10> */
[----:B------:R0:W-:Y:S04]  /*5a340*/  STL.64 [R1+0xe88], R18 ;  /* 0x000e881201007387 */ /* 0x0001e80000100a00 */
[----:B------:R-:W3:Y:S04]  /*5a350*/  LDL R50, [R1+0x70] ;  /* 0x0000700001327983 */ /* 0x000ee80000100800 */
[----:B------:R-:W-:Y:S04]  /*5a360*/  STL.64 [R1+0xe70], R12 ;  /* 0x000e700c01007387 */ /* 0x000fe80000100a00 */
[----:B------:R-:W-:Y:S01]  /*5a370*/  STL.64 [R1+0xe78], R14 ;  /* 0x000e780e01007387 */ /* 0x000fe20000100a00 */
[C---:B--2---:R-:W-:Y:S08]  /*5a380*/  HMMA.16816.F32 R8, R28.reuse, R56, R8 ;  /* 0x000000381c08723c */ /* 0x044ff00000001808 */
[C---:B------:R-:W-:Y:S11]  /*5a390*/  HMMA.16816.F32 R4, R28.reuse, R58, R4 ;  /* 0x0000003a1c04723c */ /* 0x040ff60000001804 */
[----:B------:R1:W-:Y:S04]  /*5a3a0*/  STL.64 [R1+0xe60], R8 ;  /* 0x000e600801007387 */ /* 0x0003e80000100a00 */
[----:B------:R2:W-:Y:S04]  /*5a3b0*/  STL.64 [R1+0xe68], R10 ;  /* 0x000e680a01007387 */ /* 0x0005e80000100a00 */
[----:B------:R-:W3:Y:S04]  /*5a3c0*/  LDL R51, [R1+0x74] ;  /* 0x0000740001337983 */ /* 0x000ee80000100800 */
[----:B------:R-:W4:Y:S04]  /*5a3d0*/  LDL.64 R54, [R1+0x28] ;  /* 0x0000280001367983 */ /* 0x000f280000100a00 */
[----:B------:R-:W3:Y:S04]  /*5a3e0*/  LDL R48, [R1+0x78] ;  /* 0x0000780001307983 */ /* 0x000ee80000100800 */
[----:B------:R-:W-:Y:S04]  /*5a3f0*/  STL.64 [R1+0xe50], R4 ;  /* 0x000e500401007387 */ /* 0x000fe80000100a00 */
[----:B------:R-:W-:Y:S04]  /*5a400*/  STL.64 [R1+0xe58], R6 ;  /* 0x000e580601007387 */ /* 0x000fe80000100a00 */
[----:B------:R-:W3:Y:S04]  /*5a410*/  LDL R49, [R1+0x7c] ;  /* 0x00007c0001317983 */ /* 0x000ee80000100800 */
[----:B0-----:R-:W3:Y:S04]  /*5a420*/  LDL R18, [R1+0x80] ;  /* 0x0000800001127983 */ /* 0x001ee80000100800 */
[----:B------:R-:W3:Y:S04]  /*5a430*/  LDL R19, [R1+0x84] ;  /* 0x0000840001137983 */ /* 0x000ee80000100800 */
[----:B------:R-:W3:Y:S04]  /*5a440*/  LDL R56, [R1+0xa0] ;  /* 0x0000a00001387983 */ /* 0x000ee80000100800 */
[----:B------:R-:W3:Y:S04]  /*5a450*/  LDL R57, [R1+0xa4] ;  /* 0x0000a40001397983 */ /* 0x000ee80000100800 */
[----:B-1----:R-:W3:Y:S04]  /*5a460*/  LDL.LU.64 R8, [R1+0xe40] ;  /* 0x000e400001087983 */ /* 0x002ee80000300a00 */
[----:B--2---:R-:W3:Y:S04]  /*5a470*/  LDL.LU.64 R10, [R1+0xe48] ;  /* 0x000e4800010a7983 */ /* 0x004ee80000300a00 */
[----:B------:R-:W2:Y:S04]  /*5a480*/  LDL.64 R12, [R1+0x38] ;  /* 0x00003800010c7983 */ /* 0x000ea80000100a00 */
[----:B------:R-:W3:Y:S04]  /*5a490*/  LDL R16, [R1+0x88] ;  /* 0x0000880001107983 */ /* 0x000ee80000100800 */
[----:B------:R-:W3:Y:S04]  /*5a4a0*/  LDL R17, [R1+0x8c] ;  /* 0x00008c0001117983 */ /* 0x000ee80000100800 */
[----:B------:R-:W3:Y:S04]  /*5a4b0*/  LDL R38, [R1+0x90] ;  /* 0x0000900001267983 */ /* 0x000ee80000100800 */
[----:B------:R-:W3:Y:S04]  /*5a4c0*/  LDL R39, [R1+0x94] ;  /* 0x0000940001277983 */ /* 0x000ee80000100800 */
[----:B--2---:R-:W-:Y:S04]  /*5a4d0*/  STL.64 [R1+0x3cc0], R12 ;  /* 0x003cc00c01007387 */ /* 0x004fe80000100a00 */
[----:B------:R-:W2:Y:S04]  /*5a4e0*/  LDL R52, [R1+0x30] ;  /* 0x0000300001347983 */ /* 0x000ea80000100800 */
[----:B------:R-:W2:Y:S04]  /*5a4f0*/  LDL R53, [R1+0x34] ;  /* 0x0000340001357983 */ /* 0x000ea80000100800 */
[----:B------:R-:W3:Y:S04]  /*5a500*/  LDL R36, [R1+0x98] ;  /* 0x0000980001247983 */ /* 0x000ee80000100800 */
[----:B------:R-:W3:Y:S04]  /*5a510*/  LDL R37, [R1+0x9c] ;  /* 0x00009c0001257983 */ /* 0x000ee80000100800 */
[----:B----4-:R-:W-:Y:S04]  /*5a520*/  STL.64 [R1+0x3ca8], R54 ;  /* 0x003ca83601007387 */ /* 0x010fe80000100a00 */
[----:B--2---:R0:W-:Y:S04]  /*5a530*/  STL.64 [R1+0x3ca0], R52 ;  /* 0x003ca03401007387 */ /* 0x0041e80000100a00 */
[----:B------:R-:W2:Y:S04]  /*5a540*/  LDL R34, [R1+0x40] ;  /* 0x0000400001227983 */ /* 0x000ea80000100800 */
[----:B------:R-:W2:Y:S04]  /*5a550*/  LDL R35, [R1+0x44] ;  /* 0x0000440001237983 */ /* 0x000ea80000100800 */
[----:B------:R-:W4:Y:S04]  /*5a560*/  LDL R32, [R1+0x48] ;  /* 0x0000480001207983 */ /* 0x000f280000100800 */
[----:B------:R-:W4:Y:S04]  /*5a570*/  LDL R33, [R1+0x4c] ;  /* 0x00004c0001217983 */ /* 0x000f280000100800 */
[----:B0-----:R-:W4:Y:S04]  /*5a580*/  LDL.LU.64 R52, [R1+0xe30] ;  /* 0x000e300001347983 */ /* 0x001f280000300a00 */
[----:B------:R-:W4:Y:S04]  /*5a590*/  LDL.LU.64 R54, [R1+0xe38] ;  /* 0x000e380001367983 */ /* 0x000f280000300a00 */
        /* <DEDUP_REMOVED lines=9> */
[----:B------:R-:W4:Y:S01]  /*5a630*/  LDL.LU.64 R6, [R1+0xde8] ;  /* 0x000de80001067983 */ /* 0x000f220000300a00 */
[C---:B---3--:R-:W-:Y:S03]  /*5a640*/  HMMA.16816.F32 R8, R28.reuse, R56, R8 ;  /* 0x000000381c08723c */ /* 0x048fe60000001808 */
[----:B--2---:R-:W-:Y:S04]  /*5a650*/  STL.64 [R1+0x3cb8], R34 ;  /* 0x003cb82201007387 */ /* 0x004fe80000100a00 */
[----:B----4-:R0:W-:Y:S04]  /*5a660*/  STL.64 [R1+0x3cb0], R32 ;  /* 0x003cb02001007387 */ /* 0x0101e80000100a00 */
[----:B------:R-:W2:Y:S04]  /*5a670*/  LDL.64 R58, [R1+0x18] ;  /* 0x00001800013a7983 */ /* 0x000ea80000100a00 */
[----:B------:R-:W3:Y:S01]  /*5a680*/  LDL R46, [R1+0x50] ;  /* 0x00005000012e7983 */ /* 0x000ee20000100800 */
[C---:B------:R-:W-:Y:S08]  /*5a690*/  HMMA.16816.F32 R52, R28.reuse, R36, R52 ;  /* 0x000000241c34723c */ /* 0x040ff00000001834 */
[C---:B0-----:R-:W-:Y:S08]  /*5a6a0*/  HMMA.16816.F32 R32, R28.reuse, R38, R40 ;  /* 0x000000261c20723c */ /* 0x041ff00000001828 */
[C---:B------:R-:W-:Y:S08]  /*5a6b0*/  HMMA.16816.F32 R24, R28.reuse, R16, R24 ;  /* 0x000000101c18723c */ /* 0x040ff00000001818 */
[C---:B------:R-:W-:Y:S08]  /*5a6c0*/  HMMA.16816.F32 R20, R28.reuse, R18, R20 ;  /* 0x000000121c14723c */ /* 0x040ff00000001814 */
[C---:B------:R-:W-:Y:S08]  /*5a6d0*/  HMMA.16816.F32 R16, R28.reuse, R48, R12 ;  /* 0x000000301c10723c */ /* 0x040ff0000000180c */
[C---:B------:R-:W-:Y:S01]  /*5a6e0*/  HMMA.16816.F32 R4, R28.reuse, R50, R4 ;  /* 0x000000321c04723c */ /* 0x040fe20000001804 */
[----:B------:R0:W-:Y:S04]  /*5a6f0*/  STL.64 [R1+0xe40], R8 ;  /* 0x000e400801007387 */ /* 0x0001e80000100a00 */
[----:B------:R1:W-:Y:S04]  /*5a700*/  STL.64 [R1+0xe48], R10 ;  /* 0x000e480a01007387 */ /* 0x0003e80000100a00 */
[----:B------:R-:W3:Y:S04]  /*5a710*/  LDL R47, [R1+0x54] ;  /* 0x00005400012f7983 */ /* 0x000ee80000100800 */
[----:B------:R-:W4:Y:S04]  /*5a720*/  LDL R44, [R1+0x58] ;  /* 0x00005800012c7983 */ /* 0x000f280000100800 */
[----:B------:R-:W4:Y:S04]  /*5a730*/  LDL R45, [R1+0x5c] ;  /* 0x00005c00012d7983 */ /* 0x000f280000100800 */
[----:B------:R-:W2:Y:S04]  /*5a740*/  LDL R56, [R1+0x20] ;  /* 0x0000200001387983 */ /* 0x000ea80000100800 */
[----:B------:R-:W2:Y:S04]  /*5a750*/  LDL R57, [R1+0x24] ;  /* 0x0000240001397983 */ /* 0x000ea80000100800 */
[----:B0-----:R-:W2:Y:S04]  /*5a760*/  LDL R8, [R1+0x68] ;  /* 0x0000680001087983 */ /* 0x001ea80000100800 */
[----:B------:R-:W2:Y:S04]  /*5a770*/  LDL R9, [R1+0x6c] ;  /* 0x00006c0001097983 */ /* 0x000ea80000100800 */
[----:B-1----:R-:W2:Y:S04]  /*5a780*/  LDL R10, [R1+0x60] ;  /* 0x00006000010a7983 */ /* 0x002ea80000100800 */
[----:B------:R-:W2:Y:S04]  /*5a790*/  LDL R11, [R1+0x64] ;  /* 0x00006400010b7983 */ /* 0x000ea80000100800 */
        /* <DEDUP_REMOVED lines=8> */
[----:B------:R-:W2:Y:S04]  /*5a820*/  LDL.LU.64 R12, [R1+0xdd0] ;  /* 0x000dd000010c7983 */ /* 0x000ea80000300a00 */
[----:B------:R0:W-:Y:S04]  /*5a830*/  STL.64 [R1+0xdf0], R16 ;  /* 0x000df01001007387 */ /* 0x0001e80000100a00 */
[----:B------:R1:W-:Y:S04]  /*5a840*/  STL.64 [R1+0xdf8], R18 ;  /* 0x000df81201007387 */ /* 0x0003e80000100a00 */
[----:B------:R-:W2:Y:S04]  /*5a850*/  LDL.LU.64 R14, [R1+0xdd8] ;  /* 0x000dd800010e7983 */ /* 0x000ea80000300a00 */
[----:B------:R0:W-:Y:S04]  /*5a860*/  STL.64 [R1+0xde0], R4 ;  /* 0x000de00401007387 */ /* 0x0001e80000100a00 */
[----:B------:R0:W-:Y:S04]  /*5a870*/  STL.64 [R1+0xde8], R6 ;  /* 0x000de80601007387 */ /* 0x0001e80000100a00 */
[----:B------:R-:W3:Y:S04]  /*5a880*/  LDL R48, [R1+0x10] ;  /* 0x0000100001307983 */ /* 0x000ee80000100800 */
[----:B------:R-:W3:Y:S04]  /*5a890*/  LDL R49, [R1+0x14] ;  /* 0x0000140001317983 */ /* 0x000ee80000100800 */
[----:B0-----:R-:W3:Y:S04]  /*5a8a0*/  LDL.LU.64 R16, [R1+0xdc0] ;  /* 0x000dc00001107983 */ /* 0x001ee80000300a00 */
[----:B-1----:R-:W3:Y:S04]  /*5a8b0*/  LDL.LU.64 R18, [R1+0xdc8] ;  /* 0x000dc80001127983 */ /* 0x002ee80000300a00 */
        /* <DEDUP_REMOVED lines=14> */
[----:B------:R-:W4:Y:S01]  /*5a9a0*/  LDL.64 R50, [R1+0x8] ;  /* 0x0000080001327983 */ /* 0x000f220000100a00 */
[C---:B--2---:R-:W-:Y:S08]  /*5a9b0*/  HMMA.16816.F32 R12, R28.reuse, R8, R12 ;  /* 0x000000081c0c723c */ /* 0x044ff0000000180c */
[C---:B---3--:R-:W-:Y:S08]  /*5a9c0*/  HMMA.16816.F32 R8, R28.reuse, R10, R16 ;  /* 0x0000000a1c08723c */ /* 0x048ff00000001810 */
[C---:B----4-:R-:W-:Y:S03]  /*5a9d0*/  HMMA.16816.F32 R32, R28.reuse, R44, R32 ;  /* 0x0000002c1c20723c */ /* 0x050fe60000001820 */
[----:B------:R0:W-:Y:S04]  /*5a9e0*/  STL.64 [R1+0xdd0], R12 ;  /* 0x000dd00c01007387 */ /* 0x0001e80000100a00 */
[----:B------:R1:W-:Y:S04]  /*5a9f0*/  STL.64 [R1+0xdd8], R14 ;  /* 0x000dd80e01007387 */ /* 0x0003e80000100a00 */
[----:B0-----:R-:W2:Y:S04]  /*5aa00*/  LDL.LU.64 R12, [R1+0x3cc0] ;  /* 0x003cc000010c7983 */ /* 0x001ea80000300a00 */
[----:B-1----:R-:W3:Y:S04]  /*5aa10*/  LDL R14, [R1] ;  /* 0x00000000010e7983 */ /* 0x002ee80000100800 */
[----:B------:R-:W4:Y:S04]  /*5aa20*/  LDL.LU.64 R16, [R1+0xd40] ;  /* 0x000d400001107983 */ /* 0x000f280000300a00 */
[----:B------:R-:W4:Y:S04]  /*5aa30*/  LDL.LU.64 R18, [R1+0xd48] ;  /* 0x000d480001127983 */ /* 0x000f280000300a00 */
[----:B------:R0:W-:Y:S04]  /*5aa40*/  STL.64 [R1+0xdc0], R8 ;  /* 0x000dc00801007387 */ /* 0x0001e80000100a00 */
[----:B------:R1:W-:Y:S04]  /*5aa50*/  STL.64 [R1+0xdc8], R10 ;  /* 0x000dc80a01007387 */ /* 0x0003e80000100a00 */
[----:B0-----:R-:W3:Y:S04]  /*5aa60*/  LDL.LU.64 R8, [R1+0xd30] ;  /* 0x000d300001087983 */ /* 0x001ee80000300a00 */
[----:B-1----:R-:W3:Y:S04]  /*5aa70*/  LDL.LU.64 R10, [R1+0xd38] ;  /* 0x000d3800010a7983 */ /* 0x002ee80000300a00 */
[----:B------:R-:W-:Y:S04]  /*5aa80*/  STL.64 [R1+0xdb0], R32 ;  /* 0x000db02001007387 */ /* 0x000fe80000100a00 */
[----:B------:R0:W-:Y:S04]  /*5aa90*/  STL.64 [R1+0xdb8], R34 ;  /* 0x000db82201007387 */ /* 0x0001e80000100a00 */
[----:B0-----:R-:W3:Y:S04]  /*5aaa0*/  LDL.LU.64 R34, [R1+0x3cb8] ;  /* 0x003cb80001227983 */ /* 0x001ee80000300a00 */
[----:B------:R-:W3:Y:S01]  /*5aab0*/  LDL.LU.64 R32, [R1+0x3cb0] ;  /* 0x003cb00001207983 */ /* 0x000ee20000300a00 */
[----:B------:R-:W-:Y:S03]  /*5aac0*/  HMMA.16816.F32 R44, R28, R46, R52 ;  /* 0x0000002e1c2c723c */ /* 0x000fe60000001834 */
[----:B------:R-:W4:Y:S04]  /*5aad0*/  LDL.LU.64 R54, [R1+0x3ca8] ;  /* 0x003ca80001367983 */ /* 0x000f280000300a00 */
[----:B------:R-:W4:Y:S01]  /*5aae0*/  LDL.LU.64 R52, [R1+0x3ca0] ;  /* 0x003ca00001347983 */ /* 0x000f220000300a00 */
[----:B------:R-:W-:-:S11]  /*5aaf0*/  IMAD.MOV.U32 R15, RZ, RZ, R0 ;  /* 0x000000ffff0f7224 */ /* 0x000fd600078e0000 */
[----:B------:R-:W-:Y:S04]  /*5ab00*/  STL.64 [R1+0xda0], R44 ;  /* 0x000da02c01007387 */ /* 0x000fe80000100a00 */
[----:B------:R0:W-:Y:S04]  /*5ab10*/  STL.64 [R1+0xda8], R46 ;  /* 0x000da82e01007387 */ /* 0x0001e80000100a00 */
[----:B0-----:R-:W4:Y:S04]  /*5ab20*/  LDL.LU.64 R46, [R1+0x3c98] ;  /* 0x003c9800012e7983 */ /* 0x001f280000300a00 */
[----:B------:R-:W4:Y:S01]  /*5ab30*/  LDL.LU.64 R44, [R1+0x3c90] ;  /* 0x003c9000012c7983 */ /* 0x000f220000300a00 */
[----:B--2---:R-:W-:Y:S01]  /*5ab40*/  HMMA.16816.F32 R24, R28, R12, R24 ;  /* 0x0000000c1c18723c */ /* 0x004fe20000001818 */
[----:B------:R-:W-:-:S07]  /*5ab50*/  IMAD.MOV.U32 R0, RZ, RZ, R13 ;  /* 0x000000ffff007224 */ /* 0x000fce00078e000d */
[C---:B---3--:R-:W-:Y:S08]  /*5ab60*/  HMMA.16816.F32 R40, R28.reuse, R32, R40 ;  /* 0x000000201c28723c */ /* 0x048ff00000001828 */
[C---:B------:R-:W-:Y:S08]  /*5ab70*/  HMMA.16816.F32 R32, R28.reuse, R34, R36 ;  /* 0x000000221c20723c */ /* 0x040ff00000001824 */
[C---:B----4-:R-:W-:Y:S03]  /*5ab80*/  HMMA.16816.F32 R20, R28.reuse, R52, R20 ;  /* 0x000000341c14723c */ /* 0x050fe60000001814 */
[----:B------:R-:W-:Y:S04]  /*5ab90*/  STL.64 [R1+0xd90], R40 ;  /* 0x000d902801007387 */ /* 0x000fe80000100a00 */
[----:B------:R0:W-:Y:S04]  /*5aba0*/  STL.64 [R1+0xd98], R42 ;  /* 0x000d982a01007387 */ /* 0x0001e80000100a00 */
[----:B0-----:R-:W2:Y:S04]  /*5abb0*/  LDL.LU.64 R42, [R1+0x3c88] ;  /* 0x003c8800012a7983 */ /* 0x001ea80000300a00 */
[----:B------:R-:W3:Y:S04]  /*5abc0*/  LDL.LU.64 R40, [R1+0x3c80] ;  /* 0x003c800001287983 */ /* 0x000ee80000300a00 */
[----:B------:R-:W4:Y:S04]  /*5abd0*/  LDL.LU.64 R38, [R1+0x3c78] ;  /* 0x003c780001267983 */ /* 0x000f280000300a00 */
        /* <DEDUP_REMOVED lines=8> */
[----:B------:R-:W2:Y:S04]  /*5ac60*/  LDL.LU.64 R24, [R1+0x3c50] ;  /* 0x003c500001187983 */ /* 0x000ea80000300a00 */
[----:B------:R-:W-:Y:S04]  /*5ac70*/  STL [R1+0x3b00], R0 ;  /* 0x003b000001007387 */ /* 0x000fe80000100800 */
[----:B------:R-:W-:Y:S04]  /*5ac80*/  STL.64 [R1+0xd60], R20 ;  /* 0x000d601401007387 */ /* 0x000fe80000100a00 */
[----:B------:R0:W-:Y:S01]  /*5ac90*/  STL.64 [R1+0xd68], R22 ;  /* 0x000d681601007387 */ /* 0x0001e20000100a00 */
[C---:B------:R-:W-:Y:S08]  /*5aca0*/  HMMA.16816.F32 R16, R28.reuse, R56, R16 ;  /* 0x000000381c10723c */ /* 0x040ff00000001810 */
[C---:B0-----:R-:W-:Y:S08]  /*5acb0*/  HMMA.16816.F32 R20, R28.reuse, R54, R4 ;  /* 0x000000361c14723c */ /* 0x041ff00000001804 */
[----:B------:R-:W-:Y:S01]  /*5acc0*/  HMMA.16816.F32 R8, R28, R58, R8 ;  /* 0x0000003a1c08723c */ /* 0x000fe20000001808 */
[----:B------:R-:W2:Y:S01]  /*5acd0*/  LDL.LU.64 R4, [R1+0xd20] ;  /* 0x000d200001047983 */ /* 0x000ea20000300a00 */
[----:B------:R-:W-:-:S09]  /*5ace0*/  IMAD.MOV.U32 R0, RZ, RZ, R54 ;  /* 0x000000ffff007224 */ /* 0x000fd200078e0036 */
[----:B------:R0:W-:Y:S04]  /*5acf0*/  STL.64 [R1+0xd50], R20 ;  /* 0x000d501401007387 */ /* 0x0001e80000100a00 */
[----:B------:R1:W-:Y:S04]  /*5ad00*/  STL.64 [R1+0xd58], R22 ;  /* 0x000d581601007387 */ /* 0x0003e80000100a00 */
[----:B------:R-:W2:Y:S04]  /*5ad10*/  LDL.LU.64 R6, [R1+0xd28] ;  /* 0x000d280001067983 */ /* 0x000ea80000300a00 */
[----:B0-----:R-:W3:Y:S04]  /*5ad20*/  LDL.LU.64 R20, [R1+0xd10] ;  /* 0x000d100001147983 */ /* 0x001ee80000300a00 */
[----:B-1----:R-:W3:Y:S04]  /*5ad30*/  LDL.LU.64 R22, [R1+0xd18] ;  /* 0x000d180001167983 */ /* 0x002ee80000300a00 */
[----:B------:R-:W-:Y:S04]  /*5ad40*/  STL [R1+0x3b04], R0 ;  /* 0x003b040001007387 */ /* 0x000fe80000100800 */
[----:B------:R0:W-:Y:S04]  /*5ad50*/  STL.64 [R1+0xd40], R16 ;  /* 0x000d401001007387 */ /* 0x0001e80000100a00 */
[----:B------:R1:W-:Y:S04]  /*5ad60*/  STL.64 [R1+0xd48], R18 ;  /* 0x000d481201007387 */ /* 0x0003e80000100a00 */
[----:B0-----:R-:W4:Y:S04]  /*5ad70*/  LDL.LU.64 R16, [R1+0xd00] ;  /* 0x000d000001107983 */ /* 0x001f280000300a00 */
[----:B------:R0:W-:Y:S04]  /*5ad80*/  STL.64 [R1+0xd30], R8 ;  /* 0x000d300801007387 */ /* 0x0001e80000100a00 */
[----:B------:R0:W-:Y:S04]  /*5ad90*/  STL.64 [R1+0xd38], R10 ;  /* 0x000d380a01007387 */ /* 0x0001e80000100a00 */
[----:B-1----:R-:W4:Y:S01]  /*5ada0*/  LDL.LU.64 R18, [R1+0xd08] ;  /* 0x000d080001127983 */ /* 0x002f220000300a00 */
[----:B------:R-:W-:-:S03]  /*5adb0*/  IMAD.MOV.U32 R0, RZ, RZ, R59 ;  /* 0x000000ffff007224 */ /* 0x000fc600078e003b */
[----:B------:R-:W4:Y:S04]  /*5adc0*/  LDL.LU.64 R56, [R1+0xcf0] ;  /* 0x000cf00001387983 */ /* 0x000f280000300a00 */
[----:B------:R-:W4:Y:S04]  /*5add0*/  LDL.LU.64 R58, [R1+0xcf8] ;  /* 0x000cf800013a7983 */ /* 0x000f280000300a00 */
[----:B------:R-:W4:Y:S04]  /*5ade0*/  LDL.LU.64 R52, [R1+0xce0] ;  /* 0x000ce00001347983 */ /* 0x000f280000300a00 */
[----:B------:R-:W4:Y:S04]  /*5adf0*/  LDL.LU.64 R54, [R1+0xce8] ;  /* 0x000ce80001367983 */ /* 0x000f280000300a00 */
[----:B0-----:R-:W4:Y:S04]  /*5ae00*/  LDL.LU.64 R8, [R1+0xcd0] ;  /* 0x000cd00001087983 */ /* 0x001f280000300a00 */
[----:B------:R-:W4:Y:S04]  /*5ae10*/  LDL.LU.64 R10, [R1+0xcd8] ;  /* 0x000cd800010a7983 */ /* 0x000f280000300a00 */
[----:B------:R0:W-:Y:S02]  /*5ae20*/  STL [R1+0x3b08], R0 ;  /* 0x003b080001007387 */ /* 0x0001e40000100800 */
[----:B0-----:R-:W-:Y:S01]  /*5ae30*/  IMAD.MOV.U32 R0, RZ, RZ, R51 ;  /* 0x000000ffff007224 */ /* 0x001fe200078e0033 */
[C---:B--2---:R-:W-:Y:S08]  /*5ae40*/  HMMA.16816.F32 R4, R28.reuse, R48, R4 ;  /* 0x000000301c04723c */ /* 0x044ff00000001804 */
[C---:B---3--:R-:W-:Y:S11]  /*5ae50*/  HMMA.16816.F32 R20, R28.reuse, R50, R20 ;  /* 0x000000321c14723c */ /* 0x048ff60000001814 */
[----:B------:R0:W-:Y:S04]  /*5ae60*/  STL.64 [R1+0xd20], R4 ;  /* 0x000d200401007387 */ /* 0x0001e80000100a00 */
[----:B------:R1:W-:Y:S01]  /*5ae70*/  STL.64 [R1+0xd28], R6 ;  /* 0x000d280601007387 */ /* 0x0003e20000100a00 */
[C---:B----4-:R-:W-:Y:S08]  /*5ae80*/  HMMA.16816.F32 R12, R28.reuse, R14, R16 ;  /* 0x0000000e1c0c723c */ /* 0x050ff00000001810 */
[C---:B------:R-:W-:Y:S01]  /*5ae90*/  HMMA.16816.F32 R56, R28.reuse, R60, R56 ;  /* 0x0000003c1c38723c */ /* 0x040fe20000001838 */
[----:B0-----:R-:W2:Y:S04]  /*5aea0*/  LDL.LU.64 R4, [R1+0xcc0] ;  /* 0x000cc00001047983 */ /* 0x001ea80000300a00 */
[----:B-1----:R-:W2:Y:S04]  /*5aeb0*/  LDL.LU.64 R6, [R1+0xcc8] ;  /* 0x000cc80001067983 */ /* 0x002ea80000300a00 */
[----:B------:R-:W-:Y:S04]  /*5aec0*/  STL.64 [R1+0xd10], R20 ;  /* 0x000d101401007387 */ /* 0x000fe80000100a00 */
[----:B------:R0:W-:Y:S04]  /*5aed0*/  STL.64 [R1+0xd18], R22 ;  /* 0x000d181601007387 */ /* 0x0001e80000100a00 */
[----:B0-----:R-:W3:Y:S04]  /*5aee0*/  LDL.LU.64 R22, [R1+0x3c48] ;  /* 0x003c480001167983 */ /* 0x001ee80000300a00 */
[----:B------:R-:W4:Y:S04]  /*5aef0*/  LDL.LU.64 R20, [R1+0x3c40] ;  /* 0x003c400001147983 */ /* 0x000f280000300a00 */
[----:B------:R-:W2:Y:S04]  /*5af00*/  LDL.LU.64 R48, [R1+0xcb0] ;  /* 0x000cb00001307983 */ /* 0x000ea80000300a00 */
[----:B------:R-:W2:Y:S04]  /*5af10*/  LDL.LU.64 R50, [R1+0xcb8] ;  /* 0x000cb80001327983 */ /* 0x000ea80000300a00 */
[----:B------:R-:W-:Y:S04]  /*5af20*/  STL [R1+0x3b80], R0 ;  /* 0x003b800001007387 */ /* 0x000fe80000100800 */
[----:B------:R-:W2:Y:S04]  /*5af30*/  LDL.LU.64 R18, [R1+0x3c38] ;  /* 0x003c380001127983 */ /* 0x000ea80000300a00 */
[----:B------:R-:W2:Y:S04]  /*5af40*/  LDL.LU.64 R16, [R1+0x3c30] ;  /* 0x003c300001107983 */ /* 0x000ea80000300a00 */
[----:B------:R0:W-:Y:S04]  /*5af50*/  STL.64 [R1+0xd00], R12 ;  /* 0x000d000c01007387 */ /* 0x0001e80000100a00 */
[----:B------:R1:W-:Y:S04]  /*5af60*/  STL.64 [R1+0xd08], R14 ;  /* 0x000d080e01007387 */ /* 0x0003e80000100a00 */
[----:B0-----:R-:W2:Y:S04]  /*5af70*/  LDL.LU.64 R12, [R1+0xca0] ;  /* 0x000ca000010c7983 */ /* 0x001ea80000300a00 */
[----:B-1----:R-:W2:Y:S04]  /*5af80*/  LDL.LU.64 R14, [R1+0xca8] ;  /* 0x000ca800010e7983 */ /* 0x002ea80000300a00 */
[----:B------:R-:W-:Y:S04]  /*5af90*/  STL.64 [R1+0xcf0], R56 ;  /* 0x000cf03801007387 */ /* 0x000fe80000100a00 */
[----:B------:R0:W-:Y:S04]  /*5afa0*/  STL.64 [R1+0xcf8], R58 ;  /* 0x000cf83a01007387 */ /* 0x0001e80000100a00 */
[----:B0-----:R-:W2:Y:S04]  /*5afb0*/  LDL.LU.64 R58, [R1+0x3c28] ;  /* 0x003c2800013a7983 */ /* 0x001ea80000300a00 */
[----:B------:R-:W3:Y:S04]  /*5afc0*/  LDL.LU.64 R56, [R1+0x3c20] ;  /* 0x003c200001387983 */ /* 0x000ee80000300a00 */
[----:B------:R-:W-:Y:S01]  /*5afd0*/  STL [R1+0x3b84], R61 ;  /* 0x003b843d01007387 */ /* 0x000fe20000100800 */
[----:B--2---:R-:W-:-:S15]  /*5afe0*/  HMMA.16816.F32 R52, R28, R58, R52 ;  /* 0x0000003a1c34723c */ /* 0x004fde0000001834 */
[----:B------:R-:W-:-:S04]  /*5aff0*/  NOP ;  /* 0x0000000000007918 */ /* 0x000fc80000000000 */
[----:B------:R-:W-:Y:S04]  /*5b000*/  STL.64 [R1+0xce0], R52 ;  /* 0x000ce03401007387 */ /* 0x000fe80000100a00 */
[----:B------:R0:W-:Y:S04]  /*5b010*/  STL.64 [R1+0xce8], R54 ;  /* 0x000ce83601007387 */ /* 0x0001e80000100a00 */
[----:B0-----:R-:W2:Y:S04]  /*5b020*/  LDL.LU.64 R54, [R1+0x3c18] ;  /* 0x003c180001367983 */ /* 0x001ea80000300a00 */
[----:B------:R-:W4:Y:S01]  /*5b030*/  LDL.LU.64 R52, [R1+0x3c10] ;  /* 0x003c100001347983 */ /* 0x000f220000300a00 */
[----:B---3--:R-:W-:Y:S03]  /*5b040*/  HMMA.16816.F32 R8, R28, R56, R8 ;  /* 0x000000381c08723c */ /* 0x008fe60000001808 */
[----:B------:R-:W-:Y:S04]  /*5b050*/  STL.64 [R1+0x3a30], R58 ;  /* 0x003a303a01007387 */ /* 0x000fe80000100a00 */
[----:B------:R0:W-:-:S12]  /*5b060*/  STL.64 [R1+0x3a28], R56 ;  /* 0x003a283801007387 */ /* 0x0001d80000100a00 */
[----:B------:R-:W-:Y:S04]  /*5b070*/  STL.64 [R1+0xcd0], R8 ;  /* 0x000cd00801007387 */ /* 0x000fe80000100a00 */
[----:B------:R2:W-:Y:S04]  /*5b080*/  STL.64 [R1+0xcd8], R10 ;  /* 0x000cd80a01007387 */ /* 0x0005e80000100a00 */
[----:B0-----:R-:W3:Y:S04]  /*5b090*/  LDL.LU.64 R56, [R1+0xc90] ;  /* 0x000c900001387983 */ /* 0x001ee80000300a00 */
[----:B------:R-:W3:Y:S01]  /*5b0a0*/  LDL.LU.64 R58, [R1+0xc98] ;  /* 0x000c9800013a7983 */ /* 0x000ee20000300a00 */
[C---:B--2---:R-:W-:Y:S08]  /*5b0b0*/  HMMA.16816.F32 R8, R28.reuse, R54, R4 ;  /* 0x000000361c08723c */ /* 0x044ff00000001804 */
[C---:B----4-:R-:W-:Y:S01]  /*5b0c0*/  HMMA.16816.F32 R48, R28.reuse, R52, R48 ;  /* 0x000000341c30723c */ /* 0x050fe20000001830 */
[----:B------:R-:W2:Y:S04]  /*5b0d0*/  LDL.LU.64 R4, [R1+0xc80] ;  /* 0x000c800001047983 */ /* 0x000ea80000300a00 */
[----:B------:R-:W2:Y:S06]  /*5b0e0*/  LDL.LU.64 R6, [R1+0xc88] ;  /* 0x000c880001067983 */ /* 0x000eac0000300a00 */
[----:B------:R0:W-:Y:S04]  /*5b0f0*/  STL.64 [R1+0xcc0], R8 ;  /* 0x000cc00801007387 */ /* 0x0001e80000100a00 */
[----:B------:R1:W-:Y:S04]  /*5b100*/  STL.64 [R1+0xcc8], R10 ;  /* 0x000cc80a01007387 */ /* 0x0003e80000100a00 */
[----:B0-----:R-:W4:Y:S04]  /*5b110*/  LDL.LU.64 R8, [R1+0xc70] ;  /* 0x000c700001087983 */ /* 0x001f280000300a00 */
[----:B-1----:R-:W4:Y:S04]  /*5b120*/  LDL.LU.64 R10, [R1+0xc78] ;  /* 0x000c7800010a7983 */ /* 0x002f280000300a00 */
[----:B------:R-:W-:Y:S04]  /*5b130*/  STL.64 [R1+0xcb0], R48 ;  /* 0x000cb03001007387 */ /* 0x000fe80000100a00 */
[----:B------:R0:W-:Y:S04]  /*5b140*/  STL.64 [R1+0xcb8], R50 ;  /* 0x000cb83201007387 */ /* 0x0001e80000100a00 */
[----:B0-----:R-:W3:Y:S04]  /*5b150*/  LDL.LU.64 R50, [R1+0x3c08] ;  /* 0x003c080001327983 */ /* 0x001ee80000300a00 */
[----:B------:R-:W4:Y:S04]  /*5b160*/  LDL.LU.64 R48, [R1+0x3c00] ;  /* 0x003c000001307983 */ /* 0x000f280000300a00 */
[----:B------:R-:W-:Y:S04]  /*5b170*/  STL.64 [R1+0x3a40], R54 ;  /* 0x003a403601007387 */ /* 0x000fe80000100a00 */
[----:B------:R3:W-:Y:S01]  /*5b180*/  STL.64 [R1+0x3a38], R52 ;  /* 0x003a383401007387 */ /* 0x0007e20000100a00 */
[C---:B--2---:R-:W-:Y:S08]  /*5b190*/  HMMA.16816.F32 R4, R28.reuse, R2, R4 ;  /* 0x000000021c04723c */ /* 0x044ff00000001804 */
[----:B---3--:R-:W-:Y:S01]  /*5b1a0*/  HMMA.16816.F32 R52, R28, R50, R12 ;  /* 0x000000321c34723c */ /* 0x008fe2000000180c */
[----:B------:R-:W2:Y:S04]  /*5b1b0*/  LDL.LU.64 R12, [R1+0xc50] ;  /* 0x000c5000010c7983 */ /* 0x000ea80000300a00 */
[----:B------:R-:W2:-:S14]  /*5b1c0*/  LDL.LU.64 R14, [R1+0xc58] ;  /* 0x000c5800010e7983 */ /* 0x000e9c0000300a00 */
[----:B------:R-:W-:Y:S04]  /*5b1d0*/  STL.64 [R1+0xca0], R52 ;  /* 0x000ca03401007387 */ /* 0x000fe80000100a00 */
[----:B------:R4:W-:Y:S02]  /*5b1e0*/  STL.64 [R1+0xca8], R54 ;  /* 0x000ca83601007387 */ /* 0x0009e40000100a00 */
[----:B----4-:R-:W-:Y:S02]  /*5b1f0*/  HMMA.16816.F32 R52, R28, R48, R56 ;  /* 0x000000301c34723c */ /* 0x010fe40000001838 */
[----:B------:R-:W3:Y:S04]  /*5b200*/  LDL.LU.64 R56, [R1+0xc30] ;  /* 0x000c300001387983 */ /* 0x000ee80000300a00 */
[----:B------:R-:W3:-:S13]  /*5b210*/  LDL.LU.64 R58, [R1+0xc38] ;  /* 0x000c3800013a7983 */ /* 0x000eda0000300a00 */
[----:B------:R0:W-:Y:S04]  /*5b220*/  STL.64 [R1+0xc90], R52 ;  /* 0x000c903401007387 */ /* 0x0001e80000100a00 */
[----:B------:R1:W-:Y:S04]  /*5b230*/  STL.64 [R1+0xc98], R54 ;  /* 0x000c983601007387 */ /* 0x0003e80000100a00 */
[----:B0-----:R-:W4:Y:S04]  /*5b240*/  LDL.LU.64 R52, [R1+0xc20] ;  /* 0x000c200001347983 */ /* 0x001f280000300a00 */
[----:B-1----:R-:W4:Y:S04]  /*5b250*/  LDL.LU.64 R54, [R1+0xc28] ;  /* 0x000c280001367983 */ /* 0x002f280000300a00 */
[----:B------:R-:W-:Y:S04]  /*5b260*/  STL.64 [R1+0x3a50], R50 ;  /* 0x003a503201007387 */ /* 0x000fe80000100a00 */
[----:B------:R0:W-:Y:S04]  /*5b270*/  STL.64 [R1+0x3a48], R48 ;  /* 0x003a483001007387 */ /* 0x0001e80000100a00 */
[----:B0-----:R-:W2:Y:S04]  /*5b280*/  LDL.LU.64 R48, [R1+0xc60] ;  /* 0x000c600001307983 */ /* 0x001ea80000300a00 */
[----:B------:R-:W2:Y:S04]  /*5b290*/  LDL.LU.64 R50, [R1+0xc68] ;  /* 0x000c680001327983 */ /* 0x000ea80000300a00 */
[----:B------:R-:W-:Y:S04]  /*5b2a0*/  STL.64 [R1+0xc80], R4 ;  /* 0x000c800401007387 */ /* 0x000fe80000100a00 */
[----:B------:R0:W-:Y:S04]  /*5b2b0*/  STL.64 [R1+0xc88], R6 ;  /* 0x000c880601007387 */ /* 0x0001e80000100a00 */
[----:B0-----:R-:W2:Y:S04]  /*5b2c0*/  LDL.LU.64 R6, [R1+0x3bf8] ;  /* 0x003bf80001067983 */ /* 0x001ea80000300a00 */
[----:B------:R-:W2:Y:S02]  /*5b2d0*/  LDL.LU.64 R4, [R1+0x3bf0] ;  /* 0x003bf00001047983 */ /* 0x000ea40000300a00 */
[C---:B--2---:R-:W-:Y:S08]  /*5b2e0*/  HMMA.16816.F32 R8, R28.reuse, R4, R8 ;  /* 0x000000041c08723c */ /* 0x044ff00000001808 */
[C---:B------:R-:W-:Y:S11]  /*5b2f0*/  HMMA.16816.F32 R48, R28.reuse, R6, R48 ;  /* 0x000000061c30723c */ /* 0x040ff60000001830 */
[----:B------:R-:W-:Y:S04]  /*5b300*/  STL.64 [R1+0xc70], R8 ;  /* 0x000c700801007387 */ /* 0x000fe80000100a00 */
[----:B------:R0:W-:Y:S04]  /*5b310*/  STL.64 [R1+0xc78], R10 ;  /* 0x000c780a01007387 */ /* 0x0001e80000100a00 */
[----:B0-----:R-:W2:Y:S04]  /*5b320*/  LDL.LU.64 R10, [R1+0x3be8] ;  /* 0x003be800010a7983 */ /* 0x001ea80000300a00 */
[----:B------:R-:W2:Y:S04]  /*5b330*/  LDL.LU.64 R8, [R1+0x3be0] ;  /* 0x003be00001087983 */ /* 0x000ea80000300a00 */
        /* <DEDUP_REMOVED lines=12> */
[----:B0-----:R-:W4:Y:S04]  /*5b400*/  LDL.LU.64 R14, [R1+0x3bd8] ;  /* 0x003bd800010e7983 */ /* 0x001f280000300a00 */
[----:B------:R-:W2:Y:S01]  /*5b410*/  LDL.LU.64 R12, [R1+0x3bd0] ;  /* 0x003bd000010c7983 */ /* 0x000ea20000300a00 */
[----:B---3--:R-:W-:-:S15]  /*5b420*/  HMMA.16816.F32 R4, R28, R10, R4 ;  /* 0x0000000a1c04723c */ /* 0x008fde0000001804 */
[----:B------:R-:W-:-:S04]  /*5b430*/  NOP ;  /* 0x0000000000007918 */ /* 0x000fc80000000000 */
[----:B------:R0:W-:Y:S04]  /*5b440*/  STL.64 [R1+0xc40], R4 ;  /* 0x000c400401007387 */ /* 0x0001e80000100a00 */
[----:B------:R1:W-:Y:S04]  /*5b450*/  STL.64 [R1+0xc48], R6 ;  /* 0x000c480601007387 */ /* 0x0003e80000100a00 */
[----:B0-----:R-:W3:Y:S04]  /*5b460*/  LDL.LU.64 R4, [R1+0xc00] ;  /* 0x000c000001047983 */ /* 0x001ee80000300a00 */
[----:B-1----:R-:W3:Y:S04]  /*5b470*/  LDL.LU.64 R6, [R1+0xc08] ;  /* 0x000c080001067983 */ /* 0x002ee80000300a00 */
[----:B------:R-:W-:Y:S04]  /*5b480*/  STL.64 [R1+0x3a20], R10 ;  /* 0x003a200a01007387 */ /* 0x000fe80000100a00 */
[----:B------:R4:W-:Y:S01]  /*5b490*/  STL.64 [R1+0x3a18], R8 ;  /* 0x003a180801007387 */ /* 0x0009e20000100a00 */
[C---:B--2---:R-:W-:Y:S08]  /*5b4a0*/  HMMA.16816.F32 R56, R28.reuse, R12, R56 ;  /* 0x0000000c1c38723c */ /* 0x044ff00000001838 */
[C---:B----4-:R-:W-:Y:S11]  /*5b4b0*/  HMMA.16816.F32 R8, R28.reuse, R14, R52 ;  /* 0x0000000e1c08723c */ /* 0x050ff60000001834 */
[----:B------:R0:W-:Y:S04]  /*5b4c0*/  STL.64 [R1+0xc30], R56 ;  /* 0x000c303801007387 */ /* 0x0001e80000100a00 */
[----:B------:R1:W-:Y:S04]  /*5b4d0*/  STL.64 [R1+0xc38], R58 ;  /* 0x000c383a01007387 */ /* 0x0003e80000100a00 */
[----:B0-----:R-:W2:Y:S04]  /*5b4e0*/  LDL.LU.64 R56, [R1+0xbe0] ;  /* 0x000be00001387983 */ /* 0x001ea80000300a00 */
[----:B-1----:R-:W2:Y:S04]  /*5b4f0*/  LDL.LU.64 R58, [R1+0xbe8] ;  /* 0x000be800013a7983 */ /* 0x002ea80000300a00 */
[----:B------:R0:W-:Y:S04]  /*5b500*/  STL.64 [R1+0xc20], R8 ;  /* 0x000c200801007387 */ /* 0x0001e80000100a00 */
[----:B------:R1:W-:Y:S01]  /*5b510*/  STL.64 [R1+0xc28], R10 ;  /* 0x000c280a01007387 */ /* 0x0003e20000100a00 */
[C---:B---3--:R-:W-:Y:S03]  /*5b520*/  HMMA.16816.F32 R4, R28.reuse, R18, R4 ;  /* 0x000000121c04723c */ /* 0x048fe60000001804 */
[----:B0-----:R-:W3:Y:S04]  /*5b530*/  LDL.LU.64 R8, [R1+0xbd0] ;  /* 0x000bd00001087983 */ /* 0x001ee80000300a00 */
[----:B-1----:R-:W3:Y:S04]  /*5b540*/  LDL.LU.64 R10, [R1+0xbd8] ;  /* 0x000bd800010a7983 */ /* 0x002ee80000300a00 */
[----:B------:R-:W-:Y:S04]  /*5b550*/  STL.64 [R1+0x3a00], R14 ;  /* 0x003a000e01007387 */ /* 0x000fe80000100a00 */
[----:B------:R0:W-:Y:S04]  /*5b560*/  STL.64 [R1+0x39f8], R12 ;  /* 0x0039f80c01007387 */ /* 0x0001e80000100a00 */
[----:B------:R-:W4:Y:S04]  /*5b570*/  LDL.LU.64 R52, [R1+0xbc0] ;  /* 0x000bc00001347983 */ /* 0x000f280000300a00 */
[----:B------:R-:W4:Y:S01]  /*5b580*/  LDL.LU.64 R54, [R1+0xbc8] ;  /* 0x000bc80001367983 */ /* 0x000f220000300a00 */
[----:B0-----:R-:W-:-:S15]  /*5b590*/  HMMA.16816.F32 R12, R28, R16, R48 ;  /* 0x000000101c0c723c */ /* 0x001fde0000001830 */
[----:B------:R-:W-:-:S04]  /*5b5a0*/  NOP ;  /* 0x0000000000007918 */ /* 0x000fc80000000000 */
[----:B------:R0:W-:Y:S04]  /*5b5b0*/  STL.64 [R1+0xc10], R12 ;  /* 0x000c100c01007387 */ /* 0x0001e80000100a00 */
[----:B------:R1:W-:Y:S04]  /*5b5c0*/  STL.64 [R1+0xc18], R14 ;  /* 0x000c180e01007387 */ /* 0x0003e80000100a00 */
[----:B------:R-:W2:Y:S04]  /*5b5d0*/  LDL.LU.64 R48, [R1+0xbb0] ;  /* 0x000bb00001307983 */ /* 0x000ea80000300a00 */
[----:B------:R-:W2:Y:S04]  /*5b5e0*/  LDL.LU.64 R50, [R1+0xbb8] ;  /* 0x000bb80001327983 */ /* 0x000ea80000300a00 */
[----:B0-----:R-:W2:Y:S04]  /*5b5f0*/  LDL.LU.64 R12, [R1+0xba0] ;  /* 0x000ba000010c7983 */ /* 0x001ea80000300a00 */
[----:B-1----:R-:W2:Y:S04]  /*5b600*/  LDL.LU.64 R14, [R1+0xba8] ;  /* 0x000ba800010e7983 */ /* 0x002ea80000300a00 */
[----:B------:R0:W-:Y:S04]  /*5b610*/  STL.64 [R1+0xc00], R4 ;  /* 0x000c000401007387 */ /* 0x0001e80000100a00 */
[----:B------:R1:W-:Y:S04]  /*5b620*/  STL.64 [R1+0xc08], R6 ;  /* 0x000c080601007387 */ /* 0x0003e80000100a00 */
[----:B0-----:R-:W2:Y:S04]  /*5b630*/  LDL.LU.64 R4, [R1+0xb90] ;  /* 0x000b900001047983 */ /* 0x001ea80000300a00 */
[----:B-1----:R-:W2:Y:S04]  /*5b640*/  LDL.LU.64 R6, [R1+0xb98] ;  /* 0x000b980001067983 */ /* 0x002ea80000300a00 */
[----:B------:R-:W-:Y:S04]  /*5b650*/  STL.64 [R1+0x39e0], R18 ;  /* 0x0039e01201007387 */ /* 0x000fe80000100a00 */
[----:B------:R0:W-:Y:S04]  /*5b660*/  STL.64 [R1+0x39d8], R16 ;  /* 0x0039d81001007387 */ /* 0x0001e80000100a00 */
[----:B0-----:R-:W2:Y:S04]  /*5b670*/  LDL.LU.64 R16, [R1+0xbf0] ;  /* 0x000bf00001107983 */ /* 0x001ea80000300a00 */
[----:B------:R-:W2:Y:S02]  /*5b680*/  LDL.LU.64 R18, [R1+0xbf8] ;  /* 0x000bf80001127983 */ /* 0x000ea40000300a00 */
[----:B--2---:R-:W-:-:S15]  /*5b690*/  HMMA.16816.F32 R16, R28, R20, R16 ;  /* 0x000000141c10723c */ /* 0x004fde0000001810 */
[----:B------:R-:W-:-:S04]  /*5b6a0*/  NOP ;  /* 0x0000000000007918 */ /* 0x000fc80000000000 */
[----:B------:R-:W-:Y:S04]  /*5b6b0*/  STL.64 [R1+0xbf0], R16 ;  /* 0x000bf01001007387 */ /* 0x000fe80000100a00 */
[----:B------:R0:W-:Y:S02]  /*5b6c0*/  STL.64 [R1+0xbf8], R18 ;  /* 0x000bf81201007387 */ /* 0x0001e40000100a00 */
[----:B0-----:R-:W-:Y:S02]  /*5b6d0*/  HMMA.16816.F32 R16, R28, R22, R56 ;  /* 0x000000161c10723c */ /* 0x001fe40000001838 */
[----:B------:R-:W-:Y:S04]  /*5b6e0*/  STL.64 [R1+0x39c0], R22 ;  /* 0x0039c01601007387 */ /* 0x000fe80000100a00 */
[----:B------:R-:W-:-:S13]  /*5b6f0*/  STL.64 [R1+0x39b8], R20 ;  /* 0x0039b81401007387 */ /* 0x000fda0000100a00 */
[----:B------:R-:W-:Y:S04]  /*5b700*/  STL.64 [R1+0xbe0], R16 ;  /* 0x000be01001007387 */ /* 0x000fe80000100a00 */
[----:B------:R3:W-:Y:S02]  /*5b710*/  STL.64 [R1+0xbe8], R18 ;  /* 0x000be81201007387 */ /* 0x0007e40000100a00 */
[----:B---3--:R-:W-:Y:S02]  /*5b720*/  HMMA.16816.F32 R16, R28, R24, R8 ;  /* 0x000000181c10723c */ /* 0x008fe40000001808 */
[----:B------:R-:W2:Y:S04]  /*5b730*/  LDL.LU.64 R8, [R1+0xb80] ;  /* 0x000b800001087983 */ /* 0x000ea80000300a00 */
[----:B------:R-:W2:-:S13]  /*5b740*/  LDL.LU.64 R10, [R1+0xb88] ;  /* 0x000b8800010a7983 */ /* 0x000e9a0000300a00 */
[----:B------:R-:W-:Y:S04]  /*5b750*/  STL.64 [R1+0xbd0], R16 ;  /* 0x000bd01001007387 */ /* 0x000fe80000100a00 */
[----:B------:R4:W-:Y:S02]  /*5b760*/  STL.64 [R1+0xbd8], R18 ;  /* 0x000bd81201007387 */ /* 0x0009e40000100a00 */
[C---:B----4-:R-:W-:Y:S02]  /*5b770*/  HMMA.16816.F32 R16, R28.reuse, R26, R52 ;  /* 0x0000001a1c10723c */ /* 0x050fe40000001834 */
[----:B------:R-:W-:Y:S04]  /*5b780*/  STL.64 [R1+0x39d0], R26 ;  /* 0x0039d01a01007387 */ /* 0x000fe80000100a00 */
[----:B------:R-:W-:Y:S02]  /*5b790*/  STL.64 [R1+0x39c8], R24 ;  /* 0x0039c81801007387 */ /* 0x000fe40000100a00 */
[C---:B------:R-:W-:Y:S11]  /*5b7a0*/  HMMA.16816.F32 R12, R28.reuse, R34, R12 ;  /* 0x000000221c0c723c */ /* 0x040ff6000000180c */
[----:B------:R-:W-:Y:S04]  /*5b7b0*/  STL.64 [R1+0xbc0], R16 ;  /* 0x000bc01001007387 */ /* 0x000fe80000100a00 */
[----:B------:R0:W-:Y:S02]  /*5b7c0*/  STL.64 [R1+0xbc8], R18 ;  /* 0x000bc81201007387 */ /* 0x0001e40000100a00 */
[----:B0-----:R-:W-:Y:S02]  /*5b7d0*/  HMMA.16816.F32 R16, R28, R32, R48 ;  /* 0x000000201c10723c */ /* 0x001fe40000001830 */
[----:B------:R-:W-:-:S15]  /*5b7e0*/  STL.64 [R1+0x39f0], R34 ;  /* 0x0039f02201007387 */ /* 0x000fde0000100a00 */
[----:B------:R-:W-:Y:S02]  /*5b7f0*/  NOP ;  /* 0x0000000000007918 */ /* 0x000fe40000000000 */
[----:B------:R-:W-:Y:S04]  /*5b800*/  STL.64 [R1+0xbb0], R16 ;  /* 0x000bb01001007387 */ /* 0x000fe80000100a00 */
[----:B------:R-:W-:Y:S04]  /*5b810*/  STL.64 [R1+0xbb8], R18 ;  /* 0x000bb81201007387 */ /* 0x000fe80000100a00 */
[----:B------:R-:W-:Y:S04]  /*5b820*/  STL.64 [R1+0x39e8], R32 ;  /* 0x0039e82001007387 */ /* 0x000fe80000100a00 */
[----:B------:R-:W-:Y:S04]  /*5b830*/  STL.64 [R1+0xba0], R12 ;  /* 0x000ba00c01007387 */ /* 0x000fe80000100a00 */
[----:B------:R0:W-:Y:S02]  /*5b840*/  STL.64 [R1+0xba8], R14 ;  /* 0x000ba80e01007387 */ /* 0x0001e40000100a00 */
[----:B0-----:R-:W-:Y:S02]  /*5b850*/  HMMA.16816.F32 R12, R28, R36, R4 ;  /* 0x000000241c0c723c */ /* 0x001fe40000001804 */
[----:B------:R-:W3:Y:S04]  /*5b860*/  LDL.LU R4, [R1+0x2990] ;  /* 0x0029900001047983 */ /* 0x000ee80000300800 */
[----:B------:R-:W3:Y:S01]  /*5b870*/  LDL.LU R61, [R1+0x298c] ;  /* 0x00298c00013d7983 */ /* 0x000ee20000300800 */
[----:B------:R-:W-:-:S02]  /*5b880*/  IMAD.MOV.U32 R56, RZ, RZ, R41 ;  /* 0x000000ffff387224 */ /* 0x000fc400078e0029 */
[----:B------:R-:W-:-:S10]  /*5b890*/  IMAD.MOV.U32 R57, RZ, RZ, R40 ;  /* 0x000000ffff397224 */ /* 0x000fd400078e0028 */
[----:B------:R0:W-:Y:S04]  /*5b8a0*/  STL.64 [R1+0xb90], R12 ;  /* 0x000b900c01007387 */ /* 0x0001e80000100a00 */
[----:B------:R1:W-:Y:S04]  /*5b8b0*/  STL.64 [R1+0xb98], R14 ;  /* 0x000b980e01007387 */ /* 0x0003e80000100a00 */
[----:B------:R-:W4:Y:S04]  /*5b8c0*/  LDL.LU R5, [R1+0x2998] ;  /* 0x0029980001057983 */ /* 0x000f280000300800 */
[----:B------:R-:W4:Y:S04]  /*5b8d0*/  LDL.LU R0, [R1+0x2994] ;  /* 0x0029940001007983 */ /* 0x000f280000300800 */
[----:B------:R-:W3:Y:S04]  /*5b8e0*/  LDL.LU R58, [R1+0x29a0] ;  /* 0x0029a000013a7983 */ /* 0x000ee80000300800 */
[----:B------:R-:W3:Y:S04]  /*5b8f0*/  LDL.LU R59, [R1+0x299c] ;  /* 0x00299c00013b7983 */ /* 0x000ee80000300800 */
[----:B------:R-:W3:Y:S04]  /*5b900*/  LDL.LU R41, [R1+0x3bcc] ;  /* 0x003bcc0001297983 */ /* 0x000ee80000300800 */
[----:B------:R-:W4:Y:S04]  /*5b910*/  LDL.LU R40, [R1+0x3bc8] ;  /* 0x003bc80001287983 */ /* 0x000f280000300800 */
[----:B------:R-:W4:Y:S04]  /*5b920*/  LDL.LU.64 R16, [R1+0xb70] ;  /* 0x000b700001107983 */ /* 0x000f280000300a00 */
[----:B------:R-:W4:Y:S01]  /*5b930*/  LDL.LU.64 R18, [R1+0xb78] ;  /* 0x000b780001127983 */ /* 0x000f220000300a00 */
[----:B------:R-:W-:-:S02]  /*5b940*/  IMAD.MOV.U32 R52, RZ, RZ, R42 ;  /* 0x000000ffff347224 */ /* 0x000fc400078e002a */
[----:B------:R-:W-:Y:S02]  /*5b950*/  IMAD.MOV.U32 R53, RZ, RZ, R44 ;  /* 0x000000ffff357224 */ /* 0x000fe400078e002c */
[----:B------:R-:W-:Y:S02]  /*5b960*/  IMAD.MOV.U32 R54, RZ, RZ, R43 ;  /* 0x000000ffff367224 */ /* 0x000fe400078e002b */
[----:B------:R-:W-:Y:S01]  /*5b970*/  IMAD.MOV.U32 R55, RZ, RZ, R45 ;  /* 0x000000ffff377224 */ /* 0x000fe200078e002d */
[----:B--2---:R-:W-:-:S15]  /*5b980*/  HMMA.16816.F32 R8, R28, R38, R8 ;  /* 0x000000261c08723c */ /* 0x004fde0000001808 */
[----:B------:R-:W-:-:S04]  /*5b990*/  NOP ;  /* 0x0000000000007918 */ /* 0x000fc80000000000 */
[----:B------:R2:W-:Y:S04]  /*5b9a0*/  STL.64 [R1+0xb80], R8 ;  /* 0x000b800801007387 */ /* 0x0005e80000100a00 */
[----:B------:R2:W-:Y:S04]  /*5b9b0*/  STL.64 [R1+0xb88], R10 ;  /* 0x000b880a01007387 */ /* 0x0005e80000100a00 */
[----:B0-----:R-:W4:Y:S04]  /*5b9c0*/  LDL.LU.64 R12, [R1+0xb60] ;  /* 0x000b6000010c7983 */ /* 0x001f280000300a00 */
[----:B-1----:R-:W4:Y:S04]  /*5b9d0*/  LDL.LU.64 R14, [R1+0xb68] ;  /* 0x000b6800010e7983 */ /* 0x002f280000300a00 */
[----:B------:R-:W4:Y:S04]  /*5b9e0*/  LDL.LU R6, [R1+0x29a8] ;  /* 0x0029a80001067983 */ /* 0x000f280000300800 */
[----:B------:R-:W4:Y:S04]  /*5b9f0*/  LDL.LU R7, [R1+0x29a4] ;  /* 0x0029a40001077983 */ /* 0x000f280000300800 */
[----:B------:R-:W4:Y:S04]  /*5ba00*/  LDL.LU R42, [R1+0x3bc4] ;  /* 0x003bc400012a7983 */ /* 0x000f280000300800 */
[----:B------:R-:W4:Y:S04]  /*5ba10*/  LDL.LU R44, [R1+0x3bc0] ;  /* 0x003bc000012c7983 */ /* 0x000f280000300800 */
[----:B------:R-:W4:Y:S04]  /*5ba20*/  LDL.LU R43, [R1+0x3bbc] ;  /* 0x003bbc00012b7983 */ /* 0x000f280000300800 */
[----:B------:R-:W4:Y:S04]  /*5ba30*/  LDL.LU R45, [R1+0x3bb8] ;  /* 0x003bb800012d7983 */ /* 0x000f280000300800 */
[----:B--2---:R-:W2:Y:S04]  /*5ba40*/  LDL.LU.64 R8, [R1+0xb50] ;  /* 0x000b500001087983 */ /* 0x004ea80000300a00 */
[----:B------:R-:W2:Y:S04]  /*5ba50*/  LDL.LU.64 R10, [R1+0xb58] ;  /* 0x000b5800010a7983 */ /* 0x000ea80000300a00 */
[----:B------:R-:W-:Y:S04]  /*5ba60*/  STL.64 [R1+0x3b90], R54 ;  /* 0x003b903601007387 */ /* 0x000fe80000100a00 */
[----:B------:R-:W-:Y:S01]  /*5ba70*/  STL.64 [R1+0x3b88], R52 ;  /* 0x003b883401007387 */ /* 0x000fe20000100a00 */
[----:B---3--:R-:W-:-:S02]  /*5ba80*/  IMAD.MOV.U32 R51, RZ, RZ, R41 ;  /* 0x000000ffff337224 */ /* 0x008fc400078e0029 */
[----:B----4-:R-:W-:Y:S02]  /*5ba90*/  IMAD.MOV.U32 R50, RZ, RZ, R40 ;  /* 0x000000ffff327224 */ /* 0x010fe400078e0028 */
[----:B------:R-:W3:Y:S04]  /*5baa0*/  LDL.LU R40, [R1+0x3bb4] ;  /* 0x003bb40001287983 */ /* 0x000ee80000300800 */
[----:B------:R-:W3:Y:S04]  /*5bab0*/  LDL.LU R41, [R1+0x3bb0] ;  /* 0x003bb00001297983 */ /* 0x000ee80000300800 */
[----:B------:R-:W4:Y:S01]  /*5bac0*/  LDL.LU R48, [R1+0x100] ;  /* 0x0001000001307983 */ /* 0x000f220000300800 */
[----:B------:R-:W-:-:S02]  /*5bad0*/  IMAD.MOV.U32 R49, RZ, RZ, R42 ;  /* 0x000000ffff317224 */ /* 0x000fc400078e002a */
[----:B------:R-:W-:Y:S01]  /*5bae0*/  IMAD.MOV.U32 R27, RZ, RZ, R44 ;  /* 0x000000ffff1b7224 */ /* 0x000fe200078e002c */
[----:B------:R-:W2:Y:S01]  /*5baf0*/  LDL.LU R42, [R1+0x3bac] ;  /* 0x003bac00012a7983 */ /* 0x000ea20000300800 */
[----:B------:R-:W-:-:S03]  /*5bb00*/  IMAD.MOV.U32 R26, RZ, RZ, R43 ;  /* 0x000000ffff1a7224 */ /* 0x000fc600078e002b */
[----:B------:R-:W2:Y:S04]  /*5bb10*/  LDL.LU R43, [R1+0x3ba8] ;  /* 0x003ba800012b7983 */ /* 0x000ea80000300800 */
[----:B------:R-:W4:Y:S04]  /*5bb20*/  LDL.LU R44, [R1+0x3ba4] ;  /* 0x003ba400012c7983 */ /* 0x000f280000300800 */
[----:B------:R-:W-:Y:S04]  /*5bb30*/  STL.64 [R1+0x3a10], R38 ;  /* 0x003a102601007387 */ /* 0x000fe80000100a00 */
[----:B------:R-:W-:Y:S01]  /*5bb40*/  STL.64 [R1+0x3a08], R36 ;  /* 0x003a082401007387 */ /* 0x000fe20000100a00 */
[----:B------:R-:W-:-:S03]  /*5bb50*/  IMAD.MOV.U32 R24, RZ, RZ, R45 ;  /* 0x000000ffff187224 */ /* 0x000fc600078e002d */
[----:B------:R-:W4:Y:S01]  /*5bb60*/  LDL.LU R45, [R1+0x3ba0] ;  /* 0x003ba000012d7983 */ /* 0x000f220000300800 */
[----:B---3--:R-:W-:-:S15]  /*5bb70*/  HMMA.16816.F32 R16, R28, R40, R16 ;  /* 0x000000281c10723c */ /* 0x008fde0000001810 */
[----:B------:R-:W-:-:S04]  /*5bb80*/  NOP ;  /* 0x0000000000007918 */ /* 0x000fc80000000000 */
[----:B------:R-:W-:Y:S04]  /*5bb90*/  STL.64 [R1+0xb70], R16 ;  /* 0x000b701001007387 */ /* 0x000fe80000100a00 */
[----:B------:R-:W-:Y:S04]  /*5bba0*/  STL.64 [R1+0xb78], R18 ;  /* 0x000b781201007387 */ /* 0x000fe80000100a00 */
[----:B------:R-:W3:Y:S01]  /*5bbb0*/  LDL.LU R25, [R1+0x114] ;  /* 0x0001140001197983 */ /* 0x000ee20000300800 */
[C---:B--2---:R-:W-:Y:S08]  /*5bbc0*/  HMMA.16816.F32 R12, R28.reuse, R42, R12 ;  /* 0x0000002a1c0c723c */ /* 0x044ff0000000180c */
[----:B----4-:R-:W-:Y:S01]  /*5bbd0*/  HMMA.16816.F32 R8, R28, R44, R8 ;  /* 0x0000002c1c08723c */ /* 0x010fe20000001808 */
[----:B------:R0:W-:Y:S04]  /*5bbe0*/  STL.64 [R1+0x3a70], R42 ;  /* 0x003a702a01007387 */ /* 0x0001e80000100a00 */
[----:B0-----:R-:W2:Y:S06]  /*5bbf0*/  LDL.LU R42, [R1+0x118] ;  /* 0x00011800012a7983 */ /* 0x001eac0000300800 */
[----:B------:R-:W-:Y:S04]  /*5bc00*/  STL.64 [R1+0xb60], R12 ;  /* 0x000b600c01007387 */ /* 0x000fe80000100a00 */
[----:B------:R-:W-:Y:S04]  /*5bc10*/  STL.64 [R1+0xb68], R14 ;  /* 0x000b680e01007387 */ /* 0x000fe80000100a00 */
[----:B------:R-:W2:Y:S04]  /*5bc20*/  LDL.LU R43, [R1+0x11c] ;  /* 0x00011c00012b7983 */ /* 0x000ea80000300800 */
[----:B------:R0:W-:Y:S04]  /*5bc30*/  STL.64 [R1+0x3a68], R40 ;  /* 0x003a682801007387 */ /* 0x0001e80000100a00 */
[----:B------:R1:W-:Y:S04]  /*5bc40*/  STL.64 [R1+0xb50], R8 ;  /* 0x000b500801007387 */ /* 0x0003e80000100a00 */
[----:B------:R4:W-:Y:S04]  /*5bc50*/  STL.64 [R1+0xb58], R10 ;  /* 0x000b580a01007387 */ /* 0x0009e80000100a00 */
[----:B------:R-:W2:Y:S04]  /*5bc60*/  LDL.LU.64 R52, [R1+0xb10] ;  /* 0x000b100001347983 */ /* 0x000ea80000300a00 */
[----:B------:R-:W2:Y:S01]  /*5bc70*/  LDL.LU.64 R54, [R1+0xb18] ;  /* 0x000b180001367983 */ /* 0x000ea20000300a00 */
[----:B0-----:R-:W-:-:S02]  /*5bc80*/  IMAD R41, R59, 0x100, R58 ;  /* 0x000001003b297824 */ /* 0x001fc400078e023a */
[----:B------:R-:W-:Y:S02]  /*5bc90*/  IMAD.MOV.U32 R58, RZ, RZ, R46 ;  /* 0x000000ffff3a7224 */ /* 0x000fe400078e002e */
[----:B------:R-:W-:Y:S01]  /*5bca0*/  IMAD.MOV.U32 R59, RZ, RZ, R47 ;  /* 0x000000ffff3b7224 */ /* 0x000fe200078e002f */
[----:B------:R-:W2:Y:S04]  /*5bcb0*/  LDL.LU R46, [R1+0x3b9c] ;  /* 0x003b9c00012e7983 */ /* 0x000ea80000300800 */
[----:B------:R-:W2:Y:S04]  /*5bcc0*/  LDL.LU R47, [R1+0x3b98] ;  /* 0x003b9800012f7983 */ /* 0x000ea80000300800 */
[----:B------:R-:W3:Y:S04]  /*5bcd0*/  LDL.LU.64 R36, [R1+0xae0] ;  /* 0x000ae00001247983 */ /* 0x000ee80000300a00 */
[----:B------:R-:W3:Y:S04]  /*5bce0*/  LDL.LU.64 R38, [R1+0xae8] ;  /* 0x000ae80001267983 */ /* 0x000ee80000300a00 */
[----:B------:R-:W3:Y:S04]  /*5bcf0*/  LDL.LU.64 R32, [R1+0xac0] ;  /* 0x000ac00001207983 */ /* 0x000ee80000300a00 */
[----:B------:R-:W3:Y:S04]  /*5bd00*/  LDL.LU.64 R34, [R1+0xac8] ;  /* 0x000ac80001227983 */ /* 0x000ee80000300a00 */
[----:B------:R-:W3:Y:S04]  /*5bd10*/  LDL.LU.64 R20, [R1+0xaa0] ;  /* 0x000aa00001147983 */ /* 0x000ee80000300a00 */
[----:B------:R-:W3:Y:S04]  /*5bd20*/  LDL.LU.64 R22, [R1+0xaa8] ;  /* 0x000aa80001167983 */ /* 0x000ee80000300a00 */
[----:B------:R-:W3:Y:S01]  /*5bd30*/  LDL.LU.64 R16, [R1+0xa80] ;  /* 0x000a800001107983 */ /* 0x000ee20000300a00 */
[----:B------:R-:W-:-:S02]  /*5bd40*/  IMAD R61, R61, 0x100, R4 ;  /* 0x000001003d3d7824 */ /* 0x000fc400078e0204 */
[----:B------:R-:W-:Y:S01]  /*5bd50*/  IMAD R0, R0, 0x100, R5 ;  /* 0x0000010000007824 */ /* 0x000fe200078e0205 */
[----:B------:R-:W3:Y:S01]  /*5bd60*/  LDL.LU.64 R18, [R1+0xa88] ;  /* 0x000a880001127983 */ /* 0x000ee20000300a00 */
[----:B------:R-:W-:-:S03]  /*5bd70*/  IMAD R40, R7, 0x100, R6 ;  /* 0x0000010007287824 */ /* 0x000fc600078e0206 */
[----:B------:R-:W3:Y:S04]  /*5bd80*/  LDL.LU.64 R4, [R1+0xa60] ;  /* 0x000a600001047983 */ /* 0x000ee80000300a00 */
[----:B------:R-:W3:Y:S04]  /*5bd90*/  LDL.LU.64 R6, [R1+0xa68] ;  /* 0x000a680001067983 */ /* 0x000ee80000300a00 */
[----:B------:R-:W3:Y:S04]  /*5bda0*/  LDL.LU.64 R12, [R1+0xa40] ;  /* 0x000a4000010c7983 */ /* 0x000ee80000300a00 */
[----:B------:R-:W3:Y:S04]  /*5bdb0*/  LDL.LU.64 R14, [R1+0xa48] ;  /* 0x000a4800010e7983 */ /* 0x000ee80000300a00 */
[----:B-1----:R-:W3:Y:S04]  /*5bdc0*/  LDL.LU.64 R8, [R1+0xa20] ;  /* 0x000a200001087983 */ /* 0x002ee80000300a00 */
[----:B----4-:R-:W4:Y:S01]  /*5bdd0*/  LDL.LU.64 R10, [R1+0xa28] ;  /* 0x000a2800010a7983 */ /* 0x010f220000300a00 */
[----:B--2---:R-:W-:Y:S03]  /*5bde0*/  HMMA.16816.F32 R28, R28, R46, R52 ;  /* 0x0000002e1c1c723c */ /* 0x004fe60000001834 */
[----:B------:R-:W2:Y:S04]  /*5bdf0*/  LDL.LU.64 R54, [R1+0x3b90] ;  /* 0x003b900001367983 */ /* 0x000ea80000300a00 */
[----:B------:R-:W2:Y:S04]  /*5be00*/  LDL.LU.64 R52, [R1+0x3b88] ;  /* 0x003b880001347983 */ /* 0x000ea80000300a00 */
[----:B------:R-:W-:Y:S04]  /*5be10*/  STL.64 [R1+0x39b0], R46 ;  /* 0x0039b02e01007387 */ /* 0x000fe80000100a00 */
[----:B------:R0:W-:Y:S04]  /*5be20*/  STL.64 [R1+0x39a8], R44 ;  /* 0x0039a82c01007387 */ /* 0x0001e80000100a00 */
[----:B------:R1:W-:Y:S04]  /*5be30*/  STL.64 [R1+0xb10], R28 ;  /* 0x000b101c01007387 */ /* 0x0003e80000100a00 */
[----:B------:R1:W-:Y:S04]  /*5be40*/  STL.64 [R1+0xb18], R30 ;  /* 0x000b181e01007387 */ /* 0x0003e80000100a00 */
[----:B0-----:R-:W4:Y:S04]  /*5be50*/  LDL.LU.64 R44, [R1+0xb00] ;  /* 0x000b0000012c7983 */ /* 0x001f280000300a00 */
[----:B------:R-:W4:Y:S01]  /*5be60*/  LDL.LU.64 R46, [R1+0xb08] ;  /* 0x000b0800012e7983 */ /* 0x000f220000300a00 */
[----:B-1----:R-:W-:-:S02]  /*5be70*/  F2FP.F16.E4M3.UNPACK_B R28, R61 ;  /* 0x0000003dff1c723e */ /* 0x002fc400020006ff */
[----:B------:R-:W-:Y:S02]  /*5be80*/  F2FP.F16.E4M3.UNPACK_B R29, R0 ;  /* 0x00000000ff1d723e */ /* 0x000fe400020006ff */
[----:B------:R-:W-:Y:S02]  /*5be90*/  F2FP.F16.E4M3.UNPACK_B R30, R41 ;  /* 0x00000029ff1e723e */ /* 0x000fe400020006ff */
[----:B------:R-:W-:Y:S01]  /*5bea0*/  F2FP.F16.E4M3.UNPACK_B R31, R40 ;  /* 0x00000028ff1f723e */ /* 0x000fe200020006ff */
[----:B------:R-:W4:Y:S04]  /*5beb0*/  LDL.LU R61, [R1+0x3b84] ;  /* 0x003b8400013d7983 */ /* 0x000f280000300800 */
[----:B------:R-:W4:Y:S02]  /*5bec0*/  LDL.LU R0, [R1+0x3b80] ;  /* 0x003b800001007983 */ /* 0x000f240000300800 */
[C---:B---3--:R-:W-:Y:S08]  /*5bed0*/  HMMA.16816.F32 R36, R28.reuse, R24, R36 ;  /* 0x000000181c24723c */ /* 0x048ff00000001824 */
[C---:B------:R-:W-:Y:S08]  /*5bee0*/  HMMA.16816.F32 R32, R28.reuse, R26, R32 ;  /* 0x0000001a1c20723c */ /* 0x040ff00000001820 */
[C---:B------:R-:W-:Y:S08]  /*5bef0*/  HMMA.16816.F32 R24, R28.reuse, R48, R20 ;  /* 0x000000301c18723c */ /* 0x040ff00000001814 */
[C---:B------:R-:W-:Y:S08]  /*5bf00*/  HMMA.16816.F32 R20, R28.reuse, R50, R16 ;  /* 0x000000321c14723c */ /* 0x040ff00000001810 */
[C---:B--2---:R-:W-:Y:S08]  /*5bf10*/  HMMA.16816.F32 R16, R28.reuse, R52, R4 ;  /* 0x000000341c10723c */ /* 0x044ff00000001804 */
[----:B----4-:R-:W-:-:S15]  /*5bf20*/  HMMA.16816.F32 R40, R28, R42, R44 ;  /* 0x0000002a1c28723c */ /* 0x010fde000000182c */
[----:B------:R-:W-:-:S04]  /*5bf30*/  NOP ;  /* 0x0000000000007918 */ /* 0x000fc80000000000 */
        /* <DEDUP_REMOVED lines=14> */
[C---:B0-----:R-:W-:Y:S08]  /*5c020*/  HMMA.16816.F32 R16, R28.reuse, R54, R12 ;  /* 0x000000361c10723c */ /* 0x041ff0000000180c */
[C---:B------:R-:W-:Y:S01]  /*5c030*/  HMMA.16816.F32 R12, R28.reuse, R56, R8 ;  /* 0x000000381c0c723c */ /* 0x040fe20000001808 */
[----:B------:R-:W3:Y:S10]  /*5c040*/  LDL.LU R10, [R1+0x70] ;  /* 0x00007000010a7983 */ /* 0x000ef40000300800 */
[----:B------:R-:W-:Y:S04]  /*5c050*/  STL.64 [R1+0xa40], R16 ;  /* 0x000a401001007387 */ /* 0x000fe80000100a00 */
[----:B------:R0:W-:Y:S04]  /*5c060*/  STL.64 [R1+0xa48], R18 ;  /* 0x000a481201007387 */ /* 0x0001e80000100a00 */
[----:B------:R1:W-:Y:S04]  /*5c070*/  STL.64 [R1+0xa20], R12 ;  /* 0x000a200c01007387 */ /* 0x0003e80000100a00 */
[----:B------:R4:W-:Y:S04]  /*5c080*/  STL.64 [R1+0xa28], R14 ;  /* 0x000a280e01007387 */ /* 0x0009e80000100a00 */
[----:B------:R-:W3:Y:S04]  /*5c090*/  LDL.LU R11, [R1+0x74] ;  /* 0x00007400010b7983 */ /* 0x000ee80000300800 */
[----:B------:R-:W2:Y:S04]  /*5c0a0*/  LDL.LU R54, [R1+0x68] ;  /* 0x0000680001367983 */ /* 0x000ea80000300800 */
[----:B------:R-:W2:Y:S04]  /*5c0b0*/  LDL.LU R55, [R1+0x6c] ;  /* 0x00006c0001377983 */ /* 0x000ea80000300800 */
[----:B0-----:R-:W2:Y:S04]  /*5c0c0*/  LDL.LU R18, [R1+0x80] ;  /* 0x0000800001127983 */ /* 0x001ea80000300800 */
[----:B------:R-:W2:Y:S04]  /*5c0d0*/  LDL.LU R19, [R1+0x84] ;  /* 0x0000840001137983 */ /* 0x000ea80000300800 */
[----:B------:R-:W2:Y:S04]  /*5c0e0*/  LDL.LU R8, [R1+0x78] ;  /* 0x0000780001087983 */ /* 0x000ea80000300800 */
[----:B------:R-:W2:Y:S04]  /*5c0f0*/  LDL.LU R9, [R1+0x7c] ;  /* 0x00007c0001097983 */ /* 0x000ea80000300800 */
[----:B---3--:R-:W-:Y:S04]  /*5c100*/  STL.64 [R1+0x3b18], R10 ;  /* 0x003b180a01007387 */ /* 0x008fe80000100a00 */
[----:B--2---:R-:W-:Y:S04]  /*5c110*/  STL.64 [R1+0x3b10], R8 ;  /* 0x003b100801007387 */ /* 0x004fe80000100a00 */
[----:B------:R-:W2:Y:S04]  /*5c120*/  LDL.LU R16, [R1+0x88] ;  /* 0x0000880001107983 */ /* 0x000ea80000300800 */
[----:B------:R-:W2:Y:S01]  /*5c130*/  LDL.LU R17, [R1+0x8c] ;  /* 0x00008c0001117983 */ /* 0x000ea20000300800 */
[C---:B------:R-:W-:Y:S03]  /*5c140*/  HMMA.16816.F32 R4, R28.reuse, R58, R4 ;  /* 0x0000003a1c04723c */ /* 0x040fe60000001804 */
[----:B------:R-:W-:Y:S04]  /*5c150*/  STL.64 [R1+0x3b28], R18 ;  /* 0x003b281201007387 */ /* 0x000fe80000100a00 */
[----:B--2---:R-:W-:Y:S04]  /*5c160*/  STL.64 [R1+0x3b20], R16 ;  /* 0x003b201001007387 */ /* 0x004fe80000100a00 */
[----:B------:R-:W2:Y:S08]  /*5c170*/  LDL.LU R56, [R1+0xd0] ;  /* 0x0000d00001387983 */ /* 0x000eb00000300800 */
[----:B------:R0:W-:Y:S04]  /*5c180*/  STL.64 [R1+0xa00], R4 ;  /* 0x000a000401007387 */ /* 0x0001e80000100a00 */
[----:B------:R-:W-:Y:S04]  /*5c190*/  STL.64 [R1+0xa08], R6 ;  /* 0x000a080601007387 */ /* 0x000fe80000100a00 */
[----:B------:R-:W2:Y:S04]  /*5c1a0*/  LDL.LU R57, [R1+0xd4] ;  /* 0x0000d40001397983 */ /* 0x000ea80000300800 */
[----:B-1----:R-:W2:Y:S04]  /*5c1b0*/  LDL.LU.64 R12, [R1+0x9e0] ;  /* 0x0009e000010c7983 */ /* 0x002ea80000300a00 */
[----:B----4-:R-:W2:Y:S04]  /*5c1c0*/  LDL.LU.64 R14, [R1+0x9e8] ;  /* 0x0009e800010e7983 */ /* 0x010ea80000300a00 */
[----:B------:R-:W3:Y:S04]  /*5c1d0*/  LDL.LU R22, [R1+0x98] ;  /* 0x0000980001167983 */ /* 0x000ee80000300800 */
[----:B------:R-:W3:Y:S04]  /*5c1e0*/  LDL.LU R23, [R1+0x9c] ;  /* 0x00009c0001177983 */ /* 0x000ee80000300800 */
[----:B------:R-:W4:Y:S04]  /*5c1f0*/  LDL.LU R42, [R1+0x90] ;  /* 0x00009000012a7983 */ /* 0x000f280000300800 */
[----:B------:R-:W4:Y:S04]  /*5c200*/  LDL.LU R43, [R1+0x94] ;  /* 0x00009400012b7983 */ /* 0x000f280000300800 */
[----:B0-----:R-:W2:Y:S04]  /*5c210*/  LDL.LU R4, [R1+0xc8] ;  /* 0x0000c80001047983 */ /* 0x001ea80000300800 */
[----:B------:R-:W2:Y:S04]  /*5c220*/  LDL.LU R5, [R1+0xcc] ;  /* 0x0000cc0001057983 */ /* 0x000ea80000300800 */
[----:B------:R-:W2:Y:S04]  /*5c230*/  LDL.LU.64 R8, [R1+0x9c0] ;  /* 0x0009c00001087983 */ /* 0x000ea80000300a00 */
[----:B------:R-:W2:Y:S04]  /*5c240*/  LDL.LU.64 R10, [R1+0x9c8] ;  /* 0x0009c800010a7983 */ /* 0x000ea80000300a00 */
[----:B----4-:R0:W-:Y:S04]  /*5c250*/  STL.64 [R1+0x3b30], R42 ;  /* 0x003b302a01007387 */ /* 0x0101e80000100a00 */
[----:B------:R-:W4:Y:S04]  /*5c260*/  LDL.LU R20, [R1+0xa0] ;  /* 0x0000a00001147983 */ /* 0x000f280000300800 */
[----:B------:R-:W4:Y:S04]  /*5c270*/  LDL.LU R21, [R1+0xa4] ;  /* 0x0000a40001157983 */ /* 0x000f280000300800 */
[----:B---3--:R-:W-:Y:S04]  /*5c280*/  STL.64 [R1+0x3b40], R22 ;  /* 0x003b401601007387 */ /* 0x008fe80000100a00 */
[----:B----4-:R-:W-:Y:S04]  /*5c290*/  STL.64 [R1+0x3b38], R20 ;  /* 0x003b381401007387 */ /* 0x010fe80000100a00 */
[----:B------:R-:W3:Y:S04]  /*5c2a0*/  LDL.LU R40, [R1+0xa8] ;  /* 0x0000a80001287983 */ /* 0x000ee80000300800 */
[----:B------:R-:W3:Y:S04]  /*5c2b0*/  LDL.LU R41, [R1+0xac] ;  /* 0x0000ac0001297983 */ /* 0x000ee80000300800 */
[----:B---3--:R1:W-:Y:S04]  /*5c2c0*/  STL.64 [R1+0x3b48], R40 ;  /* 0x003b482801007387 */ /* 0x0083e80000100a00 */
[----:B------:R-:W3:Y:S04]  /*5c2d0*/  LDL.LU R58, [R1+0x40] ;  /* 0x00004000013a7983 */ /* 0x000ee80000300800 */
[----:B------:R-:W3:Y:S04]  /*5c2e0*/  LDL.LU R59, [R1+0x44] ;  /* 0x00004400013b7983 */ /* 0x000ee80000300800 */
[----:B0-----:R-:W4:Y:S04]  /*5c2f0*/  LDL.LU R42, [R1+0xb0] ;  /* 0x0000b000012a7983 */ /* 0x001f280000300800 */
[----:B------:R-:W4:Y:S01]  /*5c300*/  LDL.LU R43, [R1+0xb4] ;  /* 0x0000b400012b7983 */ /* 0x000f220000300800 */
[C---:B--2---:R-:W-:Y:S03]  /*5c310*/  HMMA.16816.F32 R12, R28.reuse, R56, R12 ;  /* 0x000000381c0c723c */ /* 0x044fe6000000180c */
[----:B----4-:R-:W-:Y:S04]  /*5c320*/  STL.64 [R1+0x3b60], R42 ;  /* 0x003b602a01007387 */ /* 0x010fe80000100a00 */
[----:B------:R-:W2:Y:S04]  /*5c330*/  LDL.LU R52, [R1+0x60] ;  /* 0x0000600001347983 */ /* 0x000ea80000300800 */
[----:B------:R-:W2:Y:S04]  /*5c340*/  LDL.LU R53, [R1+0x64] ;  /* 0x0000640001357983 */ /* 0x000ea80000300800 */
[----:B-1----:R-:W4:Y:S04]  /*5c350*/  LDL.LU R40, [R1+0xb8] ;  /* 0x0000b80001287983 */ /* 0x002f280000300800 */
[----:B------:R-:W4:Y:S04]  /*5c360*/  LDL.LU R41, [R1+0xbc] ;  /* 0x0000bc0001297983 */ /* 0x000f280000300800 */
[----:B----4-:R0:W-:Y:S04]  /*5c370*/  STL.64 [R1+0x3b78], R40 ;  /* 0x003b782801007387 */ /* 0x0101e80000100a00 */
[----:B------:R-:W4:Y:S04]  /*5c380*/  LDL.LU R6, [R1+0xc0] ;  /* 0x0000c00001067983 */ /* 0x000f280000300800 */
[----:B------:R-:W4:Y:S04]  /*5c390*/  LDL.LU R7, [R1+0xc4] ;  /* 0x0000c40001077983 */ /* 0x000f280000300800 */
[----:B------:R-:W-:Y:S04]  /*5c3a0*/  STL.64 [R1+0x3b58], R54 ;  /* 0x003b583601007387 */ /* 0x000fe80000100a00 */
[----:B--2---:R-:W-:Y:S04]  /*5c3b0*/  STL.64 [R1+0x3b50], R52 ;  /* 0x003b503401007387 */ /* 0x004fe80000100a00 */
[----:B------:R-:W2:Y:S04]  /*5c3c0*/  LDL.LU R48, [R1+0x58] ;  /* 0x0000580001307983 */ /* 0x000ea80000300800 */
[----:B------:R-:W-:Y:S04]  /*5c3d0*/  STL.64 [R1+0x9e0], R12 ;  /* 0x0009e00c01007387 */ /* 0x000fe80000100a00 */
[----:B------:R-:W-:Y:S04]  /*5c3e0*/  STL.64 [R1+0x9e8], R14 ;  /* 0x0009e80e01007387 */ /* 0x000fe80000100a00 */
[----:B------:R-:W2:Y:S04]  /*5c3f0*/  LDL.LU R49, [R1+0x5c] ;  /* 0x00005c0001317983 */ /* 0x000ea80000300800 */
[----:B------:R-:W2:Y:S04]  /*5c400*/  LDL.LU R50, [R1+0x50] ;  /* 0x0000500001327983 */ /* 0x000ea80000300800 */
[----:B------:R-:W2:Y:S01]  /*5c410*/  LDL.LU R51, [R1+0x54] ;  /* 0x0000540001337983 */ /* 0x000ea20000300800 */
[C---:B------:R-:W-:Y:S03]  /*5c420*/  HMMA.16816.F32 R8, R28.reuse, R4, R8 ;  /* 0x000000041c08723c */ /* 0x040fe60000001808 */
[----:B--2---:R-:W-:Y:S04]  /*5c430*/  STL.64 [R1+0x3b70], R50 ;  /* 0x003b703201007387 */ /* 0x004fe80000100a00 */
[----:B------:R1:W-:Y:S04]  /*5c440*/  STL.64 [R1+0x3b68], R48 ;  /* 0x003b683001007387 */ /* 0x0003e80000100a00 */
[----:B------:R-:W2:Y:S04]  /*5c450*/  LDL.LU R56, [R1+0x48] ;  /* 0x0000480001387983 */ /* 0x000ea80000300800 */
[----:B------:R-:W2:Y:S04]  /*5c460*/  LDL.LU R57, [R1+0x4c] ;  /* 0x00004c0001397983 */ /* 0x000ea80000300800 */
[----:B0-----:R-:W4:Y:S04]  /*5c470*/  LDL.LU.64 R40, [R1+0x9a0] ;  /* 0x0009a00001287983 */ /* 0x001f280000300a00 */
[----:B------:R-:W4:Y:S04]  /*5c480*/  LDL.LU.64 R42, [R1+0x9a8] ;  /* 0x0009a800012a7983 */ /* 0x000f280000300a00 */
[----:B------:R0:W-:Y:S04]  /*5c490*/  STL.64 [R1+0x9c0], R8 ;  /* 0x0009c00801007387 */ /* 0x0001e80000100a00 */
[----:B------:R0:W-:Y:S04]  /*5c4a0*/  STL.64 [R1+0x9c8], R10 ;  /* 0x0009c80a01007387 */ /* 0x0001e80000100a00 */
        /* <DEDUP_REMOVED lines=8> */
[----:B0-----:R-:W2:Y:S04]  /*5c530*/  LDL.LU.64 R8, [R1+0x900] ;  /* 0x0009000001087983 */ /* 0x001ea80000300a00 */
        /* <DEDUP_REMOVED lines=11> */
[----:B----4-:R-:W-:Y:S03]  /*5c5f0*/  HMMA.16816.F32 R4, R28, R6, R40 ;  /* 0x000000061c04723c */ /* 0x010fe60000001828 */
[----:B------:R-:W2:-:S15]  /*5c600*/  LDL.LU.64 R40, [R1+0x3b78] ;  /* 0x003b780001287983 */ /* 0x000e9e0000300a00 */
[----:B------:R-:W-:Y:S01]  /*5c610*/  NOP ;  /* 0x0000000000007918 */ /* 0x000fe20000000000 */
[----:B------:R0:W-:Y:S04]  /*5c620*/  STL.64 [R1+0x9a0], R4 ;  /* 0x0009a00401007387 */ /* 0x0001e80000100a00 */
[----:B------:R1:W-:Y:S04]  /*5c630*/  STL.64 [R1+0x9a8], R6 ;  /* 0x0009a80601007387 */ /* 0x0003e80000100a00 */
[----:B0-----:R-:W4:Y:S04]  /*5c640*/  LDL.LU.64 R4, [R1+0x840] ;  /* 0x0008400001047983 */ /* 0x001f280000300a00 */
[----:B-1----:R-:W4:Y:S01]  /*5c650*/  LDL.LU.64 R6, [R1+0x848] ;  /* 0x0008480001067983 */ /* 0x002f220000300a00 */
[----:B--2---:R-:W-:Y:S03]  /*5c660*/  HMMA.16816.F32 R40, R28, R40, R48 ;  /* 0x000000281c28723c */ /* 0x004fe60000001830 */
[----:B------:R-:W2:Y:S04]  /*5c670*/  LDL.LU.64 R50, [R1+0x3b70] ;  /* 0x003b700001327983 */ /* 0x000ea80000300a00 */
[----:B------:R-:W2:-:S12]  /*5c680*/  LDL.LU.64 R48, [R1+0x3b68] ;  /* 0x003b680001307983 */ /* 0x000e980000300a00 */
[----:B------:R-:W-:Y:S04]  /*5c690*/  STL.64 [R1+0x980], R40 ;  /* 0x0009802801007387 */ /* 0x000fe80000100a00 */
[----:B------:R0:W-:Y:S04]  /*5c6a0*/  STL.64 [R1+0x988], R42 ;  /* 0x0009882a01007387 */ /* 0x0001e80000100a00 */
[----:B0-----:R-:W2:Y:S02]  /*5c6b0*/  LDL.LU.64 R42, [R1+0x3b60] ;  /* 0x003b6000012a7983 */ /* 0x001ea40000300a00 */
[----:B--2---:R-:W-:Y:S02]  /*5c6c0*/  HMMA.16816.F32 R40, R28, R42, R52 ;  /* 0x0000002a1c28723c */ /* 0x004fe40000001834 */
[----:B------:R-:W4:Y:S04]  /*5c6d0*/  LDL.LU.64 R54, [R1+0x3b58] ;  /* 0x003b580001367983 */ /* 0x000f280000300a00 */
[----:B------:R-:W2:-:S13]  /*5c6e0*/  LDL.LU.64 R52, [R1+0x3b50] ;  /* 0x003b500001347983 */ /* 0x000e9a0000300a00 */
[----:B------:R0:W-:Y:S04]  /*5c6f0*/  STL.64 [R1+0x960], R40 ;  /* 0x0009602801007387 */ /* 0x0001e80000100a00 */
[----:B------:R1:W-:Y:S04]  /*5c700*/  STL.64 [R1+0x968], R42 ;  /* 0x0009682a01007387 */ /* 0x0003e80000100a00 */
[----:B0-----:R-:W1:Y:S02]  /*5c710*/  LDL.LU.64 R40, [R1+0x3b48] ;  /* 0x003b480001287983 */ /* 0x001e640000300a00 */
[----:B-1----:R-:W-:Y:S02]  /*5c720*/  HMMA.16816.F32 R40, R28, R40, R20 ;  /* 0x000000281c28723c */ /* 0x002fe40000001814 */
[----:B------:R-:W2:Y:S04]  /*5c730*/  LDL.LU.64 R22, [R1+0x3b40] ;  /* 0x003b400001167983 */ /* 0x000ea80000300a00 */
[----:B------:R-:W2:-:S13]  /*5c740*/  LDL.LU.64 R20, [R1+0x3b38] ;  /* 0x003b380001147983 */ /* 0x000e9a0000300a00 */
[----:B------:R-:W-:Y:S04]  /*5c750*/  STL.64 [R1+0x940], R40 ;  /* 0x0009402801007387 */ /* 0x000fe80000100a00 */
[----:B------:R0:W-:Y:S04]  /*5c760*/  STL.64 [R1+0x948], R42 ;  /* 0x0009482a01007387 */ /* 0x0001e80000100a00 */
[----:B0-----:R-:W3:Y:S01]  /*5c770*/  LDL.LU.64 R42, [R1+0x3b30] ;  /* 0x003b3000012a7983 */ /* 0x001ee20000300a00 */
[C---:B--2---:R-:W-:Y:S08]  /*5c780*/  HMMA.16816.F32 R16, R28.reuse, R20, R16 ;  /* 0x000000141c10723c */ /* 0x044ff00000001810 */
[C---:B------:R-:W-:Y:S11]  /*5c790*/  HMMA.16816.F32 R20, R28.reuse, R22, R8 ;  /* 0x000000161c14723c */ /* 0x040ff60000001808 */
[----:B------:R-:W-:Y:S04]  /*5c7a0*/  STL.64 [R1+0x920], R16 ;  /* 0x0009201001007387 */ /* 0x000fe80000100a00 */
[----:B------:R0:W-:Y:S04]  /*5c7b0*/  STL.64 [R1+0x928], R18 ;  /* 0x0009281201007387 */ /* 0x0001e80000100a00 */
[----:B0-----:R-:W2:Y:S04]  /*5c7c0*/  LDL.LU.64 R18, [R1+0x3b28] ;  /* 0x003b280001127983 */ /* 0x001ea80000300a00 */
[----:B------:R-:W2:Y:S04]  /*5c7d0*/  LDL.LU.64 R16, [R1+0x3b20] ;  /* 0x003b200001107983 */ /* 0x000ea80000300a00 */
[----:B------:R-:W2:Y:S04]  /*5c7e0*/  LDL.LU.64 R10, [R1+0x3b18] ;  /* 0x003b1800010a7983 */ /* 0x000ea80000300a00 */
[----:B------:R-:W2:Y:S04]  /*5c7f0*/  LDL.LU.64 R8, [R1+0x3b10] ;  /* 0x003b100001087983 */ /* 0x000ea80000300a00 */
[----:B------:R0:W-:Y:S04]  /*5c800*/  STL.64 [R1+0x900], R20 ;  /* 0x0009001401007387 */ /* 0x0001e80000100a00 */
[----:B------:R1:W-:Y:S04]  /*5c810*/  STL.64 [R1+0x908], R22 ;  /* 0x0009081601007387 */ /* 0x0003e80000100a00 */
[----:B0-----:R-:W2:Y:S04]  /*5c820*/  LDL.LU.64 R20, [R1+0x820] ;  /* 0x0008200001147983 */ /* 0x001ea80000300a00 */
[----:B-1----:R-:W2:Y:S01]  /*5c830*/  LDL.LU.64 R22, [R1+0x828] ;  /* 0x0008280001167983 */ /* 0x002ea20000300a00 */
[C---:B---3--:R-:W-:Y:S08]  /*5c840*/  HMMA.16816.F32 R40, R28.reuse, R42, R44 ;  /* 0x0000002a1c28723c */ /* 0x048ff0000000182c */
[C---:B----4-:R-:W-:Y:S11]  /*5c850*/  HMMA.16816.F32 R4, R28.reuse, R54, R4 ;  /* 0x000000361c04723c */ /* 0x050ff60000001804 */
[----:B------:R-:W-:Y:S04]  /*5c860*/  STL.64 [R1+0x8e0], R40 ;  /* 0x0008e02801007387 */ /* 0x000fe80000100a00 */
[----:B------:R-:W-:Y:S01]  /*5c870*/  STL.64 [R1+0x8e8], R42 ;  /* 0x0008e82a01007387 */ /* 0x000fe20000100a00 */
[C---:B--2---:R-:W-:Y:S08]  /*5c880*/  HMMA.16816.F32 R36, R28.reuse, R16, R36 ;  /* 0x000000101c24723c */ /* 0x044ff00000001824 */
[C---:B------:R-:W-:Y:S08]  /*5c890*/  HMMA.16816.F32 R32, R28.reuse, R18, R32 ;  /* 0x000000121c20723c */ /* 0x040ff00000001820 */
[C---:B------:R-:W-:Y:S08]  /*5c8a0*/  HMMA.16816.F32 R24, R28.reuse, R8, R24 ;  /* 0x000000081c18723c */ /* 0x040ff00000001818 */
[C---:B------:R-:W-:Y:S01]  /*5c8b0*/  HMMA.16816.F32 R8, R28.reuse, R10, R12 ;  /* 0x0000000a1c08723c */ /* 0x040fe2000000180c */
[----:B------:R-:W2:Y:S04]  /*5c8c0*/  LDL.LU.64 R16, [R1+0x800] ;  /* 0x0008000001107983 */ /* 0x000ea80000300a00 */
[----:B------:R-:W-:Y:S04]  /*5c8d0*/  STL.64 [R1+0x8c0], R36 ;  /* 0x0008c02401007387 */ /* 0x000fe80000100a00 */
[----:B------:R-:W-:Y:S04]  /*5c8e0*/  STL.64 [R1+0x8c8], R38 ;  /* 0x0008c82601007387 */ /* 0x000fe80000100a00 */
[----:B------:R-:W2:Y:S04]  /*5c8f0*/  LDL.LU.64 R18, [R1+0x808] ;  /* 0x0008080001127983 */ /* 0x000ea80000300a00 */
[----:B------:R-:W-:Y:S04]  /*5c900*/  STL.64 [R1+0x8a0], R32 ;  /* 0x0008a02001007387 */ /* 0x000fe80000100a00 */
[----:B------:R-:W-:Y:S04]  /*5c910*/  STL.64 [R1+0x8a8], R34 ;  /* 0x0008a82201007387 */ /* 0x000fe80000100a00 */
[----:B------:R-:W3:Y:S04]  /*5c920*/  LDL.LU.64 R12, [R1+0x7e0] ;  /* 0x0007e000010c7983 */ /* 0x000ee80000300a00 */
[----:B------:R-:W-:Y:S04]  /*5c930*/  STL.64 [R1+0x880], R24 ;  /* 0x0008801801007387 */ /* 0x000fe80000100a00 */
[----:B------:R-:W-:Y:S04]  /*5c940*/  STL.64 [R1+0x888], R26 ;  /* 0x0008881a01007387 */ /* 0x000fe80000100a00 */
[----:B------:R-:W3:Y:S04]  /*5c950*/  LDL.LU.64 R14, [R1+0x7e8] ;  /* 0x0007e800010e7983 */ /* 0x000ee80000300a00 */
[----:B------:R0:W-:Y:S04]  /*5c960*/  STL.64 [R1+0x860], R8 ;  /* 0x0008600801007387 */ /* 0x0001e80000100a00 */
[----:B------:R1:W-:Y:S01]  /*5c970*/  STL.64 [R1+0x868], R10 ;  /* 0x0008680a01007387 */ /* 0x0003e20000100a00 */
[----:B------:R-:W-:Y:S03]  /*5c980*/  HMMA.16816.F32 R20, R28, R52, R20 ;  /* 0x000000341c14723c */ /* 0x000fe60000001814 */
[----:B0-----:R-:W4:Y:S04]  /*5c990*/  LDL.LU.64 R8, [R1+0x7c0] ;  /* 0x0007c00001087983 */ /* 0x001f280000300a00 */
[----:B-1----:R-:W4:Y:S04]  /*5c9a0*/  LDL.LU.64 R10, [R1+0x7c8] ;  /* 0x0007c800010a7983 */ /* 0x002f280000300a00 */
[----:B------:R0:W-:Y:S04]  /*5c9b0*/  STL.64 [R1+0x840], R4 ;  /* 0x0008400401007387 */ /* 0x0001e80000100a00 */
[----:B------:R1:W-:Y:S04]  /*5c9c0*/  STL.64 [R1+0x848], R6 ;  /* 0x0008480601007387 */ /* 0x0003e80000100a00 */
[----:B0-----:R-:W3:Y:S04]  /*5c9d0*/  LDL.LU.64 R4, [R1+0x7a0] ;  /* 0x0007a00001047983 */ /* 0x001ee80000300a00 */
[----:B-1----:R-:W3:Y:S04]  /*5c9e0*/  LDL.LU.64 R6, [R1+0x7a8] ;  /* 0x0007a80001067983 */ /* 0x002ee80000300a00 */
[----:B------:R-:W3:Y:S04]  /*5c9f0*/  LDL.LU R54, [R1] ;  /* 0x0000000001367983 */ /* 0x000ee80000300800 */
[----:B------:R-:W3:Y:S04]  /*5ca00*/  LDL.LU R55, [R1+0x4] ;  /* 0x0000040001377983 */ /* 0x000ee80000300800 */
[----:B------:R-:W4:Y:S01]  /*5ca10*/  LDL.LU R52, [R1+0x8] ;  /* 0x0000080001347983 */ /* 0x000f220000300800 */
[----:B------:R-:W-:-:S03]  /*5ca20*/  IMAD.MOV.U32 R53, RZ, RZ, R0 ;  /* 0x000000ffff357224 */ /* 0x000fc600078e0000 */
[----:B------:R-:W-:Y:S04]  /*5ca30*/  STL.64 [R1+0x820], R20 ;  /* 0x0008201401007387 */ /* 0x000fe80000100a00 */
[----:B------:R-:W-:Y:S04]  /*5ca40*/  STL.64 [R1+0x828], R22 ;  /* 0x0008281601007387 */ /* 0x000fe80000100a00 */
[----:B------:R-:W4:Y:S01]  /*5ca50*/  LDL.LU R0, [R1+0x3b08] ;  /* 0x003b080001007983 */ /* 0x000f220000300800 */
[C---:B--2---:R-:W-:Y:S03]  /*5ca60*/  HMMA.16816.F32 R16, R28.reuse, R48, R16 ;  /* 0x000000301c10723c */ /* 0x044fe60000001810 */
[----:B---3--:R-:W-:Y:S04]  /*5ca70*/  STL.64 [R1+0x3a80], R54 ;  /* 0x003a803601007387 */ /* 0x008fe80000100a00 */
[----:B----4-:R-:W-:Y:S04]  /*5ca80*/  STL.64 [R1+0x3a78], R52 ;  /* 0x003a783401007387 */ /* 0x010fe80000100a00 */
[----:B------:R-:W2:Y:S08]  /*5ca90*/  LDL.LU R42, [R1+0x10] ;  /* 0x00001000012a7983 */ /* 0x000eb00000300800 */
[----:B------:R-:W-:Y:S04]  /*5caa0*/  STL.64 [R1+0x800], R16 ;  /* 0x0008001001007387 */ /* 0x000fe80000100a00 */
[----:B------:R-:W-:Y:S04]  /*5cab0*/  STL.64 [R1+0x808], R18 ;  /* 0x0008081201007387 */ /* 0x000fe80000100a00 */
[----:B------:R-:W2:Y:S01]  /*5cac0*/  LDL.LU R43, [R1+0x14] ;  /* 0x00001400012b7983 */ /* 0x000ea20000300800 */
[C---:B------:R-:W-:Y:S08]  /*5cad0*/  HMMA.16816.F32 R12, R28.reuse, R50, R12 ;  /* 0x000000321c0c723c */ /* 0x040ff0000000180c */
[C---:B------:R-:W-:Y:S08]  /*5cae0*/  HMMA.16816.F32 R8, R28.reuse, R56, R8 ;  /* 0x000000381c08723c */ /* 0x040ff00000001808 */
[----:B------:R-:W-:Y:S01]  /*5caf0*/  HMMA.16816.F32 R4, R28, R58, R4 ;  /* 0x0000003a1c04723c */ /* 0x000fe20000001804 */
[----:B------:R-:W-:Y:S01]  /*5cb00*/  IMAD.MOV.U32 R41, RZ, RZ, R0 ;  /* 0x000000ffff297224 */ /* 0x000fe200078e0000 */
[----:B--2---:R0:W-:Y:S04]  /*5cb10*/  STL.64 [R1+0x3a88], R42 ;  /* 0x003a882a01007387 */ /* 0x0041e80000100a00 */
[----:B------:R-:W2:Y:S04]  /*5cb20*/  LDL.LU R40, [R1+0x18] ;  /* 0x0000180001287983 */ /* 0x000ea80000300800 */
[----:B------:R-:W-:Y:S04]  /*5cb30*/  STL.64 [R1+0x7e0], R12 ;  /* 0x0007e00c01007387 */ /* 0x000fe80000100a00 */
[----:B------:R-:W-:Y:S04]  /*5cb40*/  STL.64 [R1+0x7e8], R14 ;  /* 0x0007e80e01007387 */ /* 0x000fe80000100a00 */
[----:B------:R-:W3:Y:S04]  /*5cb50*/  LDL.LU R0, [R1+0x3b04] ;  /* 0x003b040001007983 */ /* 0x000ee80000300800 */
[----:B--2---:R3:W-:Y:S04]  /*5cb60*/  STL.64 [R1+0x3aa0], R40 ;  /* 0x003aa02801007387 */ /* 0x0047e80000100a00 */
[----:B0-----:R-:W2:Y:S04]  /*5cb70*/  LDL.LU R42, [R1+0x20] ;  /* 0x00002000012a7983 */ /* 0x001ea80000300800 */
[----:B------:R-:W-:Y:S04]  /*5cb80*/  STL.64 [R1+0x7c0], R8 ;  /* 0x0007c00801007387 */ /* 0x000fe80000100a00 */
[----:B------:R-:W-:Y:S04]  /*5cb90*/  STL.64 [R1+0x7c8], R10 ;  /* 0x0007c80a01007387 */ /* 0x000fe80000100a00 */
[----:B------:R-:W-:Y:S04]  /*5cba0*/  STL.64 [R1+0x7a0], R4 ;  /* 0x0007a00401007387 */ /* 0x000fe80000100a00 */
[----:B------:R-:W-:Y:S04]  /*5cbb0*/  STL.64 [R1+0x7a8], R6 ;  /* 0x0007a80601007387 */ /* 0x000fe80000100a00 */
[----:B------:R-:W2:Y:S01]  /*5cbc0*/  LDL.LU R43, [R1+0x24] ;  /* 0x00002400012b7983 */ /* 0x000ea20000300800 */
[----:B---3--:R-:W-:-:S03]  /*5cbd0*/  IMAD.MOV.U32 R40, RZ, RZ, R0 ;  /* 0x000000ffff287224 */ /* 0x008fc600078e0000 */
[----:B------:R-:W3:Y:S04]  /*5cbe0*/  LDL.LU R0, [R1+0x3b00] ;  /* 0x003b000001007983 */ /* 0x000ee80000300800 */
[----:B------:R-:W4:Y:S04]  /*5cbf0*/  LDL.LU R41, [R1+0x2c] ;  /* 0x00002c0001297983 */ /* 0x000f280000300800 */
[----:B--2---:R0:W-:Y:S04]  /*5cc00*/  STL.64 [R1+0x3ab8], R42 ;  /* 0x003ab82a01007387 */ /* 0x0041e80000100a00 */
[----:B0-----:R-:W2:Y:S04]  /*5cc10*/  LDL.LU R42, [R1+0x30] ;  /* 0x00003000012a7983 */ /* 0x001ea80000300800 */
[----:B------:R-:W2:Y:S04]  /*5cc20*/  LDL.LU R43, [R1+0x34] ;  /* 0x00003400012b7983 */ /* 0x000ea80000300800 */
[----:B----4-:R0:W-:Y:S04]  /*5cc30*/  STL.64 [R1+0x3ad0], R40 ;  /* 0x003ad02801007387 */ /* 0x0101e80000100a00 */
[----:B0-----:R-:W4:Y:S04]  /*5cc40*/  LDL.LU R40, [R1+0x38] ;  /* 0x0000380001287983 */ /* 0x001f280000300800 */
[----:B--2---:R-:W-:Y:S04]  /*5cc50*/  STL.64 [R1+0x3ae8], R42 ;  /* 0x003ae82a01007387 */ /* 0x004fe80000100a00 */
[----:B------:R-:W2:Y:S04]  /*5cc60*/  LDL.LU.64 R52, [R1+0x6e0] ;  /* 0x0006e00001347983 */ /* 0x000ea80000300a00 */
[----:B------:R-:W2:Y:S04]  /*5cc70*/  LDL.LU.64 R54, [R1+0x6e8] ;  /* 0x0006e80001367983 */ /* 0x000ea80000300a00 */
[----:B--2---:R-:W-:Y:S04]  /*5cc80*/  STL.64 [R1+0x3a98], R54 ;  /* 0x003a983601007387 */ /* 0x004fe80000100a00 */
[----:B------:R0:W-:Y:S04]  /*5cc90*/  STL.64 [R1+0x3a90], R52 ;  /* 0x003a903401007387 */ /* 0x0001e80000100a00 */
[----:B0-----:R-:W2:Y:S04]  /*5cca0*/  LDL.LU.64 R52, [R1+0x700] ;  /* 0x0007000001347983 */ /* 0x001ea80000300a00 */
        /* <DEDUP_REMOVED lines=12> */
[----:B------:R-:W2:Y:S01]  /*5cd70*/  LDL.LU.64 R54, [R1+0x768] ;  /* 0x0007680001367983 */ /* 0x000ea20000300a00 */
[----:B---3--:R-:W-:-:S03]  /*5cd80*/  IMAD.MOV.U32 R41, RZ, RZ, R0 ;  /* 0x000000ffff297224 */ /* 0x008fc600078e0000 */
[----:B--2---:R-:W-:Y:S04]  /*5cd90*/  STL.64 [R1+0x3af8], R54 ;  /* 0x003af83601007387 */ /* 0x004fe80000100a00 */
[----:B------:R0:W-:Y:S04]  /*5cda0*/  STL.64 [R1+0x3af0], R52 ;  /* 0x003af03401007387 */ /* 0x0001e80000100a00 */
[----:B0-----:R-:W4:Y:S04]  /*5cdb0*/  LDL.LU.64 R52, [R1+0x780] ;  /* 0x0007800001347983 */ /* 0x001f280000300a00 */
[----:B------:R-:W4:Y:S04]  /*5cdc0*/  LDL.LU.64 R54, [R1+0x788] ;  /* 0x0007880001367983 */ /* 0x000f280000300a00 */
[----:B------:R-:W2:Y:S04]  /*5cdd0*/  LDL.LU.64 R4, [R1+0x6c0] ;  /* 0x0006c00001047983 */ /* 0x000ea80000300a00 */
[----:B------:R-:W2:Y:S04]  /*5cde0*/  LDL.LU.64 R6, [R1+0x6c8] ;  /* 0x0006c80001067983 */ /* 0x000ea80000300a00 */
[----:B------:R-:W3:Y:S04]  /*5cdf0*/  LDL.LU.64 R48, [R1+0x6a0] ;  /* 0x0006a00001307983 */ /* 0x000ee80000300a00 */
[----:B------:R-:W3:Y:S04]  /*5ce00*/  LDL.LU.64 R50, [R1+0x6a8] ;  /* 0x0006a80001327983 */ /* 0x000ee80000300a00 */
        /* <DEDUP_REMOVED lines=19> */
[----:B------:R-:W4:Y:S04]  /*5cf40*/  LDL.LU.64 R54, [R1+0x3af8] ;  /* 0x003af80001367983 */ /* 0x000f280000300a00 */
[----:B------:R-:W4:-:S12]  /*5cf50*/  LDL.LU.64 R52, [R1+0x3af0] ;  /* 0x003af00001347983 */ /* 0x000f180000300a00 */
[----:B------:R-:W-:Y:S04]  /*5cf60*/  STL.64 [R1+0x780], R40 ;  /* 0x0007802801007387 */ /* 0x000fe80000100a00 */
[----:B------:R0:W-:Y:S04]  /*5cf70*/  STL.64 [R1+0x788], R42 ;  /* 0x0007882a01007387 */ /* 0x0001e80000100a00 */
[----:B0-----:R-:W4:Y:S02]  /*5cf80*/  LDL.LU.64 R42, [R1+0x3ae8] ;  /* 0x003ae800012a7983 */ /* 0x001f240000300a00 */
[----:B----4-:R-:W-:Y:S02]  /*5cf90*/  HMMA.16816.F32 R40, R28, R42, R52 ;  /* 0x0000002a1c28723c */ /* 0x010fe40000001834 */
[----:B------:R-:W4:Y:S04]  /*5cfa0*/  LDL.LU.64 R54, [R1+0x3ae0] ;  /* 0x003ae00001367983 */ /* 0x000f280000300a00 */
[----:B------:R-:W4:-:S13]  /*5cfb0*/  LDL.LU.64 R52, [R1+0x3ad8] ;  /* 0x003ad80001347983 */ /* 0x000f1a0000300a00 */
[----:B------:R0:W-:Y:S04]  /*5cfc0*/  STL.64 [R1+0x760], R40 ;  /* 0x0007602801007387 */ /* 0x0001e80000100a00 */
[----:B------:R4:W-:Y:S04]  /*5cfd0*/  STL.64 [R1+0x768], R42 ;  /* 0x0007682a01007387 */ /* 0x0009e80000100a00 */
[----:B0-----:R-:W4:Y:S02]  /*5cfe0*/  LDL.LU.64 R40, [R1+0x3ad0] ;  /* 0x003ad00001287983 */ /* 0x001f240000300a00 */
[----:B----4-:R-:W-:Y:S02]  /*5cff0*/  HMMA.16816.F32 R40, R28, R40, R52 ;  /* 0x000000281c28723c */ /* 0x010fe40000001834 */
[----:B------:R-:W4:Y:S04]  /*5d000*/  LDL.LU.64 R54, [R1+0x3ac8] ;  /* 0x003ac80001367983 */ /* 0x000f280000300a00 */
[----:B------:R-:W4:-:S13]  /*5d010*/  LDL.LU.64 R52, [R1+0x3ac0] ;  /* 0x003ac00001347983 */ /* 0x000f1a0000300a00 */
        /* <DEDUP_REMOVED lines=15> */
[C---:B----4-:R-:W-:Y:S02]  /*5d110*/  HMMA.16816.F32 R40, R28.reuse, R42, R52 ;  /* 0x0000002a1c28723c */ /* 0x050fe40000001834 */
[----:B------:R-:W3:Y:S04]  /*5d120*/  LDL.LU.64 R54, [R1+0x3a80] ;  /* 0x003a800001367983 */ /* 0x000ee80000300a00 */
[----:B------:R-:W4:Y:S02]  /*5d130*/  LDL.LU.64 R52, [R1+0x3a78] ;  /* 0x003a780001347983 */ /* 0x000f240000300a00 */
[C---:B--2---:R-:W-:Y:S11]  /*5d140*/  HMMA.16816.F32 R56, R28.reuse, R60, R56 ;  /* 0x0000003c1c38723c */ /* 0x044ff60000001838 */
[----:B------:R-:W-:Y:S04]  /*5d150*/  STL.64 [R1+0x6e0], R40 ;  /* 0x0006e02801007387 */ /* 0x000fe80000100a00 */
[----:B------:R0:W-:Y:S04]  /*5d160*/  STL.64 [R1+0x6e8], R42 ;  /* 0x0006e82a01007387 */ /* 0x0001e80000100a00 */
[----:B0-----:R-:W2:Y:S04]  /*5d170*/  LDL.LU.64 R42, [R1+0x3a70] ;  /* 0x003a7000012a7983 */ /* 0x001ea80000300a00 */
[----:B------:R-:W2:Y:S01]  /*5d180*/  LDL.LU.64 R40, [R1+0x3a68] ;  /* 0x003a680001287983 */ /* 0x000ea20000300a00 */
[C---:B----4-:R-:W-:Y:S08]  /*5d190*/  HMMA.16816.F32 R4, R28.reuse, R52, R4 ;  /* 0x000000341c04723c */ /* 0x050ff00000001804 */
[C---:B---3--:R-:W-:Y:S11]  /*5d1a0*/  HMMA.16816.F32 R52, R28.reuse, R54, R48 ;  /* 0x000000361c34723c */ /* 0x048ff60000001830 */
[----:B------:R-:W-:Y:S04]  /*5d1b0*/  STL.64 [R1+0x6c0], R4 ;  /* 0x0006c00401007387 */ /* 0x000fe80000100a00 */
[----:B------:R0:W-:Y:S04]  /*5d1c0*/  STL.64 [R1+0x6c8], R6 ;  /* 0x0006c80601007387 */ /* 0x0001e80000100a00 */
[----:B0-----:R-:W3:Y:S04]  /*5d1d0*/  LDL.LU.64 R6, [R1+0x3a60] ;  /* 0x003a600001067983 */ /* 0x001ee80000300a00 */
        /* <DEDUP_REMOVED lines=11> */
[----:B--2---:R-:W-:-:S15]  /*5d290*/  HMMA.16816.F32 R44, R28, R58, R44 ;  /* 0x0000003a1c2c723c */ /* 0x004fde000000182c */
[----:B------:R-:W-:-:S04]  /*5d2a0*/  NOP ;  /* 0x0000000000007918 */ /* 0x000fc80000000000 */
[----:B------:R-:W-:Y:S04]  /*5d2b0*/  STL.64 [R1+0x660], R44 ;  /* 0x0006602c01007387 */ /* 0x000fe80000100a00 */
[----:B------:R3:W-:Y:S02]  /*5d2c0*/  STL.64 [R1+0x668], R46 ;  /* 0x0006682e01007387 */ /* 0x0007e40000100a00 */
[C---:B---3--:R-:W-:Y:S08]  /*5d2d0*/  HMMA.16816.F32 R44, R28.reuse, R56, R36 ;  /* 0x000000381c2c723c */ /* 0x048ff00000001824 */
[C---:B------:R-:W-:Y:S08]  /*5d2e0*/  HMMA.16816.F32 R36, R28.reuse, R54, R32 ;  /* 0x000000361c24723c */ /* 0x040ff00000001820 */
[C---:B------:R-:W-:Y:S08]  /*5d2f0*/  HMMA.16816.F32 R32, R28.reuse, R52, R24 ;  /* 0x000000341c20723c */ /* 0x040ff00000001818 */
[C---:B------:R-:W-:Y:S08]  /*5d300*/  HMMA.16816.F32 R24, R28.reuse, R50, R20 ;  /* 0x000000321c18723c */ /* 0x040ff00000001814 */
[C---:B------:R-:W-:Y:S08]  /*5d310*/  HMMA.16816.F32 R20, R28.reuse, R48, R16 ;  /* 0x000000301c14723c */ /* 0x040ff00000001810 */
[C---:B------:R-:W-:Y:S08]  /*5d320*/  HMMA.16816.F32 R16, R28.reuse, R2, R12 ;  /* 0x000000021c10723c */ /* 0x040ff0000000180c */
[C---:B----4-:R-:W-:Y:S01]  /*5d330*/  HMMA.16816.F32 R12, R28.reuse, R4, R8 ;  /* 0x000000041c0c723c */ /* 0x050fe20000001808 */
[----:B------:R-:W-:Y:S04]  /*5d340*/  STL.64 [R1+0x640], R44 ;  /* 0x0006402c01007387 */ /* 0x000fe80000100a00 */
[----:B------:R-:W-:Y:S04]  /*5d350*/  STL.64 [R1+0x648], R46 ;  /* 0x0006482e01007387 */ /* 0x000fe80000100a00 */
[----:B------:R0:W-:Y:S04]  /*5d360*/  STL.64 [R1+0x620], R36 ;  /* 0x0006202401007387 */ /* 0x0001e80000100a00 */
[----:B------:R1:W-:Y:S04]  /*5d370*/  STL.64 [R1+0x628], R38 ;  /* 0x0006282601007387 */ /* 0x0003e80000100a00 */
        /* <DEDUP_REMOVED lines=10> */
[----:B------:R3:W-:Y:S04]  /*5d420*/  STL.64 [R1+0x580], R12 ;  /* 0x0005800c01007387 */ /* 0x0007e80000100a00 */
[----:B------:R4:W-:Y:S04]  /*5d430*/  STL.64 [R1+0x588], R14 ;  /* 0x0005880e01007387 */ /* 0x0009e80000100a00 */
[----:B0-----:R-:W2:Y:S04]  /*5d440*/  LDL.LU.64 R36, [R1+0x540] ;  /* 0x0005400001247983 */ /* 0x001ea80000300a00 */
[----:B-1----:R-:W2:Y:S04]  /*5d450*/  LDL.LU.64 R38, [R1+0x548] ;  /* 0x0005480001267983 */ /* 0x002ea80000300a00 */
[----:B---3--:R-:W3:Y:S04]  /*5d460*/  LDL.LU.64 R12, [R1+0x520] ;  /* 0x00052000010c7983 */ /* 0x008ee80000300a00 */
[----:B----4-:R-:W3:Y:S04]  /*5d470*/  LDL.LU.64 R14, [R1+0x528] ;  /* 0x00052800010e7983 */ /* 0x010ee80000300a00 */
[----:B------:R-:W4:Y:S04]  /*5d480*/  LDL.LU.64 R32, [R1+0x500] ;  /* 0x0005000001207983 */ /* 0x000f280000300a00 */
[----:B------:R-:W4:Y:S04]  /*5d490*/  LDL.LU.64 R34, [R1+0x508] ;  /* 0x0005080001227983 */ /* 0x000f280000300a00 */
        /* <DEDUP_REMOVED lines=13> */
[----:B------:R-:W3:Y:S01]  /*5d570*/  LDL.LU.64 R46, [R1+0x408] ;  /* 0x00040800012e7983 */ /* 0x000ee20000300a00 */
[----:B--2---:R-:W-:Y:S03]  /*5d580*/  HMMA.16816.F32 R4, R28, R6, R8 ;  /* 0x000000061c04723c */ /* 0x004fe60000001808 */
[----:B------:R-:W3:Y:S04]  /*5d590*/  LDL.LU.64 R10, [R1+0x3a20] ;  /* 0x003a2000010a7983 */ /* 0x000ee80000300a00 */
[----:B------:R-:W2:-:S12]  /*5d5a0*/  LDL.LU.64 R8, [R1+0x3a18] ;  /* 0x003a180001087983 */ /* 0x000e980000300a00 */
[----:B------:R0:W-:Y:S04]  /*5d5b0*/  STL.64 [R1+0x560], R4 ;  /* 0x0005600401007387 */ /* 0x0001e80000100a00 */
[----:B------:R1:W-:Y:S04]  /*5d5c0*/  STL.64 [R1+0x568], R6 ;  /* 0x0005680601007387 */ /* 0x0003e80000100a00 */
[----:B0-----:R-:W4:Y:S04]  /*5d5d0*/  LDL.LU.64 R4, [R1+0x440] ;  /* 0x0004400001047983 */ /* 0x001f280000300a00 */
[----:B-1----:R-:W4:Y:S01]  /*5d5e0*/  LDL.LU.64 R6, [R1+0x448] ;  /* 0x0004480001067983 */ /* 0x002f220000300a00 */
[C---:B--2---:R-:W-:Y:S08]  /*5d5f0*/  HMMA.16816.F32 R36, R28.reuse, R8, R36 ;  /* 0x000000081c24723c */ /* 0x044ff00000001824 */
[C---:B---3--:R-:W-:Y:S11]  /*5d600*/  HMMA.16816.F32 R8, R28.reuse, R10, R12 ;  /* 0x0000000a1c08723c */ /* 0x048ff6000000180c */
[----:B------:R-:W-:Y:S04]  /*5d610*/  STL.64 [R1+0x540], R36 ;  /* 0x0005402401007387 */ /* 0x000fe80000100a00 */
[----:B------:R0:W-:Y:S04]  /*5d620*/  STL.64 [R1+0x548], R38 ;  /* 0x0005482601007387 */ /* 0x0001e80000100a00 */
[----:B0-----:R-:W2:Y:S04]  /*5d630*/  LDL.LU.64 R38, [R1+0x3a10] ;  /* 0x003a100001267983 */ /* 0x001ea80000300a00 */
[----:B------:R-:W3:Y:S04]  /*5d640*/  LDL.LU.64 R36, [R1+0x3a08] ;  /* 0x003a080001247983 */ /* 0x000ee80000300a00 */
[----:B------:R-:W2:Y:S04]  /*5d650*/  LDL.LU.64 R14, [R1+0x3a00] ;  /* 0x003a0000010e7983 */ /* 0x000ea80000300a00 */
[----:B------:R-:W4:Y:S04]  /*5d660*/  LDL.LU.64 R12, [R1+0x39f8] ;  /* 0x0039f800010c7983 */ /* 0x000f280000300a00 */
[----:B------:R0:W-:Y:S04]  /*5d670*/  STL.64 [R1+0x520], R8 ;  /* 0x0005200801007387 */ /* 0x0001e80000100a00 */
[----:B------:R1:W-:Y:S04]  /*5d680*/  STL.64 [R1+0x528], R10 ;  /* 0x0005280a01007387 */ /* 0x0003e80000100a00 */
[----:B0-----:R-:W3:Y:S04]  /*5d690*/  LDL.LU.64 R8, [R1+0x450] ;  /* 0x0004500001087983 */ /* 0x001ee80000300a00 */
[----:B-1----:R-:W3:Y:S01]  /*5d6a0*/  LDL.LU.64 R10, [R1+0x458] ;  /* 0x00045800010a7983 */ /* 0x002ee20000300a00 */
[C---:B----4-:R-:W-:Y:S08]  /*5d6b0*/  HMMA.16816.F32 R32, R28.reuse, R12, R32 ;  /* 0x0000000c1c20723c */ /* 0x050ff00000001820 */
[C---:B--2---:R-:W-:Y:S11]  /*5d6c0*/  HMMA.16816.F32 R12, R28.reuse, R14, R16 ;  /* 0x0000000e1c0c723c */ /* 0x044ff60000001810 */
[----:B------:R-:W-:Y:S04]  /*5d6d0*/  STL.64 [R1+0x500], R32 ;  /* 0x0005002001007387 */ /* 0x000fe80000100a00 */
[----:B------:R0:W-:Y:S04]  /*5d6e0*/  STL.64 [R1+0x508], R34 ;  /* 0x0005082201007387 */ /* 0x0001e80000100a00 */
[----:B0-----:R-:W2:Y:S04]  /*5d6f0*/  LDL.LU.64 R34, [R1+0x39f0] ;  /* 0x0039f00001227983 */ /* 0x001ea80000300a00 */
[----:B------:R-:W4:Y:S04]  /*5d700*/  LDL.LU.64 R32, [R1+0x39e8] ;  /* 0x0039e80001207983 */ /* 0x000f280000300a00 */
[----:B------:R-:W2:Y:S04]  /*5d710*/  LDL.LU.64 R18, [R1+0x39e0] ;  /* 0x0039e00001127983 */ /* 0x000ea80000300a00 */
[----:B------:R-:W2:Y:S04]  /*5d720*/  LDL.LU.64 R16, [R1+0x39d8] ;  /* 0x0039d80001107983 */ /* 0x000ea80000300a00 */
[----:B------:R0:W-:Y:S04]  /*5d730*/  STL.64 [R1+0x4e0], R12 ;  /* 0x0004e00c01007387 */ /* 0x0001e80000100a00 */
[----:B------:R1:W-:Y:S04]  /*5d740*/  STL.64 [R1+0x4e8], R14 ;  /* 0x0004e80e01007387 */ /* 0x0003e80000100a00 */
[----:B0-----:R-:W3:Y:S04]  /*5d750*/  LDL.LU.64 R12, [R1+0x460] ;  /* 0x00046000010c7983 */ /* 0x001ee80000300a00 */
[----:B-1----:R-:W3:Y:S01]  /*5d760*/  LDL.LU.64 R14, [R1+0x468] ;  /* 0x00046800010e7983 */ /* 0x002ee20000300a00 */
[C---:B--2---:R-:W-:Y:S08]  /*5d770*/  HMMA.16816.F32 R24, R28.reuse, R16, R24 ;  /* 0x000000101c18723c */ /* 0x044ff00000001818 */
[C---:B------:R-:W-:Y:S11]  /*5d780*/  HMMA.16816.F32 R16, R28.reuse, R18, R20 ;  /* 0x000000121c10723c */ /* 0x040ff60000001814 */
[----:B------:R-:W-:Y:S04]  /*5d790*/  STL.64 [R1+0x4c0], R24 ;  /* 0x0004c01801007387 */ /* 0x000fe80000100a00 */
[----:B------:R0:W-:Y:S04]  /*5d7a0*/  STL.64 [R1+0x4c8], R26 ;  /* 0x0004c81a01007387 */ /* 0x0001e80000100a00 */
[----:B0-----:R-:W2:Y:S04]  /*5d7b0*/  LDL.LU.64 R26, [R1+0x39d0] ;  /* 0x0039d000011a7983 */ /* 0x001ea80000300a00 */
[----:B------:R-:W2:Y:S04]  /*5d7c0*/  LDL.LU.64 R24, [R1+0x39c8] ;  /* 0x0039c80001187983 */ /* 0x000ea80000300a00 */
[----:B------:R-:W3:Y:S04]  /*5d7d0*/  LDL.LU.64 R22, [R1+0x39c0] ;  /* 0x0039c00001167983 */ /* 0x000ee80000300a00 */
[----:B------:R-:W2:Y:S04]  /*5d7e0*/  LDL.LU.64 R20, [R1+0x39b8] ;  /* 0x0039b80001147983 */ /* 0x000ea80000300a00 */
[----:B------:R0:W-:Y:S04]  /*5d7f0*/  STL.64 [R1+0x4a0], R16 ;  /* 0x0004a01001007387 */ /* 0x0001e80000100a00 */
[----:B------:R1:W-:Y:S04]  /*5d800*/  STL.64 [R1+0x4a8], R18 ;  /* 0x0004a81201007387 */ /* 0x0003e80000100a00 */
[----:B0-----:R-:W2:Y:S04]  /*5d810*/  LDL.LU.64 R16, [R1+0x480] ;  /* 0x0004800001107983 */ /* 0x001ea80000300a00 */
[----:B-1----:R-:W2:Y:S02]  /*5d820*/  LDL.LU.64 R18, [R1+0x488] ;  /* 0x0004880001127983 */ /* 0x002ea40000300a00 */
[C---:B--2---:R-:W-:Y:S08]  /*5d830*/  HMMA.16816.F32 R16, R28.reuse, R20, R16 ;  /* 0x000000141c10723c */ /* 0x044ff00000001810 */
[C---:B---3--:R-:W-:Y:S08]  /*5d840*/  HMMA.16816.F32 R20, R28.reuse, R22, R12 ;  /* 0x000000161c14723c */ /* 0x048ff0000000180c */
[C---:B------:R-:W-:Y:S08]  /*5d850*/  HMMA.16816.F32 R12, R28.reuse, R26, R4 ;  /* 0x0000001a1c0c723c */ /* 0x040ff00000001804 */
[C---:B------:R-:W-:Y:S01]  /*5d860*/  HMMA.16816.F32 R4, R28.reuse, R34, R52 ;  /* 0x000000221c04723c */ /* 0x040fe20000001834 */
[----:B------:R-:W-:Y:S04]  /*5d870*/  STL.64 [R1+0x480], R16 ;  /* 0x0004801001007387 */ /* 0x000fe80000100a00 */
[----:B------:R0:W-:Y:S03]  /*5d880*/  STL.64 [R1+0x488], R18 ;  /* 0x0004881201007387 */ /* 0x0001e60000100a00 */
[C---:B0-----:R-:W-:Y:S08]  /*5d890*/  HMMA.16816.F32 R16, R28.reuse, R24, R8 ;  /* 0x000000181c10723c */ /* 0x041ff00000001808 */
[----:B----4-:R-:W-:Y:S01]  /*5d8a0*/  HMMA.16816.F32 R8, R28, R32, R56 ;  /* 0x000000201c08723c */ /* 0x010fe20000001838 */
[----:B------:R-:W-:Y:S04]  /*5d8b0*/  STL.64 [R1+0x460], R20 ;  /* 0x0004601401007387 */ /* 0x000fe80000100a00 */
[----:B------:R-:W-:Y:S01]  /*5d8c0*/  STL.64 [R1+0x468], R22 ;  /* 0x0004681601007387 */ /* 0x000fe20000100a00 */
[----:B------:R-:W-:-:S05]  /*5d8d0*/  IMAD.MOV.U32 R0, RZ, RZ, R7 ;  /* 0x000000ffff007224 */ /* 0x000fca00078e0007 */
[----:B------:R-:W-:Y:S04]  /*5d8e0*/  STL.64 [R1+0x450], R16 ;  /* 0x0004501001007387 */ /* 0x000fe80000100a00 */
[----:B------:R-:W-:Y:S04]  /*5d8f0*/  STL.64 [R1+0x458], R18 ;  /* 0x0004581201007387 */ /* 0x000fe80000100a00 */
[----:B------:R-:W-:Y:S04]  /*5d900*/  STL.64 [R1+0x440], R12 ;  /* 0x0004400c01007387 */ /* 0x000fe80000100a00 */
[----:B------:R-:W-:Y:S04]  /*5d910*/  STL.64 [R1+0x448], R14 ;  /* 0x0004480e01007387 */ /* 0x000fe80000100a00 */
[----:B------:R-:W-:Y:S04]  /*5d920*/  STL.64 [R1+0x420], R4 ;  /* 0x0004200401007387 */ /* 0x000fe80000100a00 */
[----:B------:R-:W-:Y:S04]  /*5d930*/  STL.64 [R1+0x430], R8 ;  /* 0x0004300801007387 */ /* 0x000fe80000100a00 */
[----:B------:R-:W-:Y:S04]  /*5d940*/  STL.64 [R1+0x438], R10 ;  /* 0x0004380a01007387 */ /* 0x000fe80000100a00 */
[----:B------:R0:W-:Y:S02]  /*5d950*/  STL [R1+0x428], R6 ;  /* 0x0004280601007387 */ /* 0x0001e40000100800 */
[C---:B0-----:R-:W-:Y:S08]  /*5d960*/  HMMA.16816.F32 R4, R28.reuse, R38, R44 ;  /* 0x000000261c04723c */ /* 0x041ff0000000182c */
[----:B------:R-:W-:Y:S01]  /*5d970*/  HMMA.16816.F32 R8, R28, R36, R48 ;  /* 0x000000241c08723c */ /* 0x000fe20000001830 */
[----:B------:R-:W-:Y:S10]  /*5d980*/  STL [R1+0x307c], R0 ;  /* 0x00307c0001007387 */ /* 0x000ff40000100800 */
[----:B------:R0:W-:Y:S08]  /*5d990*/  STL.64 [R1+0x400], R4 ;  /* 0x0004000401007387 */ /* 0x0001f00000100a00 */
[----:B------:R1:W-:Y:S04]  /*5d9a0*/  STL.64 [R1+0x410], R8 ;  /* 0x0004100801007387 */ /* 0x0003e80000100a00 */
[----:B------:R2:W-:Y:S04]  /*5d9b0*/  STL.64 [R1+0x418], R10 ;  /* 0x0004180a01007387 */ /* 0x0005e80000100a00 */
[----:B------:R3:W-:Y:S04]  /*5d9c0*/  STL [R1+0x408], R6 ;  /* 0x0004080601007387 */ /* 0x0007e80000100800 */
[----:B------:R-:W4:Y:S04]  /*5d9d0*/  LDL.LU R52, [R1+0x2d0] ;  /* 0x0002d00001347983 */ /* 0x000f280000300800 */
[----:B------:R-:W4:Y:S04]  /*5d9e0*/  LDL.LU R53, [R1+0x2d4] ;  /* 0x0002d40001357983 */ /* 0x000f280000300800 */
[----:B------:R-:W4:Y:S04]  /*5d9f0*/  LDL.LU R54, [R1+0x2d8] ;  /* 0x0002d80001367983 */ /* 0x000f280000300800 */
[----:B------:R-:W4:Y:S04]  /*5da00*/  LDL.LU R55, [R1+0x2dc] ;  /* 0x0002dc0001377983 */ /* 0x000f280000300800 */
[----:B------:R-:W4:Y:S04]  /*5da10*/  LDL.LU.64 R44, [R1+0x3f0] ;  /* 0x0003f000012c7983 */ /* 0x000f280000300a00 */
[----:B------:R-:W4:Y:S04]  /*5da20*/  LDL.LU.64 R46, [R1+0x3f8] ;  /* 0x0003f800012e7983 */ /* 0x000f280000300a00 */
        /* <DEDUP_REMOVED lines=8> */
[----:B-1----:R-:W4:Y:S04]  /*5dab0*/  LDL.LU R8, [R1+0x2c0] ;  /* 0x0002c00001087983 */ /* 0x002f280000300800 */
[----:B------:R-:W4:Y:S04]  /*5dac0*/  LDL.LU R9, [R1+0x2c4] ;  /* 0x0002c40001097983 */ /* 0x000f280000300800 */
[----:B--2---:R-:W2:Y:S04]  /*5dad0*/  LDL.LU R10, [R1+0x2c8] ;  /* 0x0002c800010a7983 */ /* 0x004ea80000300800 */
[----:B------:R-:W2:Y:S04]  /*5dae0*/  LDL.LU R11, [R1+0x2cc] ;  /* 0x0002cc00010b7983 */ /* 0x000ea80000300800 */
[----:B------:R-:W2:Y:S01]  /*5daf0*/  LDL.LU R13, [R1+0x140] ;  /* 0x00014000010d7983 */ /* 0x000ea20000300800 */
[----:B------:R-:W-:-:S03]  /*5db00*/  IMAD.MOV.U32 R0, RZ, RZ, R7 ;  /* 0x000000ffff007224 */ /* 0x000fc600078e0007 */
[----:B---3--:R-:W3:Y:S04]  /*5db10*/  LDL.LU R6, [R1+0x144] ;  /* 0x0001440001067983 */ /* 0x008ee80000300800 */
[----:B------:R-:W2:Y:S04]  /*5db20*/  LDL.LU R7, [R1+0x148] ;  /* 0x0001480001077983 */ /* 0x000ea80000300800 */
[----:B------:R-:W2:Y:S04]  /*5db30*/  LDL.LU R16, [R1+0x290] ;  /* 0x0002900001107983 */ /* 0x000ea80000300800 */
[----:B------:R-:W2:Y:S04]  /*5db40*/  LDL.LU R17, [R1+0x294] ;  /* 0x0002940001117983 */ /* 0x000ea80000300800 */
[----:B------:R-:W2:Y:S04]  /*5db50*/  LDL.LU R18, [R1+0x298] ;  /* 0x0002980001127983 */ /* 0x000ea80000300800 */
[----:B------:R-:W2:Y:S04]  /*5db60*/  LDL.LU R19, [R1+0x29c] ;  /* 0x00029c0001137983 */ /* 0x000ea80000300800 */
[----:B------:R-:W2:Y:S04]  /*5db70*/  LDL.LU.64 R36, [R1+0x3e0] ;  /* 0x0003e00001247983 */ /* 0x000ea80000300a00 */
[----:B------:R-:W2:Y:S04]  /*5db80*/  LDL.LU.64 R38, [R1+0x3e8] ;  /* 0x0003e80001267983 */ /* 0x000ea80000300a00 */
[----:B------:R-:W3:Y:S04]  /*5db90*/  LDL.LU.64 R32, [R1+0x280] ;  /* 0x0002800001207983 */ /* 0x000ee80000300a00 */
[----:B------:R-:W3:Y:S04]  /*5dba0*/  LDL.LU.64 R34, [R1+0x288] ;  /* 0x0002880001227983 */ /* 0x000ee80000300a00 */
[----:B------:R-:W3:Y:S04]  /*5dbb0*/  LDL.LU.64 R20, [R1+0x250] ;  /* 0x0002500001147983 */ /* 0x000ee80000300a00 */
[----:B------:R-:W3:Y:S04]  /*5dbc0*/  LDL.LU.64 R22, [R1+0x258] ;  /* 0x0002580001167983 */ /* 0x000ee80000300a00 */
        /* <DEDUP_REMOVED lines=10> */
[----:B------:R-:W-:Y:S01]  /*5dc70*/  STL [R1+0x30b8], R0 ;  /* 0x0030b80001007387 */ /* 0x000fe20000100800 */
[----:B----4-:R-:W-:-:S15]  /*5dc80*/  HMMA.16816.F32 R44, R28, R40, R44 ;  /* 0x000000281c2c723c */ /* 0x010fde000000182c */
[----:B------:R-:W-:-:S04]  /*5dc90*/  NOP ;  /* 0x0000000000007918 */ /* 0x000fc80000000000 */
[----:B------:R-:W-:Y:S04]  /*5dca0*/  STL.64 [R1+0x3f0], R44 ;  /* 0x0003f02c01007387 */ /* 0x000fe80000100a00 */
[----:B------:R0:W-:Y:S04]  /*5dcb0*/  STL.64 [R1+0x3f8], R46 ;  /* 0x0003f82e01007387 */ /* 0x0001e80000100a00 */
[----:B0-----:R-:W4:Y:S04]  /*5dcc0*/  LDL.LU.64 R46, [R1+0x39b0] ;  /* 0x0039b000012e7983 */ /* 0x001f280000300a00 */
[----:B------:R-:W4:Y:S01]  /*5dcd0*/  LDL.LU.64 R44, [R1+0x39a8] ;  /* 0x0039a800012c7983 */ /* 0x000f220000300a00 */
[----:B--2---:R-:W-:Y:S01]  /*5dce0*/  HMMA.16816.F32 R36, R28, R42, R36 ;  /* 0x0000002a1c24723c */ /* 0x004fe20000001824 */
[----:B------:R-:W-:-:S02]  /*5dcf0*/  IMAD R2, R2, 0x100, R25 ;  /* 0x0000010002027824 */ /* 0x000fc400078e0219 */
[----:B------:R-:W-:Y:S02]  /*5dd00*/  IMAD R3, R3, 0x100, R14 ;  /* 0x0000010003037824 */ /* 0x000fe400078e020e */
[----:B------:R-:W-:Y:S02]  /*5dd10*/  IMAD R4, R4, 0x100, R15 ;  /* 0x0000010004047824 */ /* 0x000fe400078e020f */
[----:B------:R-:W-:Y:S01]  /*5dd20*/  IMAD R5, R5, 0x100, R12 ;  /* 0x0000010005057824 */ /* 0x000fe200078e020c */
[----:B------:R-:W-:Y:S02]  /*5dd30*/  F2FP.F16.E4M3.UNPACK_B R12, R13.H1 ;  /* 0x0000000dff0c723e */ /* 0x000fe400030006ff */
[----:B---3--:R-:W-:Y:S02]  /*5dd40*/  F2FP.F16.E4M3.UNPACK_B R13, R6.H1 ;  /* 0x00000006ff0d723e */ /* 0x008fe400030006ff */
[----:B------:R-:W-:Y:S02]  /*5dd50*/  F2FP.F16.E4M3.UNPACK_B R6, R7.H1 ;  /* 0x00000007ff06723e */ /* 0x000fe400030006ff */
[----:B------:R-:W-:-:S05]  /*5dd60*/  F2FP.F16.E4M3.UNPACK_B R7, R48.H1 ;  /* 0x00000030ff07723e */ /* 0x000fca00030006ff */
[----:B------:R-:W-:Y:S01]  /*5dd70*/  IMAD.MOV.U32 R0, RZ, RZ, R39 ;  /* 0x000000ffff007224 */ /* 0x000fe200078e0027 */
[----:B------:R-:W-:Y:S04]  /*5dd80*/  STL.64 [R1+0x3e0], R36 ;  /* 0x0003e02401007387 */ /* 0x000fe80000100a00 */
[----:B------:R-:W-:Y:S04]  /*5dd90*/  STL [R1+0x3e8], R38 ;  /* 0x0003e82601007387 */ /* 0x000fe80000100800 */
[----:B------:R0:W-:Y:S01]  /*5dda0*/  STL [R1+0x30d0], R0 ;  /* 0x0030d00001007387 */ /* 0x0001e20000100800 */
[C---:B----4-:R-:W-:Y:S08]  /*5ddb0*/  HMMA.16816.F32 R20, R28.reuse, R46, R20 ;  /* 0x0000002e1c14723c */ /* 0x050ff00000001814 */
[----:B------:R-:W-:Y:S01]  /*5ddc0*/  HMMA.16816.F32 R32, R28, R44, R32 ;  /* 0x0000002c1c20723c */ /* 0x000fe20000001820 */
[----:B------:R-:W-:-:S02]  /*5ddd0*/  F2FP.F16.E4M3.UNPACK_B R28, R2 ;  /* 0x00000002ff1c723e */ /* 0x000fc400020006ff */
[----:B------:R-:W-:Y:S02]  /*5dde0*/  F2FP.F16.E4M3.UNPACK_B R29, R3 ;  /* 0x00000003ff1d723e */ /* 0x000fe400020006ff */
[----:B------:R-:W-:Y:S02]  /*5ddf0*/  F2FP.F16.E4M3.UNPACK_B R30, R4 ;  /* 0x00000004ff1e723e */ /* 0x000fe400020006ff */
[----:B------:R-:W-:-:S04]  /*5de00*/  F2FP.F16.E4M3.UNPACK_B R31, R5 ;  /* 0x00000005ff1f723e */ /* 0x000fc800020006ff */
[----:B0-----:R-:W-:-:S08]  /*5de10*/  IMAD.MOV.U32 R0, RZ, RZ, R23 ;  /* 0x000000ffff007224 */ /* 0x001fd000078e0017 */
[----:B------:R-:W-:Y:S04]  /*5de20*/  STL.64 [R1+0x280], R32 ;  /* 0x0002802001007387 */ /* 0x000fe80000100a00 */
[----:B------:R-:W-:Y:S04]  /*5de30*/  STL.64 [R1+0x288], R34 ;  /* 0x0002882201007387 */ /* 0x000fe80000100a00 */
[----:B------:R-:W-:Y:S04]  /*5de40*/  STL.64 [R1+0x250], R20 ;  /* 0x0002501401007387 */ /* 0x000fe80000100a00 */
[----:B------:R-:W-:Y:S04]  /*5de50*/  STL [R1+0x258], R22 ;  /* 0x0002581601007387 */ /* 0x000fe80000100800 */
[----:B------:R-:W-:Y:S04]  /*5de60*/  STL [R1+0x3198], R0 ;  /* 0x0031980001007387 */ /* 0x000fe80000100800 */
[----:B------:R0:W-:Y:S01]  /*5de70*/  STL.64 [R1+0x118], R12 ;  /* 0x0001180c01007387 */ /* 0x0001e20000100a00 */
[C---:B------:R-:W-:Y:S08]  /*5de80*/  HMMA.16816.F32 R8, R28.reuse, R6, R8 ;  /* 0x000000061c08723c */ /* 0x040ff00000001808 */
[----:B0-----:R-:W-:Y:S01]  /*5de90*/  HMMA.16816.F32 R12, R28, R12, R16 ;  /* 0x0000000c1c0c723c */ /* 0x001fe20000001810 */
[----:B------:R-:W-:-:S02]  /*5dea0*/  F2FP.F16.E4M3.UNPACK_B R4, R49.H1 ;  /* 0x00000031ff04723e */ /* 0x000fc400030006ff */
[----:B------:R-:W-:-:S15]  /*5deb0*/  F2FP.F16.E4M3.UNPACK_B R5, R50.H1 ;  /* 0x00000032ff05723e */ /* 0x000fde00030006ff */
[----:B------:R-:W-:Y:S01]  /*5dec0*/  NOP ;  /* 0x0000000000007918 */ /* 0x000fe20000000000 */
[----:B------:R-:W-:Y:S04]  /*5ded0*/  STL.64 [R1+0x290], R12 ;  /* 0x0002900c01007387 */ /* 0x000fe80000100a00 */
[----:B------:R-:W-:Y:S04]  /*5dee0*/  STL.64 [R1+0x298], R14 ;  /* 0x0002980e01007387 */ /* 0x000fe80000100a00 */
[----:B------:R-:W-:Y:S04]  /*5def0*/  STL.64 [R1+0x110], R6 ;  /* 0x0001100601007387 */ /* 0x000fe80000100a00 */
[----:B------:R-:W-:Y:S04]  /*5df00*/  STL.64 [R1+0x2c0], R8 ;  /* 0x0002c00801007387 */ /* 0x000fe80000100a00 */
[----:B------:R0:W-:Y:S02]  /*5df10*/  STL.64 [R1+0x2c8], R10 ;  /* 0x0002c80a01007387 */ /* 0x0001e40000100a00 */
[----:B0-----:R-:W-:Y:S01]  /*5df20*/  HMMA.16816.F32 R8, R28, R4, R52 ;  /* 0x000000041c08723c */ /* 0x001fe20000001834 */
[----:B------:R-:W-:-:S02]  /*5df30*/  F2FP.F16.E4M3.UNPACK_B R2, R51.H1 ;  /* 0x00000033ff02723e */ /* 0x000fc400030006ff */
[----:B------:R-:W-:Y:S01]  /*5df40*/  F2FP.F16.E4M3.UNPACK_B R3, R60.H1 ;  /* 0x0000003cff03723e */ /* 0x000fe200030006ff */
[----:B------:R-:W-:-:S15]  /*5df50*/  STL.64 [R1+0x108], R4 ;  /* 0x0001080401007387 */ /* 0x000fde0000100a00 */
[----:B------:R-:W-:Y:S04]  /*5df60*/  STL.64 [R1+0x2d0], R8 ;  /* 0x0002d00801007387 */ /* 0x000fe80000100a00 */
[----:B------:R0:W-:Y:S02]  /*5df70*/  STL.64 [R1+0x2d8], R10 ;  /* 0x0002d80a01007387 */ /* 0x0001e40000100a00 */
[----:B0-----:R-:W-:Y:S01]  /*5df80*/  HMMA.16816.F32 R8, R28, R2, R56 ;  /* 0x000000021c08723c */ /* 0x001fe20000001838 */
[----:B------:R-:W-:Y:S01]  /*5df90*/  F2FP.F16.E4M3.UNPACK_B R4, R61.H1 ;  /* 0x0000003dff04723e */ /* 0x000fe200030006ff */
[----:B------:R-:W-:Y:S04]  /*5dfa0*/  STL.64 [R1+0x100], R2 ;  /* 0x0001000201007387 */ /* 0x000fe80000100a00 */
[----:B------:R-:W2:-:S13]  /*5dfb0*/  LDL.LU R56, [R1+0x4f0] ;  /* 0x0004f00001387983 */ /* 0x000e9a0000300800 */
[----:B------:R0:W-:Y:S04]  /*5dfc0*/  STL.64 [R1+0x300], R8 ;  /* 0x0003000801007387 */ /* 0x0001e80000100a00 */
[----:B------:R1:W-:Y:S04]  /*5dfd0*/  STL.64 [R1+0x308], R10 ;  /* 0x0003080a01007387 */ /* 0x0003e80000100a00 */
[----:B------:R-:W2:Y:S04]  /*5dfe0*/  LDL.LU R57, [R1+0x4f4] ;  /* 0x0004f40001397983 */ /* 0x000ea80000300800 */
[----:B------:R3:W-:Y:S04]  /*5dff0*/  STL [R1+0xf8], R4 ;  /* 0x0000f80401007387 */ /* 0x0007e80000100800 */
[----:B------:R-:W2:Y:S04]  /*5e000*/  LDL.LU R58, [R1+0x4f8] ;  /* 0x0004f800013a7983 */ /* 0x000ea80000300800 */
[----:B------:R-:W2:Y:S04]  /*5e010*/  LDL.LU R59, [R1+0x4fc] ;  /* 0x0004fc00013b7983 */ /* 0x000ea80000300800 */
[----:B0-----:R-:W4:Y:S04]  /*5e020*/  LDL.LU R8, [R1+0x4b0] ;  /* 0x0004b00001087983 */ /* 0x001f280000300800 */
[----:B------:R-:W4:Y:S04]  /*5e030*/  LDL.LU R9, [R1+0x4b4] ;  /* 0x0004b40001097983 */ /* 0x000f280000300800 */
[----:B-1----:R-:W4:Y:S04]  /*5e040*/  LDL.LU R10, [R1+0x4b8] ;  /* 0x0004b800010a7983 */ /* 0x002f280000300800 */
[----:B------:R-:W4:Y:S04]  /*5e050*/  LDL.LU R11, [R1+0x4bc] ;  /* 0x0004bc00010b7983 */ /* 0x000f280000300800 */
        /* <DEDUP_REMOVED lines=13> */
[----:B------:R-:W3:Y:S04]  /*5e130*/  LDL.LU R0, [R1+0x168] ;  /* 0x0001680001007983 */ /* 0x000ee80000300800 */
[----:B------:R-:W3:Y:S04]  /*5e140*/  LDL.LU R44, [R1+0x330] ;  /* 0x00033000012c7983 */ /* 0x000ee80000300800 */
[----:B------:R-:W3:Y:S04]  /*5e150*/  LDL.LU R45, [R1+0x334] ;  /* 0x00033400012d7983 */ /* 0x000ee80000300800 */
[----:B------:R-:W3:Y:S04]  /*5e160*/  LDL.LU R46, [R1+0x338] ;  /* 0x00033800012e7983 */ /* 0x000ee80000300800 */
[----:B------:R-:W3:Y:S04]  /*5e170*/  LDL.LU R47, [R1+0x33c] ;  /* 0x00033c00012f7983 */ /* 0x000ee80000300800 */
[----:B------:R-:W3:Y:S04]  /*5e180*/  LDL.LU R61, [R1+0x16c] ;  /* 0x00016c00013d7983 */ /* 0x000ee80000300800 */
        /* <DEDUP_REMOVED lines=27> */
[----:B--2---:R-:W-:-:S05]  /*5e340*/  F2FP.F16.E4M3.UNPACK_B R5, R2.H1 ;  /* 0x00000002ff05723e */ /* 0x004fca00030006ff */
[----:B------:R0:W-:Y:S01]  /*5e350*/  STL [R1+0xfc], R5 ;  /* 0x0000fc0501007387 */ /* 0x0001e20000100800 */
[----:B---3--:R-:W-:-:S03]  /*5e360*/  F2FP.F16.E4M3.UNPACK_B R3, R61.H1 ;  /* 0x0000003dff03723e */ /* 0x008fc600030006ff */
[----:B------:R-:W2:Y:S01]  /*5e370*/  LDL.LU R61, [R1+0x1ac] ;  /* 0x0001ac00013d7983 */ /* 0x000ea20000300800 */
[----:B------:R-:W-:Y:S01]  /*5e380*/  HMMA.16816.F32 R44, R28, R4, R44 ;  /* 0x000000041c2c723c */ /* 0x000fe2000000182c */
[----:B------:R-:W-:Y:S02]  /*5e390*/  F2FP.F16.E4M3.UNPACK_B R2, R0.H1 ;  /* 0x00000000ff02723e */ /* 0x000fe400030006ff */
[----:B----4-:R-:W-:Y:S02]  /*5e3a0*/  F2FP.F16.E4M3.UNPACK_B R4, R34.H1 ;  /* 0x00000022ff04723e */ /* 0x010fe400030006ff */
[----:B0-----:R-:W-:-:S03]  /*5e3b0*/  F2FP.F16.E4M3.UNPACK_B R5, R35.H1 ;  /* 0x00000023ff05723e */ /* 0x001fc600030006ff */
[C---:B------:R-:W-:Y:S08]  /*5e3c0*/  HMMA.16816.F32 R40, R28.reuse, R2, R40 ;  /* 0x000000021c28723c */ /* 0x040ff00000001828 */
[----:B------:R-:W-:Y:S03]  /*5e3d0*/  HMMA.16816.F32 R36, R28, R4, R36 ;  /* 0x000000041c24723c */ /* 0x000fe60000001824 */
[----:B------:R-:W-:Y:S04]  /*5e3e0*/  STL.64 [R1+0x330], R44 ;  /* 0x0003302c01007387 */ /* 0x000fe80000100a00 */
[----:B------:R-:W-:Y:S04]  /*5e3f0*/  STL.64 [R1+0x338], R46 ;  /* 0x0003382e01007387 */ /* 0x000fe80000100a00 */
[----:B------:R0:W-:Y:S04]  /*5e400*/  STL [R1+0xf0], R2 ;  /* 0x0000f00201007387 */ /* 0x0001e80000100800 */
[----:B------:R1:W-:Y:S01]  /*5e410*/  STL [R1+0xf4], R3 ;  /* 0x0000f40301007387 */ /* 0x0003e20000100800 */
[----:B0-----:R-:W-:-:S02]  /*5e420*/  F2FP.F16.E4M3.UNPACK_B R2, R32.H1 ;  /* 0x00000020ff02723e */ /* 0x001fc400030006ff */
[----:B-1----:R-:W-:-:S07]  /*5e430*/  F2FP.F16.E4M3.UNPACK_B R3, R33.H1 ;  /* 0x00000021ff03723e */ /* 0x002fce00030006ff */
[----:B------:R-:W-:Y:S01]  /*5e440*/  HMMA.16816.F32 R24, R28, R2, R24 ;  /* 0x000000021c18723c */ /* 0x000fe20000001818 */
[----:B------:R-:W-:Y:S04]  /*5e450*/  STL.64 [R1+0x340], R40 ;  /* 0x0003402801007387 */ /* 0x000fe80000100a00 */
[----:B------:R-:W-:Y:S04]  /*5e460*/  STL.64 [R1+0x348], R42 ;  /* 0x0003482a01007387 */ /* 0x000fe80000100a00 */
[----:B------:R0:W-:Y:S04]  /*5e470*/  STL.64 [R1+0xe8], R4 ;  /* 0x0000e80401007387 */ /* 0x0001e80000100a00 */
[----:B------:R-:W-:Y:S04]  /*5e480*/  STL.64 [R1+0x360], R36 ;  /* 0x0003602401007387 */ /* 0x000fe80000100a00 */
[----:B------:R-:W-:Y:S04]  /*5e490*/  STL.64 [R1+0x368], R38 ;  /* 0x0003682601007387 */ /* 0x000fe80000100a00 */
[----:B------:R1:W-:Y:S01]  /*5e4a0*/  STL.64 [R1+0xe0], R2 ;  /* 0x0000e00201007387 */ /* 0x0003e20000100a00 */
[----:B0-----:R-:W-:-:S02]  /*5e4b0*/  F2FP.F16.E4M3.UNPACK_B R4, R18.H1 ;  /* 0x00000012ff04723e */ /* 0x001fc400030006ff */
[----:B------:R-:W-:Y:S02]  /*5e4c0*/  F2FP.F16.E4M3.UNPACK_B R5, R19.H1 ;  /* 0x00000013ff05723e */ /* 0x000fe400030006ff */
[----:B-1----:R-:W-:Y:S02]  /*5e4d0*/  F2FP.F16.E4M3.UNPACK_B R2, R16.H1 ;  /* 0x00000010ff02723e */ /* 0x002fe400030006ff */
[----:B------:R-:W-:Y:S01]  /*5e4e0*/  F2FP.F16.E4M3.UNPACK_B R3, R17.H1 ;  /* 0x00000011ff03723e */ /* 0x000fe200030006ff */
[----:B------:R-:W-:Y:S04]  /*5e4f0*/  STL.64 [R1+0x390], R24 ;  /* 0x0003901801007387 */ /* 0x000fe80000100a00 */
[----:B------:R-:W-:Y:S04]  /*5e500*/  STL.64 [R1+0x398], R26 ;  /* 0x0003981a01007387 */ /* 0x000fe80000100a00 */
[----:B------:R0:W-:Y:S01]  /*5e510*/  STL.64 [R1+0xd8], R4 ;  /* 0x0000d80401007387 */ /* 0x0001e20000100a00 */
[----:B------:R-:W-:Y:S01]  /*5e520*/  HMMA.16816.F32 R20, R28, R4, R20 ;  /* 0x000000041c14723c */ /* 0x000fe20000001814 */
[----:B------:R-:W-:-:S07]  /*5e530*/  IMAD.MOV.U32 R0, RZ, RZ, R5 ;  /* 0x000000ffff007224 */ /* 0x000fce00078e0005 */
[----:B------:R-:W-:Y:S01]  /*5e540*/  HMMA.16816.F32 R12, R28, R2, R12 ;  /* 0x000000021c0c723c */ /* 0x000fe2000000180c */
[----:B0-----:R-:W-:Y:S02]  /*5e550*/  F2FP.F16.E4M3.UNPACK_B R4, R6.H1 ;  /* 0x00000006ff04723e */ /* 0x001fe400030006ff */
[----:B------:R-:W-:-:S07]  /*5e560*/  F2FP.F16.E4M3.UNPACK_B R5, R7.H1 ;  /* 0x00000007ff05723e */ /* 0x000fce00030006ff */
[----:B------:R-:W-:Y:S01]  /*5e570*/  HMMA.16816.F32 R8, R28, R4, R8 ;  /* 0x000000041c08723c */ /* 0x000fe20000001808 */
[----:B------:R0:W-:Y:S04]  /*5e580*/  STL [R1+0x3948], R0 ;  /* 0x0039480001007387 */ /* 0x0001e80000100800 */
[----:B------:R-:W-:Y:S04]  /*5e590*/  STL.64 [R1+0x470], R20 ;  /* 0x0004701401007387 */ /* 0x000fe80000100a00 */
[----:B------:R-:W-:Y:S04]  /*5e5a0*/  STL.64 [R1+0x478], R22 ;  /* 0x0004781601007387 */ /* 0x000fe80000100a00 */
[----:B------:R1:W-:Y:S04]  /*5e5b0*/  STL [R1+0xd0], R2 ;  /* 0x0000d00201007387 */ /* 0x0003e80000100800 */
[----:B------:R3:W-:Y:S04]  /*5e5c0*/  STL [R1+0xd4], R3 ;  /* 0x0000d40301007387 */ /* 0x0007e80000100800 */
[----:B------:R-:W-:Y:S04]  /*5e5d0*/  STL.64 [R1+0x490], R12 ;  /* 0x0004900c01007387 */ /* 0x000fe80000100a00 */
[----:B------:R-:W-:Y:S01]  /*5e5e0*/  STL.64 [R1+0x498], R14 ;  /* 0x0004980e01007387 */ /* 0x000fe20000100a00 */
[----:B0-----:R-:W-:Y:S01]  /*5e5f0*/  IMAD.MOV.U32 R0, RZ, RZ, R5 ;  /* 0x000000ffff007224 */ /* 0x001fe200078e0005 */
[----:B-1----:R-:W-:-:S02]  /*5e600*/  F2FP.F16.E4M3.UNPACK_B R2, R52.H1 ;  /* 0x00000034ff02723e */ /* 0x002fc400030006ff */
[----:B---3--:R-:W-:Y:S01]  /*5e610*/  F2FP.F16.E4M3.UNPACK_B R3, R53.H1 ;  /* 0x00000035ff03723e */ /* 0x008fe200030006ff */
[----:B------:R-:W-:Y:S04]  /*5e620*/  STL.64 [R1+0xc8], R4 ;  /* 0x0000c80401007387 */ /* 0x000fe80000100a00 */
[----:B------:R-:W-:Y:S04]  /*5e630*/  STL [R1+0x394c], R0 ;  /* 0x00394c0001007387 */ /* 0x000fe80000100800 */
[----:B------:R-:W-:Y:S04]  /*5e640*/  STL.64 [R1+0x4b0], R8 ;  /* 0x0004b00801007387 */ /* 0x000fe80000100a00 */
[----:B------:R0:W-:Y:S02]  /*5e650*/  STL.64 [R1+0x4b8], R10 ;  /* 0x0004b80a01007387 */ /* 0x0001e40000100a00 */
[----:B0-----:R-:W-:Y:S01]  /*5e660*/  HMMA.16816.F32 R8, R28, R2, R48 ;  /* 0x000000021c08723c */ /* 0x001fe20000001830 */
[----:B------:R-:W-:-:S02]  /*5e670*/  F2FP.F16.E4M3.UNPACK_B R4, R54.H1 ;  /* 0x00000036ff04723e */ /* 0x000fc400030006ff */
[----:B------:R-:W-:Y:S01]  /*5e680*/  F2FP.F16.E4M3.UNPACK_B R5, R55.H1 ;  /* 0x00000037ff05723e */ /* 0x000fe200030006ff */
[----:B------:R-:W-:Y:S04]  /*5e690*/  STL [R1+0xc0], R2 ;  /* 0x0000c00201007387 */ /* 0x000fe80000100800 */
[----:B------:R-:W-:Y:S11]  /*5e6a0*/  STL [R1+0xc4], R3 ;  /* 0x0000c40301007387 */ /* 0x000ff60000100800 */
[----:B------:R-:W-:Y:S04]  /*5e6b0*/  STL.64 [R1+0x4d0], R8 ;  /* 0x0004d00801007387 */ /* 0x000fe80000100a00 */
[----:B------:R0:W-:Y:S02]  /*5e6c0*/  STL.64 [R1+0x4d8], R10 ;  /* 0x0004d80a01007387 */ /* 0x0001e40000100a00 */
[----:B0-----:R-:W-:Y:S01]  /*5e6d0*/  HMMA.16816.F32 R8, R28, R4, R56 ;  /* 0x000000041c08723c */ /* 0x001fe20000001838 */
[----:B------:R-:W-:Y:S01]  /*5e6e0*/  IMAD.MOV.U32 R0, RZ, RZ, R5 ;  /* 0x000000ffff007224 */ /* 0x000fe200078e0005 */
[----:B------:R-:W-:Y:S01]  /*5e6f0*/  F2FP.F16.E4M3.UNPACK_B R2, R60.H1 ;  /* 0x0000003cff02723e */ /* 0x000fe200030006ff */
[----:B------:R-:W-:Y:S04]  /*5e700*/  STL.64 [R1+0xb8], R4 ;  /* 0x0000b80401007387 */ /* 0x000fe80000100a00 */
[----:B------:R-:W-:-:S12]  /*5e710*/  STL [R1+0x3950], R0 ;  /* 0x0039500001007387 */ /* 0x000fd80000100800 */
[----:B------:R0:W-:Y:S04]  /*5e720*/  STL.64 [R1+0x4f0], R8 ;  /* 0x0004f00801007387 */ /* 0x0001e80000100a00 */
[----:B------:R1:W-:Y:S04]  /*5e730*/  STL.64 [R1+0x4f8], R10 ;  /* 0x0004f80a01007387 */ /* 0x0003e80000100a00 */
[----:B------:R3:W-:Y:S04]  /*5e740*/  STL [R1+0xb0], R2 ;  /* 0x0000b00201007387 */ /* 0x0007e80000100800 */
[----:B------:R-:W4:Y:S04]  /*5e750*/  LDL.LU R48, [R1+0x5d0] ;  /* 0x0005d00001307983 */ /* 0x000f280000300800 */
[----:B------:R-:W4:Y:S04]  /*5e760*/  LDL.LU R49, [R1+0x5d4] ;  /* 0x0005d40001317983 */ /* 0x000f280000300800 */
[----:B------:R-:W4:Y:S01]  /*5e770*/  LDL.LU R50, [R1+0x5d8] ;  /* 0x0005d80001327983 */ /* 0x000f220000300800 */
[----:B--2---:R-:W-:-:S05]  /*5e780*/  F2FP.F16.E4M3.UNPACK_B R3, R61.H1 ;  /* 0x0000003dff03723e */ /* 0x004fca00030006ff */
[----:B------:R2:W-:Y:S04]  /*5e790*/  STL [R1+0xb4], R3 ;  /* 0x0000b40301007387 */ /* 0x0005e80000100800 */
        /* <DEDUP_REMOVED lines=34> */
[----:B-1----:R-:W4:Y:S04]  /*5e9c0*/  LDL.LU R10, [R1+0x5b8] ;  /* 0x0005b800010a7983 */ /* 0x002f280000300800 */
        /* <DEDUP_REMOVED lines=9> */
[----:B--2---:R-:W-:-:S03]  /*5ea60*/  F2FP.F16.E4M3.UNPACK_B R4, R61.H1 ;  /* 0x0000003dff04723e */ /* 0x004fc600030006ff */
[----:B------:R-:W2:Y:S01]  /*5ea70*/  LDL.LU R61, [R1+0x1ec] ;  /* 0x0001ec00013d7983 */ /* 0x000ea20000300800 */
[----:B---3--:R-:W-:Y:S01]  /*5ea80*/  F2FP.F16.E4M3.UNPACK_B R5, R35.H1 ;  /* 0x00000023ff05723e */ /* 0x008fe200030006ff */
[----:B------:R-:W-:Y:S01]  /*5ea90*/  HMMA.16816.F32 R40, R28, R2, R40 ;  /* 0x000000021c28723c */ /* 0x000fe20000001828 */
[----:B----4-:R-:W-:Y:S02]  /*5eaa0*/  F2FP.F16.E4M3.UNPACK_B R2, R32.H1 ;  /* 0x00000020ff02723e */ /* 0x010fe400030006ff */
[----:B------:R-:W-:-:S05]  /*5eab0*/  F2FP.F16.E4M3.UNPACK_B R3, R33.H1 ;  /* 0x00000021ff03723e */ /* 0x000fca00030006ff */
[C---:B------:R-:W-:Y:S08]  /*5eac0*/  HMMA.16816.F32 R36, R28.reuse, R4, R36 ;  /* 0x000000041c24723c */ /* 0x040ff00000001824 */
[----:B------:R-:W-:Y:S01]  /*5ead0*/  HMMA.16816.F32 R24, R28, R2, R24 ;  /* 0x000000021c18723c */ /* 0x000fe20000001818 */
[----:B------:R-:W-:Y:S02]  /*5eae0*/  IMAD.MOV.U32 R0, RZ, RZ, R5 ;  /* 0x000000ffff007224 */ /* 0x000fe400078e0005 */
[----:B------:R-:W-:Y:S04]  /*5eaf0*/  STL.64 [R1+0x510], R40 ;  /* 0x0005102801007387 */ /* 0x000fe80000100a00 */
[----:B------:R-:W-:Y:S04]  /*5eb00*/  STL.64 [R1+0x518], R42 ;  /* 0x0005182a01007387 */ /* 0x000fe80000100a00 */
[----:B------:R0:W-:Y:S04]  /*5eb10*/  STL [R1+0xa8], R4 ;  /* 0x0000a80401007387 */ /* 0x0001e80000100800 */
[----:B------:R1:W-:Y:S04]  /*5eb20*/  STL [R1+0xac], R5 ;  /* 0x0000ac0501007387 */ /* 0x0003e80000100800 */
[----:B------:R-:W-:Y:S04]  /*5eb30*/  STL [R1+0x3954], R0 ;  /* 0x0039540001007387 */ /* 0x000fe80000100800 */
[----:B------:R-:W-:Y:S04]  /*5eb40*/  STL.64 [R1+0x530], R36 ;  /* 0x0005302401007387 */ /* 0x000fe80000100a00 */
[----:B------:R-:W-:Y:S04]  /*5eb50*/  STL.64 [R1+0x538], R38 ;  /* 0x0005382601007387 */ /* 0x000fe80000100a00 */
[----:B------:R3:W-:Y:S04]  /*5eb60*/  STL [R1+0xa0], R2 ;  /* 0x0000a00201007387 */ /* 0x0007e80000100800 */
[----:B------:R4:W-:Y:S01]  /*5eb70*/  STL [R1+0xa4], R3 ;  /* 0x0000a40301007387 */ /* 0x0009e20000100800 */
[----:B0-----:R-:W-:-:S02]  /*5eb80*/  F2FP.F16.E4M3.UNPACK_B R4, R18.H1 ;  /* 0x00000012ff04723e */ /* 0x001fc400030006ff */
[----:B-1----:R-:W-:Y:S01]  /*5eb90*/  F2FP.F16.E4M3.UNPACK_B R5, R19.H1 ;  /* 0x00000013ff05723e */ /* 0x002fe200030006ff */
[----:B------:R-:W-:Y:S04]  /*5eba0*/  STL.64 [R1+0x550], R24 ;  /* 0x0005501801007387 */ /* 0x000fe80000100a00 */
[----:B------:R-:W-:Y:S01]  /*5ebb0*/  STL.64 [R1+0x558], R26 ;  /* 0x0005581a01007387 */ /* 0x000fe20000100a00 */
[----:B---3--:R-:W-:Y:S02]  /*5ebc0*/  F2FP.F16.E4M3.UNPACK_B R2, R16.H1 ;  /* 0x00000010ff02723e */ /* 0x008fe400030006ff */
[----:B----4-:R-:W-:Y:S01]  /*5ebd0*/  F2FP.F16.E4M3.UNPACK_B R3, R17.H1 ;  /* 0x00000011ff03723e */ /* 0x010fe200030006ff */
        /* <DEDUP_REMOVED lines=35> */
[----:B------:R-:W-:Y:S04]  /*5ee10*/  STL [R1+0x70], R2 ;  /* 0x0000700201007387 */ /* 0x000fe80000100800 */
[----:B------:R-:W3:Y:S04]  /*5ee20*/  LDL.LU R48, [R1+0x710] ;  /* 0x0007100001307983 */ /* 0x000ee80000300800 */
[----:B------:R-:W3:Y:S04]  /*5ee30*/  LDL.LU R49, [R1+0x714] ;  /* 0x0007140001317983 */ /* 0x000ee80000300800 */
[----:B------:R-:W4:Y:S01]  /*5ee40*/  LDL.LU R50, [R1+0x718] ;  /* 0x0007180001327983 */ /* 0x000f220000300800 */
[----:B--2---:R-:W-:-:S05]  /*5ee50*/  F2FP.F16.E4M3.UNPACK_B R3, R61.H1 ;  /* 0x0000003dff03723e */ /* 0x004fca00030006ff */
[----:B------:R-:W-:Y:S04]  /*5ee60*/  STL [R1+0x74], R3 ;  /* 0x0000740301007387 */ /* 0x000fe80000100800 */
[----:B------:R-:W4:Y:S04]  /*5ee70*/  LDL.LU R51, [R1+0x71c] ;  /* 0x00071c0001337983 */ /* 0x000f280000300800 */
[----:B----4-:R-:W-:Y:S04]  /*5ee80*/  STL.64 [R1+0x3990], R50 ;  /* 0x0039903201007387 */ /* 0x010fe80000100a00 */
[----:B---3--:R-:W-:Y:S04]  /*5ee90*/  STL.64 [R1+0x3988], R48 ;  /* 0x0039883001007387 */ /* 0x008fe80000100a00 */
[----:B0-----:R-:W2:Y:S04]  /*5eea0*/  LDL.LU R8, [R1+0x6f0] ;  /* 0x0006f00001087983 */ /* 0x001ea80000300800 */
[----:B------:R-:W2:Y:S04]  /*5eeb0*/  LDL.LU R9, [R1+0x6f4] ;  /* 0x0006f40001097983 */ /* 0x000ea80000300800 */
[----:B-1----:R-:W3:Y:S04]  /*5eec0*/  LDL.LU R10, [R1+0x6f8] ;  /* 0x0006f800010a7983 */ /* 0x002ee80000300800 */
[----:B------:R-:W3:Y:S04]  /*5eed0*/  LDL.LU R11, [R1+0x6fc] ;  /* 0x0006fc00010b7983 */ /* 0x000ee80000300800 */
[----:B---3--:R-:W-:Y:S04]  /*5eee0*/  STL.64 [R1+0x39a0], R10 ;  /* 0x0039a00a01007387 */ /* 0x008fe80000100a00 */
[----:B--2---:R0:W-:Y:S04]  /*5eef0*/  STL.64 [R1+0x3998], R8 ;  /* 0x0039980801007387 */ /* 0x0041e80000100a00 */
        /* <DEDUP_REMOVED lines=12> */
[----:B------:R-:W2:Y:S04]  /*5efc0*/  LDL.LU R40, [R1+0x650] ;  /* 0x0006500001287983 */ /* 0x000ea80000300800 */
[----:B------:R-:W2:Y:S04]  /*5efd0*/  LDL.LU R41, [R1+0x654] ;  /* 0x0006540001297983 */ /* 0x000ea80000300800 */
[----:B------:R-:W2:Y:S04]  /*5efe0*/  LDL.LU R42, [R1+0x658] ;  /* 0x00065800012a7983 */ /* 0x000ea80000300800 */
[----:B------:R-:W2:Y:S04]  /*5eff0*/  LDL.LU R43, [R1+0x65c] ;  /* 0x00065c00012b7983 */ /* 0x000ea80000300800 */
[----:B0-----:R-:W2:Y:S04]  /*5f000*/  LDL.LU R8, [R1+0x610] ;  /* 0x0006100001087983 */ /* 0x001ea80000300800 */
        /* <DEDUP_REMOVED lines=35> */
[----:B--2---:R-:W-:Y:S01]  /*5f240*/  HMMA.16816.F32 R8, R28, R2, R8 ;  /* 0x000000021c08723c */ /* 0x004fe20000001808 */
[----:B---3--:R-:W-:-:S02]  /*5f250*/  F2FP.F16.E4M3.UNPACK_B R4, R46.H1 ;  /* 0x0000002eff04723e */ /* 0x008fc400030006ff */
[----:B----4-:R-:W-:-:S07]  /*5f260*/  F2FP.F16.E4M3.UNPACK_B R5, R47.H1 ;  /* 0x0000002fff05723e */ /* 0x010fce00030006ff */
[----:B------:R-:W-:Y:S09]  /*5f270*/  HMMA.16816.F32 R48, R28, R4, R48 ;  /* 0x000000041c30723c */ /* 0x000ff20000001830 */
[----:B------:R-:W-:Y:S04]  /*5f280*/  STL.64 [R1+0x610], R8 ;  /* 0x0006100801007387 */ /* 0x000fe80000100a00 */
[----:B------:R0:W-:Y:S04]  /*5f290*/  STL.64 [R1+0x618], R10 ;  /* 0x0006180a01007387 */ /* 0x0001e80000100a00 */
[----:B0-----:R-:W2:Y:S04]  /*5f2a0*/  LDL.LU.64 R10, [R1+0x39a0] ;  /* 0x0039a000010a7983 */ /* 0x001ea80000300a00 */
[----:B------:R-:W2:Y:S04]  /*5f2b0*/  LDL.LU.64 R8, [R1+0x3998] ;  /* 0x0039980001087983 */ /* 0x000ea80000300a00 */
[----:B------:R-:W-:Y:S04]  /*5f2c0*/  STL.64 [R1+0x68], R4 ;  /* 0x0000680401007387 */ /* 0x000fe80000100a00 */
[----:B------:R-:W-:Y:S04]  /*5f2d0*/  STL.64 [R1+0x630], R48 ;  /* 0x0006303001007387 */ /* 0x000fe80000100a00 */
[----:B------:R0:W-:Y:S04]  /*5f2e0*/  STL.64 [R1+0x638], R50 ;  /* 0x0006383201007387 */ /* 0x0001e80000100a00 */
[----:B0-----:R-:W3:Y:S04]  /*5f2f0*/  LDL.LU.64 R50, [R1+0x3990] ;  /* 0x0039900001327983 */ /* 0x001ee80000300a00 */
[----:B------:R-:W3:Y:S01]  /*5f300*/  LDL.LU.64 R48, [R1+0x3988] ;  /* 0x0039880001307983 */ /* 0x000ee20000300a00 */
[----:B------:R-:W-:-:S02]  /*5f310*/  F2FP.F16.E4M3.UNPACK_B R2, R44.H1 ;  /* 0x0000002cff02723e */ /* 0x000fc400030006ff */
[----:B------:R-:W-:Y:S01]  /*5f320*/  F2FP.F16.E4M3.UNPACK_B R3, R45.H1 ;  /* 0x0000002dff03723e */ /* 0x000fe200030006ff */
[----:B------:R-:W-:Y:S01]  /*5f330*/  IMAD.MOV.U32 R0, RZ, RZ, R5 ;  /* 0x000000ffff007224 */ /* 0x000fe200078e0005 */
[----:B------:R-:W-:Y:S02]  /*5f340*/  F2FP.F16.E4M3.UNPACK_B R4, R34.H1 ;  /* 0x00000022ff04723e */ /* 0x000fe400030006ff */
[----:B------:R-:W-:Y:S01]  /*5f350*/  F2FP.F16.E4M3.UNPACK_B R5, R35.H1 ;  /* 0x00000023ff05723e */ /* 0x000fe200030006ff */
[----:B------:R0:W-:Y:S04]  /*5f360*/  STL [R1+0x60], R2 ;  /* 0x0000600201007387 */ /* 0x0001e80000100800 */
[----:B------:R1:W-:Y:S01]  /*5f370*/  STL [R1+0x64], R3 ;  /* 0x0000640301007387 */ /* 0x0003e20000100800 */
[C---:B------:R-:W-:Y:S08]  /*5f380*/  HMMA.16816.F32 R40, R28.reuse, R2, R40 ;  /* 0x000000021c28723c */ /* 0x040ff00000001828 */
[----:B------:R-:W-:Y:S01]  /*5f390*/  HMMA.16816.F32 R36, R28, R4, R36 ;  /* 0x000000041c24723c */ /* 0x000fe20000001824 */
        /* <DEDUP_REMOVED lines=10> */
[----:B------:R-:W-:Y:S01]  /*5f440*/  F2FP.F16.E4M3.UNPACK_B R5, R19.H1 ;  /* 0x00000013ff05723e */ /* 0x000fe200030006ff */
[----:B------:R-:W-:Y:S01]  /*5f450*/  STL.64 [R1+0x690], R24 ;  /* 0x0006901801007387 */ /* 0x000fe20000100a00 */
[----:B-1----:R-:W-:Y:S02]  /*5f460*/  F2FP.F16.E4M3.UNPACK_B R2, R16.H1 ;  /* 0x00000010ff02723e */ /* 0x002fe400030006ff */
[----:B------:R-:W-:Y:S01]  /*5f470*/  F2FP.F16.E4M3.UNPACK_B R3, R17.H1 ;  /* 0x00000011ff03723e */ /* 0x000fe200030006ff */
[----:B------:R-:W-:Y:S04]  /*5f480*/  STL.64 [R1+0x698], R26 ;  /* 0x0006981a01007387 */ /* 0x000fe80000100a00 */
[----:B------:R0:W-:Y:S01]  /*5f490*/  STL.64 [R1+0x48], R4 ;  /* 0x0000480401007387 */ /* 0x0001e20000100a00 */
[C---:B------:R-:W-:Y:S08]  /*5f4a0*/  HMMA.16816.F32 R20, R28.reuse, R4, R20 ;  /* 0x000000041c14723c */ /* 0x040ff00000001814 */
[----:B------:R-:W-:Y:S01]  /*5f4b0*/  HMMA.16816.F32 R12, R28, R2, R12 ;  /* 0x000000021c0c723c */ /* 0x000fe2000000180c */
[----:B0-----:R-:W-:-:S02]  /*5f4c0*/  F2FP.F16.E4M3.UNPACK_B R4, R6.H1 ;  /* 0x00000006ff04723e */ /* 0x001fc400030006ff */
[----:B------:R-:W-:-:S08]  /*5f4d0*/  F2FP.F16.E4M3.UNPACK_B R5, R7.H1 ;  /* 0x00000007ff05723e */ /* 0x000fd000030006ff */
        /* <DEDUP_REMOVED lines=8> */
[----:B--2---:R-:W-:Y:S01]  /*5f560*/  HMMA.16816.F32 R8, R28, R4, R8 ;  /* 0x000000041c08723c */ /* 0x004fe20000001808 */
[----:B-1----:R-:W-:Y:S02]  /*5f570*/  F2FP.F16.E4M3.UNPACK_B R4, R54.H1 ;  /* 0x00000036ff04723e */ /* 0x002fe400030006ff */
[----:B------:R-:W-:-:S15]  /*5f580*/  F2FP.F16.E4M3.UNPACK_B R5, R55.H1 ;  /* 0x00000037ff05723e */ /* 0x000fde00030006ff */
[----:B------:R-:W-:Y:S01]  /*5f590*/  NOP ;  /* 0x0000000000007918 */ /* 0x000fe20000000000 */
[----:B------:R-:W-:Y:S04]  /*5f5a0*/  STL.64 [R1+0x6f0], R8 ;  /* 0x0006f00801007387 */ /* 0x000fe80000100a00 */
[----:B------:R3:W-:Y:S02]  /*5f5b0*/  STL.64 [R1+0x6f8], R10 ;  /* 0x0006f80a01007387 */ /* 0x0007e40000100a00 */
[----:B---3--:R-:W-:Y:S02]  /*5f5c0*/  HMMA.16816.F32 R8, R28, R2, R48 ;  /* 0x000000021c08723c */ /* 0x008fe40000001830 */
[----:B------:R0:W-:-:S15]  /*5f5d0*/  STL.64 [R1+0x30], R2 ;  /* 0x0000300201007387 */ /* 0x0001de0000100a00 */
[----:B------:R-:W-:Y:S02]  /*5f5e0*/  NOP ;  /* 0x0000000000007918 */ /* 0x000fe40000000000 */
[----:B------:R1:W-:Y:S04]  /*5f5f0*/  STL.64 [R1+0x710], R8 ;  /* 0x0007100801007387 */ /* 0x0003e80000100a00 */
[----:B------:R-:W-:Y:S04]  /*5f600*/  STL.64 [R1+0x718], R10 ;  /* 0x0007180a01007387 */ /* 0x000fe80000100a00 */
[----:B------:R2:W-:Y:S01]  /*5f610*/  STL.64 [R1+0x28], R4 ;  /* 0x0000280401007387 */ /* 0x0005e20000100a00 */
[----:B0-----:R-:W-:Y:S02]  /*5f620*/  F2FP.F16.E4M3.UNPACK_B R3, R60.H1 ;  /* 0x0000003cff03723e */ /* 0x001fe400030006ff */
[----:B------:R-:W-:Y:S01]  /*5f630*/  F2FP.F16.E4M3.UNPACK_B R2, R61.H1 ;  /* 0x0000003dff02723e */ /* 0x000fe200030006ff */
[----:B-1----:R-:W3:Y:S01]  /*5f640*/  LDL.LU R8, [R1+0x870] ;  /* 0x0008700001087983 */ /* 0x002ee20000300800 */
[----:B--2---:R-:W-:-:S15]  /*5f650*/  HMMA.16816.F32 R4, R28, R4, R56 ;  /* 0x000000041c04723c */ /* 0x004fde0000001838 */
[----:B------:R-:W-:-:S04]  /*5f660*/  NOP ;  /* 0x0000000000007918 */ /* 0x000fc80000000000 */
[----:B------:R-:W-:Y:S04]  /*5f670*/  STL.64 [R1+0x730], R4 ;  /* 0x0007300401007387 */ /* 0x000fe80000100a00 */
[----:B------:R-:W-:Y:S04]  /*5f680*/  STL.64 [R1+0x738], R6 ;  /* 0x0007380601007387 */ /* 0x000fe80000100a00 */
[----:B------:R-:W-:Y:S04]  /*5f690*/  STL [R1+0x20], R3 ;  /* 0x0000200301007387 */ /* 0x000fe80000100800 */
[----:B------:R-:W3:Y:S04]  /*5f6a0*/  LDL.LU R9, [R1+0x874] ;  /* 0x0008740001097983 */ /* 0x000ee80000300800 */
[----:B------:R-:W2:Y:S04]  /*5f6b0*/  LDL.LU R10, [R1+0x878] ;  /* 0x00087800010a7983 */ /* 0x000ea80000300800 */
[----:B------:R-:W-:Y:S04]  /*5f6c0*/  STL [R1+0x24], R2 ;  /* 0x0000240201007387 */ /* 0x000fe80000100800 */
[----:B------:R-:W2:Y:S04]  /*5f6d0*/  LDL.LU R11, [R1+0x87c] ;  /* 0x00087c00010b7983 */ /* 0x000ea80000300800 */
[----:B--2---:R0:W-:Y:S04]  /*5f6e0*/  STL.64 [R1+0x3970], R10 ;  /* 0x0039700a01007387 */ /* 0x0041e80000100a00 */
[----:B---3--:R-:W-:Y:S04]  /*5f6f0*/  STL.64 [R1+0x3968], R8 ;  /* 0x0039680801007387 */ /* 0x008fe80000100a00 */
[----:B------:R-:W2:Y:S04]  /*5f700*/  LDL.LU R16, [R1+0x830] ;  /* 0x0008300001107983 */ /* 0x000ea80000300800 */
[----:B------:R-:W2:Y:S04]  /*5f710*/  LDL.LU R17, [R1+0x834] ;  /* 0x0008340001117983 */ /* 0x000ea80000300800 */
[----:B------:R-:W3:Y:S04]  /*5f720*/  LDL.LU R18, [R1+0x838] ;  /* 0x0008380001127983 */ /* 0x000ee80000300800 */
[----:B------:R-:W3:Y:S01]  /*5f730*/  LDL.LU R19, [R1+0x83c] ;  /* 0x00083c0001137983 */ /* 0x000ee20000300800 */
[----:B0-----:R-:W-:-:S02]  /*5f740*/  IMAD.MOV.U32 R10, RZ, RZ, R3 ;  /* 0x000000ffff0a7224 */ /* 0x001fc400078e0003 */
[----:B------:R-:W-:Y:S01]  /*5f750*/  IMAD.MOV.U32 R11, RZ, RZ, R2 ;  /* 0x000000ffff0b7224 */ /* 0x000fe200078e0002 */
        /* <DEDUP_REMOVED lines=53> */
[----:B--2---:R-:W-:Y:S03]  /*5fab0*/  HMMA.16816.F32 R8, R28, R10, R16 ;  /* 0x0000000a1c08723c */ /* 0x004fe60000001810 */
[----:B------:R-:W2:Y:S04]  /*5fac0*/  LDL.LU.64 R18, [R1+0x3980] ;  /* 0x0039800001127983 */ /* 0x000ea80000300a00 */
[----:B------:R-:W2:-:S12]  /*5fad0*/  LDL.LU.64 R16, [R1+0x3978] ;  /* 0x0039780001107983 */ /* 0x000e980000300a00 */
[----:B------:R-:W-:Y:S04]  /*5fae0*/  STL.64 [R1+0x750], R8 ;  /* 0x0007500801007387 */ /* 0x000fe80000100a00 */
[----:B------:R0:W-:Y:S04]  /*5faf0*/  STL.64 [R1+0x758], R10 ;  /* 0x0007580a01007387 */ /* 0x0001e80000100a00 */
[----:B0-----:R-:W2:Y:S04]  /*5fb00*/  LDL.LU.64 R10, [R1+0x3970] ;  /* 0x00397000010a7983 */ /* 0x001ea80000300a00 */
[----:B------:R-:W2:Y:S01]  /*5fb10*/  LDL.LU.64 R8, [R1+0x3968] ;  /* 0x0039680001087983 */ /* 0x000ea20000300a00 */
[----:B---3--:R-:W-:-:S02]  /*5fb20*/  F2FP.F16.E4M3.UNPACK_B R4, R4.H1 ;  /* 0x00000004ff04723e */ /* 0x008fc400030006ff */
[----:B------:R-:W-:Y:S02]  /*5fb30*/  F2FP.F16.E4M3.UNPACK_B R5, R3.H1 ;  /* 0x00000003ff05723e */ /* 0x000fe400030006ff */
[----:B------:R-:W-:Y:S02]  /*5fb40*/  F2FP.F16.E4M3.UNPACK_B R2, R2.H1 ;  /* 0x00000002ff02723e */ /* 0x000fe400030006ff */
[----:B------:R-:W-:-:S03]  /*5fb50*/  F2FP.F16.E4M3.UNPACK_B R3, R6.H1 ;  /* 0x00000006ff03723e */ /* 0x000fc600030006ff */
[C---:B------:R-:W-:Y:S08]  /*5fb60*/  HMMA.16816.F32 R44, R28.reuse, R4, R44 ;  /* 0x000000041c2c723c */ /* 0x040ff0000000182c */
[----:B----4-:R-:W-:Y:S01]  /*5fb70*/  HMMA.16816.F32 R40, R28, R2, R40 ;  /* 0x000000021c28723c */ /* 0x010fe20000001828 */
[----:B------:R0:W-:Y:S02]  /*5fb80*/  STL.64 [R1+0x18], R4 ;  /* 0x0000180401007387 */ /* 0x0001e40000100a00 */
[----:B0-----:R-:W-:-:S02]  /*5fb90*/  F2FP.F16.E4M3.UNPACK_B R4, R7.H1 ;  /* 0x00000007ff04723e */ /* 0x001fc400030006ff */
[----:B------:R-:W-:-:S06]  /*5fba0*/  F2FP.F16.E4M3.UNPACK_B R5, R48.H1 ;  /* 0x00000030ff05723e */ /* 0x000fcc00030006ff */
[----:B------:R-:W-:Y:S04]  /*5fbb0*/  STL.64 [R1+0x770], R44 ;  /* 0x0007702c01007387 */ /* 0x000fe80000100a00 */
[----:B------:R-:W-:Y:S04]  /*5fbc0*/  STL.64 [R1+0x778], R46 ;  /* 0x0007782e01007387 */ /* 0x000fe80000100a00 */
[----:B------:R-:W-:Y:S04]  /*5fbd0*/  STL.64 [R1+0x10], R2 ;  /* 0x0000100201007387 */ /* 0x000fe80000100a00 */
[----:B------:R-:W-:Y:S04]  /*5fbe0*/  STL.64 [R1+0x790], R40 ;  /* 0x0007902801007387 */ /* 0x000fe80000100a00 */
[----:B------:R-:W-:Y:S04]  /*5fbf0*/  STL.64 [R1+0x798], R42 ;  /* 0x0007982a01007387 */ /* 0x000fe80000100a00 */
[----:B------:R0:W-:Y:S02]  /*5fc00*/  STL.64 [R1+0x8], R4 ;  /* 0x0000080401007387 */ /* 0x0001e40000100a00 */
[----:B0-----:R-:W-:Y:S01]  /*5fc10*/  HMMA.16816.F32 R4, R28, R4, R36 ;  /* 0x000000041c04723c */ /* 0x001fe20000001824 */
[----:B------:R-:W-:-:S02]  /*5fc20*/  F2FP.F16.E4M3.UNPACK_B R2, R49.H1 ;  /* 0x00000031ff02723e */ /* 0x000fc400030006ff */
[----:B------:R-:W-:Y:S02]  /*5fc30*/  F2FP.F16.E4M3.UNPACK_B R3, R50.H1 ;  /* 0x00000032ff03723e */ /* 0x000fe400030006ff */
[----:B------:R-:W-:-:S14]  /*5fc40*/  F2FP.F16.E4M3.UNPACK_B R60, R60.H1 ;  /* 0x0000003cff3c723e */ /* 0x000fdc00030006ff */
[----:B------:R-:W-:Y:S04]  /*5fc50*/  STL.64 [R1+0x7b0], R4 ;  /* 0x0007b00401007387 */ /* 0x000fe80000100a00 */
[----:B------:R0:W-:Y:S02]  /*5fc60*/  STL.64 [R1+0x7b8], R6 ;  /* 0x0007b80601007387 */ /* 0x0001e40000100a00 */
[----:B0-----:R-:W-:Y:S01]  /*5fc70*/  HMMA.16816.F32 R4, R28, R2, R32 ;  /* 0x000000021c04723c */ /* 0x001fe20000001820 */
[----:B------:R-:W-:Y:S01]  /*5fc80*/  F2FP.F16.E4M3.UNPACK_B R61, R61.H1 ;  /* 0x0000003dff3d723e */ /* 0x000fe200030006ff */
[----:B------:R-:W-:Y:S01]  /*5fc90*/  STL.64 [R1], R2 ;  /* 0x0000000201007387 */ /* 0x000fe20000100a00 */
[----:B------:R-:W-:-:S15]  /*5fca0*/  F2FP.F16.E4M3.UNPACK_B R58, R58.H1 ;  /* 0x0000003aff3a723e */ /* 0x000fde00030006ff */
[----:B------:R-:W-:Y:S01]  /*5fcb0*/  NOP ;  /* 0x0000000000007918 */ /* 0x000fe20000000000 */
[----:B------:R-:W-:Y:S04]  /*5fcc0*/  STL.64 [R1+0x7d0], R4 ;  /* 0x0007d00401007387 */ /* 0x000fe80000100a00 */
[----:B------:R0:W-:Y:S02]  /*5fcd0*/  STL.64 [R1+0x7d8], R6 ;  /* 0x0007d80601007387 */ /* 0x0001e40000100a00 */
[----:B0-----:R-:W-:Y:S01]  /*5fce0*/  HMMA.16816.F32 R4, R28, R60, R24 ;  /* 0x0000003c1c04723c */ /* 0x001fe20000001818 */
[----:B------:R-:W-:Y:S01]  /*5fcf0*/  F2FP.F16.E4M3.UNPACK_B R59, R59.H1 ;  /* 0x0000003bff3b723e */ /* 0x000fe200030006ff */
[----:B------:R-:W-:Y:S01]  /*5fd00*/  STL.64 [R1+0x3828], R60 ;  /* 0x0038283c01007387 */ /* 0x000fe20000100a00 */
[----:B------:R-:W-:-:S15]  /*5fd10*/  F2FP.F16.E4M3.UNPACK_B R56, R56.H1 ;  /* 0x00000038ff38723e */ /* 0x000fde00030006ff */
[----:B------:R-:W-:Y:S01]  /*5fd20*/  NOP ;  /* 0x0000000000007918 */ /* 0x000fe20000000000 */
[----:B------:R-:W-:Y:S04]  /*5fd30*/  STL.64 [R1+0x7f0], R4 ;  /* 0x0007f00401007387 */ /* 0x000fe80000100a00 */
[----:B------:R0:W-:Y:S02]  /*5fd40*/  STL.64 [R1+0x7f8], R6 ;  /* 0x0007f80601007387 */ /* 0x0001e40000100a00 */
[----:B0-----:R-:W-:Y:S01]  /*5fd50*/  HMMA.16816.F32 R4, R28, R58, R20 ;  /* 0x0000003a1c04723c */ /* 0x001fe20000001814 */
[----:B------:R-:W-:Y:S02]  /*5fd60*/  F2FP.F16.E4M3.UNPACK_B R57, R57.H1 ;  /* 0x00000039ff39723e */ /* 0x000fe400030006ff */
[----:B------:R-:W-:Y:S02]  /*5fd70*/  F2FP.F16.E4M3.UNPACK_B R54, R54.H1 ;  /* 0x00000036ff36723e */ /* 0x000fe400030006ff */
[----:B------:R-:W-:-:S14]  /*5fd80*/  F2FP.F16.E4M3.UNPACK_B R55, R55.H1 ;  /* 0x00000037ff37723e */ /* 0x000fdc00030006ff */
[----:B------:R-:W-:Y:S04]  /*5fd90*/  STL.64 [R1+0x810], R4 ;  /* 0x0008100401007387 */ /* 0x000fe80000100a00 */
[----:B------:R2:W-:Y:S04]  /*5fda0*/  STL.64 [R1+0x818], R6 ;  /* 0x0008180601007387 */ /* 0x0005e80000100a00 */
[----:B------:R-:W-:Y:S04]  /*5fdb0*/  STL.64 [R1+0x37c0], R58 ;  /* 0x0037c03a01007387 */ /* 0x000fe80000100a00 */
[----:B------:R-:W-:Y:S01]  /*5fdc0*/  STL.64 [R1+0x37b8], R56 ;  /* 0x0037b83801007387 */ /* 0x000fe20000100a00 */
[----:B------:R-:W-:-:S02]  /*5fdd0*/  F2FP.F16.E4M3.UNPACK_B R52, R52.H1 ;  /* 0x00000034ff34723e */ /* 0x000fc400030006ff */
[----:B------:R-:W-:Y:S02]  /*5fde0*/  F2FP.F16.E4M3.UNPACK_B R53, R53.H1 ;  /* 0x00000035ff35723e */ /* 0x000fe400030006ff */
[----:B------:R-:W-:Y:S01]  /*5fdf0*/  F2FP.F16.E4M3.UNPACK_B R50, R51.H1 ;  /* 0x00000033ff32723e */ /* 0x000fe200030006ff */
[----:B--2---:R-:W-:-:S15]  /*5fe00*/  HMMA.16816.F32 R4, R28, R56, R16 ;  /* 0x000000381c04723c */ /* 0x004fde0000001810 */
[----:B------:R-:W-:-:S04]  /*5fe10*/  NOP ;  /* 0x0000000000007918 */ /* 0x000fc80000000000 */
[----:B------:R-:W-:Y:S04]  /*5fe20*/  STL.64 [R1+0x830], R4 ;  /* 0x0008300401007387 */ /* 0x000fe80000100a00 */
[----:B------:R0:W-:Y:S02]  /*5fe30*/  STL.64 [R1+0x838], R6 ;  /* 0x0008380601007387 */ /* 0x0001e40000100a00 */
[----:B0-----:R-:W-:-:S15]  /*5fe40*/  HMMA.16816.F32 R4, R28, R54, R12 ;  /* 0x000000361c04723c */ /* 0x001fde000000180c */
[----:B------:R-:W-:-:S04]  /*5fe50*/  NOP ;  /* 0x0000000000007918 */ /* 0x000fc80000000000 */
[----:B------:R-:W-:Y:S04]  /*5fe60*/  STL.64 [R1+0x850], R4 ;  /* 0x0008500401007387 */ /* 0x000fe80000100a00 */
[----:B------:R0:W-:Y:S04]  /*5fe70*/  STL.64 [R1+0x858], R6 ;  /* 0x0008580601007387 */ /* 0x0001e80000100a00 */
[----:B------:R-:W2:Y:S01]  /*5fe80*/  LDL.LU R16, [R1+0x950] ;  /* 0x0009500001107983 */ /* 0x000ea20000300800 */
[----:B0-----:R-:W-:-:S15]  /*5fe90*/  HMMA.16816.F32 R4, R28, R52, R8 ;  /* 0x000000341c04723c */ /* 0x001fde0000001808 */
[----:B------:R-:W-:-:S04]  /*5fea0*/  NOP ;  /* 0x0000000000007918 */ /* 0x000fc80000000000 */
[----:B------:R0:W-:Y:S04]  /*5feb0*/  STL.64 [R1+0x870], R4 ;  /* 0x0008700401007387 */ /* 0x0001e80000100a00 */
[----:B------:R1:W-:Y:S04]  /*5fec0*/  STL.64 [R1+0x878], R6 ;  /* 0x0008780601007387 */ /* 0x0003e80000100a00 */
        /* <DEDUP_REMOVED lines=47> */
[----:B------:R-:W-:Y:S04]  /*601c0*/  STL.64 [R1+0x37d0], R54 ;  /* 0x0037d03601007387 */ /* 0x000fe80000100a00 */
[----:B------:R0:W-:Y:S01]  /*601d0*/  STL.64 [R1+0x37c8], R52 ;  /* 0x0037c83401007387 */ /* 0x0001e20000100a00 */
[----:B--2---:R-:W-:-:S02]  /*601e0*/  F2FP.F16.E4M3.UNPACK_B R51, R51.H1 ;  /* 0x00000033ff33723e */ /* 0x004fc400030006ff */
[----:B---3--:R-:W-:Y:S02]  /*601f0*/  F2FP.F16.E4M3.UNPACK_B R2, R2.H1 ;  /* 0x00000002ff02723e */ /* 0x008fe400030006ff */
[----:B----4-:R-:W-:Y:S02]  /*60200*/  F2FP.F16.E4M3.UNPACK_B R3, R3.H1 ;  /* 0x00000003ff03723e */ /* 0x010fe400030006ff */
[----:B------:R-:W-:Y:S02]  /*60210*/  F2FP.F16.E4M3.UNPACK_B R4, R4.H1 ;  /* 0x00000004ff04723e */ /* 0x000fe400030006ff */
[----:B------:R-:W-:Y:S01]  /*60220*/  F2FP.F16.E4M3.UNPACK_B R5, R14.H1 ;  /* 0x0000000eff05723e */ /* 0x000fe200030006ff */
[C---:B0-----:R-:W-:Y:S08]  /*60230*/  HMMA.16816.F32 R52, R28.reuse, R50, R56 ;  /* 0x000000321c34723c */ /* 0x041ff00000001838 */
[C---:B------:R-:W-:Y:S08]  /*60240*/  HMMA.16816.F32 R44, R28.reuse, R2, R44 ;  /* 0x000000021c2c723c */ /* 0x040ff0000000182c */
[----:B------:R-:W-:Y:S01]  /*60250*/  HMMA.16816.F32 R40, R28, R4, R40 ;  /* 0x000000041c28723c */ /* 0x000fe20000001828 */
[----:B------:R-:W-:-:S02]  /*60260*/  F2FP.F16.E4M3.UNPACK_B R6, R6.H1 ;  /* 0x00000006ff06723e */ /* 0x000fc400030006ff */
[----:B------:R-:W-:Y:S02]  /*60270*/  F2FP.F16.E4M3.UNPACK_B R7, R7.H1 ;  /* 0x00000007ff07723e */ /* 0x000fe400030006ff */
[----:B------:R-:W-:Y:S02]  /*60280*/  F2FP.F16.E4M3.UNPACK_B R8, R8.H1 ;  /* 0x00000008ff08723e */ /* 0x000fe400030006ff */
[----:B------:R-:W-:-:S03]  /*60290*/  F2FP.F16.E4M3.UNPACK_B R9, R9.H1 ;  /* 0x00000009ff09723e */ /* 0x000fc600030006ff */
[C---:B------:R-:W-:Y:S01]  /*602a0*/  HMMA.16816.F32 R36, R28.reuse, R6, R36 ;  /* 0x000000061c24723c */ /* 0x040fe20000001824 */
        /* <DEDUP_REMOVED lines=12> */
[----:B------:R-:W-:Y:S04]  /*60370*/  STL.64 [R1+0x8f0], R36 ;  /* 0x0008f02401007387 */ /* 0x000fe80000100a00 */
[----:B------:R-:W-:Y:S11]  /*60380*/  STL.64 [R1+0x8f8], R38 ;  /* 0x0008f82601007387 */ /* 0x000ff60000100a00 */
        /* <DEDUP_REMOVED lines=11> */
[----:B------:R-:W-:-:S15]  /*60440*/  F2FP.F16.E4M3.UNPACK_B R15, R48.H1 ;  /* 0x00000030ff0f723e */ /* 0x000fde00030006ff */
[----:B------:R-:W-:Y:S01]  /*60450*/  NOP ;  /* 0x0000000000007918 */ /* 0x000fe20000000000 */
        /* <DEDUP_REMOVED lines=48> */
[----:B------:R-:W-:-:S03]  /*60760*/  F2FP.F16.E4M3.UNPACK_B R16, R49.H1 ;  /* 0x00000031ff10723e */ /* 0x000fc600030006ff */
[----:B------:R-:W4:Y:S04]  /*60770*/  LDL.LU R48, [R1+0x3a4] ;  /* 0x0003a40001307983 */ /* 0x000f280000300800 */
[----:B------:R-:W4:Y:S04]  /*60780*/  LDL.LU R49, [R1+0x3a8] ;  /* 0x0003a80001317983 */ /* 0x000f280000300800 */
[----:B------:R-:W-:Y:S04]  /*60790*/  STL.64 [R1+0x3760], R14 ;  /* 0x0037600e01007387 */ /* 0x000fe80000100a00 */
[----:B------:R0:W-:Y:S04]  /*607a0*/  STL.64 [R1+0x3758], R12 ;  /* 0x0037580c01007387 */ /* 0x0001e80000100a00 */
[----:B0-----:R-:W4:Y:S04]  /*607b0*/  LDL.LU R12, [R1+0x990] ;  /* 0x00099000010c7983 */ /* 0x001f280000300800 */
[----:B------:R-:W4:Y:S04]  /*607c0*/  LDL.LU R13, [R1+0x994] ;  /* 0x00099400010d7983 */ /* 0x000f280000300800 */
[----:B------:R-:W4:Y:S04]  /*607d0*/  LDL.LU R14, [R1+0x998] ;  /* 0x00099800010e7983 */ /* 0x000f280000300800 */
[----:B------:R-:W4:Y:S01]  /*607e0*/  LDL.LU R15, [R1+0x99c] ;  /* 0x00099c00010f7983 */ /* 0x000f220000300800 */
[----:B--2---:R-:W-:-:S02]  /*607f0*/  F2FP.F16.E4M3.UNPACK_B R17, R17.H1 ;  /* 0x00000011ff11723e */ /* 0x004fc400030006ff */
[----:B---3--:R-:W-:Y:S02]  /*60800*/  F2FP.F16.E4M3.UNPACK_B R18, R18.H1 ;  /* 0x00000012ff12723e */ /* 0x008fe400030006ff */
[----:B----4-:R-:W-:Y:S02]  /*60810*/  F2FP.F16.E4M3.UNPACK_B R19, R19.H1 ;  /* 0x00000013ff13723e */ /* 0x010fe400030006ff */
[----:B------:R-:W-:Y:S02]  /*60820*/  F2FP.F16.E4M3.UNPACK_B R20, R20.H1 ;  /* 0x00000014ff14723e */ /* 0x000fe400030006ff */
[----:B------:R-:W-:-:S03]  /*60830*/  F2FP.F16.E4M3.UNPACK_B R21, R21.H1 ;  /* 0x00000015ff15723e */ /* 0x000fc600030006ff */
[C---:B------:R-:W-:Y:S08]  /*60840*/  HMMA.16816.F32 R8, R28.reuse, R18, R8 ;  /* 0x000000121c08723c */ /* 0x040ff00000001808 */
[----:B------:R-:W-:Y:S01]  /*60850*/  HMMA.16816.F32 R4, R28, R20, R4 ;  /* 0x000000141c04723c */ /* 0x000fe20000001804 */
[----:B------:R-:W-:Y:S02]  /*60860*/  F2FP.F16.E4M3.UNPACK_B R22, R22.H1 ;  /* 0x00000016ff16723e */ /* 0x000fe400030006ff */
[----:B------:R-:W-:-:S05]  /*60870*/  F2FP.F16.E4M3.UNPACK_B R23, R23.H1 ;  /* 0x00000017ff17723e */ /* 0x000fca00030006ff */
[----:B------:R-:W-:-:S15]  /*60880*/  HMMA.16816.F32 R12, R28, R16, R12 ;  /* 0x000000101c0c723c */ /* 0x000fde000000180c */
        /* <DEDUP_REMOVED lines=23> */
[----:B------:R-:W-:Y:S02]  /*60a00*/  F2FP.F16.E4M3.UNPACK_B R33, R33.H1 ;  /* 0x00000021ff21723e */ /* 0x000fe400030006ff */
[----:B------:R-:W-:Y:S01]  /*60a10*/  F2FP.F16.E4M3.UNPACK_B R34, R35.H1 ;  /* 0x00000023ff22723e */ /* 0x000fe200030006ff */
[----:B------:R-:W-:Y:S01]  /*60a20*/  STL.64 [R1+0x3730], R26 ;  /* 0x0037301a01007387 */ /* 0x000fe20000100a00 */
[----:B------:R-:W-:-:S03]  /*60a30*/  F2FP.F16.E4M3.UNPACK_B R35, R48.H1 ;  /* 0x00000030ff23723e */ /* 0x000fc600030006ff */
[----:B------:R-:W-:Y:S04]  /*60a40*/  STL.64 [R1+0x3728], R24 ;  /* 0x0037281801007387 */ /* 0x000fe80000100a00 */
[C---:B------:R-:W-:Y:S07]  /*60a50*/  HMMA.16816.F32 R8, R28.reuse, R34, R40 ;  /* 0x000000221c08723c */ /* 0x040fee0000001828 */
[----:B------:R-:W-:Y:S04]  /*60a60*/  STL.64 [R1+0xa30], R4 ;  /* 0x000a300401007387 */ /* 0x000fe80000100a00 */
[----:B------:R0:W-:Y:S02]  /*60a70*/  STL.64 [R1+0xa38], R6 ;  /* 0x000a380601007387 */ /* 0x0001e40000100a00 */
[----:B0-----:R-:W-:-:S15]  /*60a80*/  HMMA.16816.F32 R4, R28, R32, R36 ;  /* 0x000000201c04723c */ /* 0x001fde0000001824 */
[----:B------:R-:W-:-:S04]  /*60a90*/  NOP ;  /* 0x0000000000007918 */ /* 0x000fc80000000000 */
[----:B------:R0:W-:Y:S04]  /*60aa0*/  STL.64 [R1+0xa50], R4 ;  /* 0x000a500401007387 */ /* 0x0001e80000100a00 */
[----:B------:R1:W-:Y:S04]  /*60ab0*/  STL.64 [R1+0xa58], R6 ;  /* 0x000a580601007387 */ /* 0x0003e80000100a00 */
[----:B0-----:R-:W2:Y:S04]  /*60ac0*/  LDL.LU R4, [R1+0x1330] ;  /* 0x0013300001047983 */ /* 0x001ea80000300800 */
[----:B------:R0:W-:Y:S04]  /*60ad0*/  STL.64 [R1+0xa70], R8 ;  /* 0x000a700801007387 */ /* 0x0001e80000100a00 */
[----:B------:R3:W-:Y:S04]  /*60ae0*/  STL.64 [R1+0xa78], R10 ;  /* 0x000a780a01007387 */ /* 0x0007e80000100a00 */
[----:B------:R-:W2:Y:S04]  /*60af0*/  LDL.LU R5, [R1+0x1334] ;  /* 0x0013340001057983 */ /* 0x000ea80000300800 */
[----:B-1----:R-:W2:Y:S04]  /*60b00*/  LDL.LU R6, [R1+0x1338] ;  /* 0x0013380001067983 */ /* 0x002ea80000300800 */
[----:B------:R-:W2:Y:S04]  /*60b10*/  LDL.LU R7, [R1+0x133c] ;  /* 0x00133c0001077983 */ /* 0x000ea80000300800 */
[----:B0-----:R-:W4:Y:S04]  /*60b20*/  LDL.LU R8, [R1+0xb40] ;  /* 0x000b400001087983 */ /* 0x001f280000300800 */
[----:B------:R-:W4:Y:S04]  /*60b30*/  LDL.LU R9, [R1+0xb44] ;  /* 0x000b440001097983 */ /* 0x000f280000300800 */
[----:B---3--:R-:W4:Y:S04]  /*60b40*/  LDL.LU R10, [R1+0xb48] ;  /* 0x000b4800010a7983 */ /* 0x008f280000300800 */
[----:B------:R-:W4:Y:S04]  /*60b50*/  LDL.LU R11, [R1+0xb4c] ;  /* 0x000b4c00010b7983 */ /* 0x000f280000300800 */
[----:B------:R-:W3:Y:S04]  /*60b60*/  LDL.LU R12, [R1+0xaf0] ;  /* 0x000af000010c7983 */ /* 0x000ee80000300800 */
[----:B------:R-:W3:Y:S04]  /*60b70*/  LDL.LU R13, [R1+0xaf4] ;  /* 0x000af400010d7983 */ /* 0x000ee80000300800 */
[----:B------:R-:W3:Y:S04]  /*60b80*/  LDL.LU R14, [R1+0xaf8] ;  /* 0x000af800010e7983 */ /* 0x000ee80000300800 */
[----:B------:R-:W3:Y:S04]  /*60b90*/  LDL.LU R15, [R1+0xafc] ;  /* 0x000afc00010f7983 */ /* 0x000ee80000300800 */
        /* <DEDUP_REMOVED lines=39> */
[----:B------:R-:W-:Y:S04]  /*60e10*/  STL.64 [R1+0x3748], R32 ;  /* 0x0037482001007387 */ /* 0x000fe80000100a00 */
[----:B------:R-:W-:Y:S01]  /*60e20*/  STL [R1+0x3714], R36 ;  /* 0x0037142401007387 */ /* 0x000fe20000100800 */
[----:B--2---:R-:W-:-:S02]  /*60e30*/  F2FP.F16.E4M3.UNPACK_B R37, R37.H1 ;  /* 0x00000025ff25723e */ /* 0x004fc400030006ff */
[----:B---3--:R-:W-:Y:S02]  /*60e40*/  F2FP.F16.E4M3.UNPACK_B R38, R38.H1 ;  /* 0x00000026ff26723e */ /* 0x008fe400030006ff */
[----:B----4-:R-:W-:Y:S02]  /*60e50*/  F2FP.F16.E4M3.UNPACK_B R39, R39.H1 ;  /* 0x00000027ff27723e */ /* 0x010fe400030006ff */
[----:B------:R-:W-:Y:S02]  /*60e60*/  F2FP.F16.E4M3.UNPACK_B R40, R40.H1 ;  /* 0x00000028ff28723e */ /* 0x000fe400030006ff */
[----:B------:R-:W-:Y:S01]  /*60e70*/  F2FP.F16.E4M3.UNPACK_B R41, R41.H1 ;  /* 0x00000029ff29723e */ /* 0x000fe200030006ff */
[----:B------:R-:W-:Y:S01]  /*60e80*/  HMMA.16816.F32 R24, R28, R36, R24 ;  /* 0x000000241c18723c */ /* 0x000fe20000001818 */
[----:B------:R-:W-:Y:S02]  /*60e90*/  F2FP.F16.E4M3.UNPACK_B R42, R42.H1 ;  /* 0x0000002aff2a723e */ /* 0x000fe400030006ff */
[----:B------:R-:W-:-:S05]  /*60ea0*/  F2FP.F16.E4M3.UNPACK_B R43, R43.H1 ;  /* 0x0000002bff2b723e */ /* 0x000fca00030006ff */
[----:B------:R-:W-:Y:S01]  /*60eb0*/  HMMA.16816.F32 R20, R28, R38, R20 ;  /* 0x000000261c14723c */ /* 0x000fe20000001814 */
[----:B------:R-:W-:Y:S02]  /*60ec0*/  F2FP.F16.E4M3.UNPACK_B R44, R44.H1 ;  /* 0x0000002cff2c723e */ /* 0x000fe400030006ff */
[----:B------:R-:W-:-:S05]  /*60ed0*/  F2FP.F16.E4M3.UNPACK_B R45, R45.H1 ;  /* 0x0000002dff2d723e */ /* 0x000fca00030006ff */
[----:B------:R-:W-:Y:S01]  /*60ee0*/  HMMA.16816.F32 R16, R28, R40, R16 ;  /* 0x000000281c10723c */ /* 0x000fe20000001810 */
[----:B------:R-:W-:Y:S02]  /*60ef0*/  F2FP.F16.E4M3.UNPACK_B R46, R46.H1 ;  /* 0x0000002eff2e723e */ /* 0x000fe400030006ff */
[----:B------:R-:W-:-:S05]  /*60f00*/  F2FP.F16.E4M3.UNPACK_B R47, R47.H1 ;  /* 0x0000002fff2f723e */ /* 0x000fca00030006ff */
[C---:B------:R-:W-:Y:S08]  /*60f10*/  HMMA.16816.F32 R12, R28.reuse, R42, R12 ;  /* 0x0000002a1c0c723c */ /* 0x040ff0000000180c */
[C---:B------:R-:W-:Y:S08]  /*60f20*/  HMMA.16816.F32 R8, R28.reuse, R44, R8 ;  /* 0x0000002c1c08723c */ /* 0x040ff00000001808 */
[----:B------:R-:W-:Y:S01]  /*60f30*/  HMMA.16816.F32 R4, R28, R46, R4 ;  /* 0x0000002e1c04723c */ /* 0x000fe20000001804 */
[----:B------:R-:W-:Y:S04]  /*60f40*/  STL [R1+0x3710], R37 ;  /* 0x0037102501007387 */ /* 0x000fe80000100800 */
[----:B------:R-:W-:Y:S04]  /*60f50*/  STL.64 [R1+0xa90], R24 ;  /* 0x000a901801007387 */ /* 0x000fe80000100a00 */
[----:B------:R-:W-:Y:S04]  /*60f60*/  STL.64 [R1+0xa98], R26 ;  /* 0x000a981a01007387 */ /* 0x000fe80000100a00 */
[----:B------:R0:W-:Y:S04]  /*60f70*/  STL.64 [R1+0xab0], R20 ;  /* 0x000ab01401007387 */ /* 0x0001e80000100a00 */
[----:B------:R-:W-:Y:S04]  /*60f80*/  STL.64 [R1+0xab8], R22 ;  /* 0x000ab81601007387 */ /* 0x000fe80000100a00 */
[----:B------:R-:W-:Y:S04]  /*60f90*/  STL.64 [R1+0xad0], R16 ;  /* 0x000ad01001007387 */ /* 0x000fe80000100a00 */
[----:B------:R-:W-:Y:S04]  /*60fa0*/  STL.64 [R1+0xad8], R18 ;  /* 0x000ad81201007387 */ /* 0x000fe80000100a00 */
[----:B------:R-:W-:Y:S04]  /*60fb0*/  STL [R1+0x36e8], R43 ;  /* 0x0036e82b01007387 */ /* 0x000fe80000100800 */
[----:B------:R-:W-:Y:S04]  /*60fc0*/  STL.64 [R1+0xaf0], R12 ;  /* 0x000af00c01007387 */ /* 0x000fe80000100a00 */
[----:B------:R-:W-:Y:S01]  /*60fd0*/  STL.64 [R1+0xaf8], R14 ;  /* 0x000af80e01007387 */ /* 0x000fe20000100a00 */
[----:B------:R-:W-:-:S02]  /*60fe0*/  F2FP.F16.E4M3.UNPACK_B R48, R48.H1 ;  /* 0x00000030ff30723e */ /* 0x000fc400030006ff */
[----:B------:R-:W-:Y:S01]  /*60ff0*/  F2FP.F16.E4M3.UNPACK_B R49, R49.H1 ;  /* 0x00000031ff31723e */ /* 0x000fe200030006ff */
[----:B------:R-:W-:Y:S04]  /*61000*/  STL.64 [R1+0xb40], R8 ;  /* 0x000b400801007387 */ /* 0x000fe80000100a00 */
[----:B------:R-:W-:Y:S04]  /*61010*/  STL.64 [R1+0xb48], R10 ;  /* 0x000b480a01007387 */ /* 0x000fe80000100a00 */
[----:B------:R-:W-:Y:S04]  /*61020*/  STL.64 [R1+0x36d0], R46 ;  /* 0x0036d02e01007387 */ /* 0x000fe80000100a00 */
[----:B------:R-:W-:Y:S04]  /*61030*/  STL.64 [R1+0x36c8], R44 ;  /* 0x0036c82c01007387 */ /* 0x000fe80000100a00 */
[----:B------:R-:W-:Y:S04]  /*61040*/  STL.64 [R1+0x1330], R4 ;  /* 0x0013300401007387 */ /* 0x000fe80000100a00 */
[----:B------:R1:W-:Y:S04]  /*61050*/  STL.64 [R1+0x1338], R6 ;  /* 0x0013380601007387 */ /* 0x0003e80000100a00 */
[----:B0-----:R-:W2:Y:S01]  /*61060*/  LDL.LU R20, [R1+0x1300] ;  /* 0x0013000001147983 */ /* 0x001ea20000300800 */
[----:B-1----:R-:W-:Y:S01]  /*61070*/  HMMA.16816.F32 R4, R28, R48, R56 ;  /* 0x000000301c04723c */ /* 0x002fe20000001838 */
[----:B------:R-:W-:-:S15]  /*61080*/  IMAD R37, R3, 0x100, R2 ;  /* 0x0000010003257824 */ /* 0x000fde00078e0202 */
[----:B------:R-:W-:-:S03]  /*61090*/  NOP ;  /* 0x0000000000007918 */ /* 0x000fc60000000000 */
        /* <DEDUP_REMOVED lines=9> */
[----:B------:R-:W3:Y:S04]  /*61130*/  LDL.64 R34, [R1+0x118] ;  /* 0x0001180001227983 */ /* 0x000ee80000100a00 */
[----:B------:R-:W4:Y:S04]  /*61140*/  LDL.LU R24, [R1+0x1310] ;  /* 0x0013100001187983 */ /* 0x000f280000300800 */
[----:B------:R-:W4:Y:S04]  /*61150*/  LDL.LU R25, [R1+0x1314] ;  /* 0x0013140001197983 */ /* 0x000f280000300800 */
[----:B------:R-:W4:Y:S04]  /*61160*/  LDL.LU R26, [R1+0x1318] ;  /* 0x00131800011a7983 */ /* 0x000f280000300800 */
[----:B------:R-:W4:Y:S04]  /*61170*/  LDL.LU R27, [R1+0x131c] ;  /* 0x00131c00011b7983 */ /* 0x000f280000300800 */
[----:B------:R-:W4:Y:S04]  /*61180*/  LDL.64 R16, [R1+0x110] ;  /* 0x0001100001107983 */ /* 0x000f280000100a00 */
[----:B------:R-:W2:Y:S04]  /*61190*/  LDL.64 R18, [R1+0x108] ;  /* 0x0001080001127983 */ /* 0x000ea80000100a00 */
[----:B------:R-:W2:Y:S04]  /*611a0*/  LDL.LU R12, [R1+0x12f0] ;  /* 0x0012f000010c7983 */ /* 0x000ea80000300800 */
[----:B------:R-:W2:Y:S04]  /*611b0*/  LDL.LU R13, [R1+0x12f4] ;  /* 0x0012f400010d7983 */ /* 0x000ea80000300800 */
[----:B------:R-:W2:Y:S04]  /*611c0*/  LDL.LU R14, [R1+0x12f8] ;  /* 0x0012f800010e7983 */ /* 0x000ea80000300800 */
[----:B------:R-:W2:Y:S04]  /*611d0*/  LDL.LU R15, [R1+0x12fc] ;  /* 0x0012fc00010f7983 */ /* 0x000ea80000300800 */
[----:B------:R-:W2:Y:S04]  /*611e0*/  LDL.64 R2, [R1+0x100] ;  /* 0x0001000001027983 */ /* 0x000ea80000100a00 */
[----:B------:R-:W2:Y:S04]  /*611f0*/  LDL.LU R8, [R1+0x12e0] ;  /* 0x0012e00001087983 */ /* 0x000ea80000300800 */
[----:B------:R-:W2:Y:S04]  /*61200*/  LDL.LU R9, [R1+0x12e4] ;  /* 0x0012e40001097983 */ /* 0x000ea80000300800 */
[----:B------:R-:W2:Y:S01]  /*61210*/  LDL.LU R10, [R1+0x12e8] ;  /* 0x0012e800010a7983 */ /* 0x000ea20000300800 */
[----:B------:R-:W-:-:S03]  /*61220*/  IMAD R36, R53, 0x100, R52 ;  /* 0x0000010035247824 */ /* 0x000fc600078e0234 */
[----:B------:R-:W2:Y:S04]  /*61230*/  LDL.LU R11, [R1+0x12ec] ;  /* 0x0012ec00010b7983 */ /* 0x000ea80000300800 */
[----:B------:R-:W2:Y:S04]  /*61240*/  LDL.64 R52, [R1+0xf8] ;  /* 0x0000f80001347983 */ /* 0x000ea80000100a00 */
[----:B0-----:R-:W2:Y:S04]  /*61250*/  LDL.LU R4, [R1+0x12d0] ;  /* 0x0012d00001047983 */ /* 0x001ea80000300800 */
[----:B------:R-:W2:Y:S04]  /*61260*/  LDL.LU R5, [R1+0x12d4] ;  /* 0x0012d40001057983 */ /* 0x000ea80000300800 */
[----:B-1----:R-:W2:Y:S01]  /*61270*/  LDL.LU R6, [R1+0x12d8] ;  /* 0x0012d80001067983 */ /* 0x002ea20000300800 */
[----:B------:R-:W-:-:S03]  /*61280*/  IMAD R33, R55, 0x100, R54 ;  /* 0x0000010037217824 */ /* 0x000fc600078e0236 */
[----:B------:R-:W2:Y:S04]  /*61290*/  LDL.LU R7, [R1+0x12dc] ;  /* 0x0012dc0001077983 */ /* 0x000ea80000300800 */
[----:B------:R-:W2:Y:S04]  /*612a0*/  LDL.64 R54, [R1+0xf0] ;  /* 0x0000f00001367983 */ /* 0x000ea80000100a00 */
[----:B------:R-:W2:Y:S04]  /*612b0*/  LDL.LU R56, [R1+0x12c0] ;  /* 0x0012c00001387983 */ /* 0x000ea80000300800 */
[----:B------:R-:W2:Y:S04]  /*612c0*/  LDL.LU R57, [R1+0x12c4] ;  /* 0x0012c40001397983 */ /* 0x000ea80000300800 */
[----:B------:R-:W2:Y:S01]  /*612d0*/  LDL.LU R58, [R1+0x12c8] ;  /* 0x0012c800013a7983 */ /* 0x000ea20000300800 */
[----:B------:R-:W-:-:S03]  /*612e0*/  IMAD R32, R61, 0x100, R60 ;  /* 0x000001003d207824 */ /* 0x000fc600078e023c */
[----:B------:R-:W2:Y:S04]  /*612f0*/  LDL.LU R59, [R1+0x12cc] ;  /* 0x0012cc00013b7983 */ /* 0x000ea80000300800 */
[----:B------:R-:W2:Y:S01]  /*61300*/  LDL.64 R60, [R1+0xe8] ;  /* 0x0000e800013c7983 */ /* 0x000ea20000100a00 */
[----:B------:R-:W-:Y:S02]  /*61310*/  F2FP.F16.E4M3.UNPACK_B R28, R37 ;  /* 0x00000025ff1c723e */ /* 0x000fe400020006ff */
[----:B------:R-:W-:Y:S02]  /*61320*/  F2FP.F16.E4M3.UNPACK_B R29, R36 ;  /* 0x00000024ff1d723e */ /* 0x000fe400020006ff */
[----:B------:R-:W-:Y:S02]  /*61330*/  F2FP.F16.E4M3.UNPACK_B R30, R33 ;  /* 0x00000021ff1e723e */ /* 0x000fe400020006ff */
[----:B------:R-:W-:Y:S01]  /*61340*/  F2FP.F16.E4M3.UNPACK_B R31, R32 ;  /* 0x00000020ff1f723e */ /* 0x000fe200020006ff */
[----:B------:R-:W-:Y:S04]  /*61350*/  STL [R1+0x36a4], R48 ;  /* 0x0036a43001007387 */ /* 0x000fe80000100800 */
[----:B------:R-:W-:Y:S02]  /*61360*/  STL [R1+0x36a0], R49 ;  /* 0x0036a03101007387 */ /* 0x000fe40000100800 */
[C---:B---3--:R-:W-:Y:S08]  /*61370*/  HMMA.16816.F32 R44, R28.reuse, R34, R44 ;  /* 0x000000221c2c723c */ /* 0x048ff0000000182c */
[C---:B----4-:R-:W-:Y:S08]  /*61380*/  HMMA.16816.F32 R24, R28.reuse, R16, R24 ;  /* 0x000000101c18723c */ /* 0x050ff00000001818 */
[----:B--2---:R-:W-:Y:S01]  /*61390*/  HMMA.16816.F32 R20, R28, R18, R20 ;  /* 0x000000121c14723c */ /* 0x004fe20000001814 */
[----:B------:R-:W-:-:S07]  /*613a0*/  IMAD.MOV.U32 R43, RZ, RZ, R34 ;  /* 0x000000ffff2b7224 */ /* 0x000fce00078e0022 */
[C---:B------:R-:W-:Y:S08]  /*613b0*/  HMMA.16816.F32 R12, R28.reuse, R2, R12 ;  /* 0x000000021c0c723c */ /* 0x040ff0000000180c */
[C---:B------:R-:W-:Y:S01]  /*613c0*/  HMMA.16816.F32 R8, R28.reuse, R52, R8 ;  /* 0x000000341c08723c */ /* 0x040fe20000001808 */
[----:B------:R0:W-:Y:S04]  /*613d0*/  STL.64 [R1+0x36f8], R42 ;  /* 0x0036f82a01007387 */ /* 0x0001e80000100a00 */
[----:B------:R-:W-:Y:S03]  /*613e0*/  STL.64 [R1+0x1320], R44 ;  /* 0x0013202c01007387 */ /* 0x000fe60000100a00 */
[----:B------:R-:W-:Y:S01]  /*613f0*/  HMMA.16816.F32 R4, R28, R54, R4 ;  /* 0x000000361c04723c */ /* 0x000fe20000001804 */
[----:B------:R-:W-:Y:S04]  /*61400*/  STL.64 [R1+0x1328], R46 ;  /* 0x0013282e01007387 */ /* 0x000fe80000100a00 */
[----:B------:R1:W-:Y:S01]  /*61410*/  STL.64 [R1+0x36f0], R40 ;  /* 0x0036f02801007387 */ /* 0x0003e20000100a00 */
[----:B0-----:R-:W-:-:S02]  /*61420*/  IMAD.MOV.U32 R43, RZ, RZ, R18 ;  /* 0x000000ffff2b7224 */ /* 0x001fc400078e0012 */
[----:B------:R-:W-:Y:S01]  /*61430*/  IMAD.MOV.U32 R42, RZ, RZ, R19 ;  /* 0x000000ffff2a7224 */ /* 0x000fe200078e0013 */
[----:B------:R-:W-:Y:S04]  /*61440*/  STL.64 [R1+0x1310], R24 ;  /* 0x0013101801007387 */ /* 0x000fe80000100a00 */
[----:B------:R-:W-:Y:S04]  /*61450*/  STL.64 [R1+0x1318], R26 ;  /* 0x0013181a01007387 */ /* 0x000fe80000100a00 */
[----:B------:R-:W-:Y:S04]  /*61460*/  STL.64 [R1+0x1300], R20 ;  /* 0x0013001401007387 */ /* 0x000fe80000100a00 */
[----:B------:R-:W-:Y:S04]  /*61470*/  STL.64 [R1+0x1308], R22 ;  /* 0x0013081601007387 */ /* 0x000fe80000100a00 */
[----:B------:R-:W-:Y:S01]  /*61480*/  STL.64 [R1+0x3770], R42 ;  /* 0x0037702a01007387 */ /* 0x000fe20000100a00 */
[----:B-1----:R-:W-:-:S02]  /*61490*/  IMAD.MOV.U32 R41, RZ, RZ, R16 ;  /* 0x000000ffff297224 */ /* 0x002fc400078e0010 */
[----:B------:R-:W-:Y:S02]  /*614a0*/  IMAD.MOV.U32 R40, RZ, RZ, R17 ;  /* 0x000000ffff287224 */ /* 0x000fe400078e0011 */
[----:B------:R-:W-:Y:S02]  /*614b0*/  IMAD.MOV.U32 R47, RZ, RZ, R52 ;  /* 0x000000ffff2f7224 */ /* 0x000fe400078e0034 */
[----:B------:R-:W-:Y:S02]  /*614c0*/  IMAD.MOV.U32 R46, RZ, RZ, R53 ;  /* 0x000000ffff2e7224 */ /* 0x000fe400078e0035 */
[----:B------:R-:W-:Y:S02]  /*614d0*/  IMAD.MOV.U32 R45, RZ, RZ, R2 ;  /* 0x000000ffff2d7224 */ /* 0x000fe400078e0002 */
        /* <DEDUP_REMOVED lines=11> */
[----:B------:R-:W-:-:S02]  /*61590*/  IMAD.MOV.U32 R49, RZ, RZ, R54 ;  /* 0x000000ffff317224 */ /* 0x000fc400078e0036 */
[----:B------:R-:W-:Y:S01]  /*615a0*/  IMAD.MOV.U32 R48, RZ, RZ, R55 ;  /* 0x000000ffff307224 */ /* 0x000fe200078e0037 */
[----:B------:R-:W-:Y:S01]  /*615b0*/  STL.64 [R1+0x37e0], R50 ;  /* 0x0037e03201007387 */ /* 0x000fe20000100a00 */
[----:B------:R-:W-:Y:S02]  /*615c0*/  IMAD.MOV.U32 R36, RZ, RZ, R60 ;  /* 0x000000ffff247224 */ /* 0x000fe400078e003c */
[----:B------:R-:W-:Y:S01]  /*615d0*/  IMAD.MOV.U32 R37, RZ, RZ, R61 ;  /* 0x000000ffff257224 */ /* 0x000fe200078e003d */
[----:B------:R-:W-:Y:S01]  /*615e0*/  STL.64 [R1+0x37d8], R48 ;  /* 0x0037d83001007387 */ /* 0x000fe20000100a00 */
[----:B------:R-:W-:-:S10]  /*615f0*/  IMAD.MOV.U32 R61, RZ, RZ, R0 ;  /* 0x000000ffff3d7224 */ /* 0x000fd400078e0000 */
[----:B------:R0:W-:Y:S04]  /*61600*/  STL.64 [R1+0x12c0], R4 ;  /* 0x0012c00401007387 */ /* 0x0001e80000100a00 */
[----:B------:R1:W-:Y:S04]  /*61610*/  STL.64 [R1+0x12c8], R6 ;  /* 0x0012c80601007387 */ /* 0x0003e80000100a00 */
[----:B------:R-:W2:Y:S04]  /*61620*/  LDL R60, [R1+0x68] ;  /* 0x00006800013c7983 */ /* 0x000ea80000100800 */
[----:B------:R-:W3:Y:S04]  /*61630*/  LDL.LU R0, [R1+0x3960] ;  /* 0x0039600001007983 */ /* 0x000ee80000300800 */
[----:B------:R-:W4:Y:S04]  /*61640*/  LDL.LU R56, [R1+0x11c0] ;  /* 0x0011c00001387983 */ /* 0x000f280000300800 */
[----:B------:R-:W4:Y:S04]  /*61650*/  LDL.LU R57, [R1+0x11c4] ;  /* 0x0011c40001397983 */ /* 0x000f280000300800 */
[----:B------:R-:W2:Y:S04]  /*61660*/  LDL.LU R58, [R1+0x11c8] ;  /* 0x0011c800013a7983 */ /* 0x000ea80000300800 */
[----:B------:R-:W2:Y:S04]  /*61670*/  LDL.LU R59, [R1+0x11cc] ;  /* 0x0011cc00013b7983 */ /* 0x000ea80000300800 */
[----:B--2---:R-:W-:Y:S04]  /*61680*/  STL.64 [R1+0x38b0], R58 ;  /* 0x0038b03a01007387 */ /* 0x004fe80000100a00 */
[----:B----4-:R2:W-:Y:S04]  /*61690*/  STL.64 [R1+0x38a8], R56 ;  /* 0x0038a83801007387 */ /* 0x0105e80000100a00 */
[----:B0-----:R-:W4:Y:S04]  /*616a0*/  LDL.LU R4, [R1+0x11d0] ;  /* 0x0011d00001047983 */ /* 0x001f280000300800 */
[----:B------:R-:W4:Y:S04]  /*616b0*/  LDL.LU R5, [R1+0x11d4] ;  /* 0x0011d40001057983 */ /* 0x000f280000300800 */
[----:B-1----:R-:W2:Y:S04]  /*616c0*/  LDL.LU R6, [R1+0x11d8] ;  /* 0x0011d80001067983 */ /* 0x002ea80000300800 */
[----:B------:R-:W2:Y:S01]  /*616d0*/  LDL.LU R7, [R1+0x11dc] ;  /* 0x0011dc0001077983 */ /* 0x000ea20000300800 */
[----:B---3--:R-:W-:-:S03]  /*616e0*/  IMAD.MOV.U32 R53, RZ, RZ, R0 ;  /* 0x000000ffff357224 */ /* 0x008fc600078e0000 */
[----:B--2---:R0:W-:Y:S04]  /*616f0*/  STL.64 [R1+0x38c0], R6 ;  /* 0x0038c00601007387 */ /* 0x0041e80000100a00 */
[----:B----4-:R-:W-:Y:S04]  /*61700*/  STL.64 [R1+0x38b8], R4 ;  /* 0x0038b80401007387 */ /* 0x010fe80000100a00 */
[----:B------:R-:W2:Y:S04]  /*61710*/  LDL R52, [R1+0x78] ;  /* 0x0000780001347983 */ /* 0x000ea80000100800 */
[----:B------:R-:W3:Y:S04]  /*61720*/  LDL.LU R0, [R1+0x395c] ;  /* 0x00395c0001007983 */ /* 0x000ee80000300800 */
[----:B------:R-:W4:Y:S04]  /*61730*/  LDL.LU R16, [R1+0x11f0] ;  /* 0x0011f00001107983 */ /* 0x000f280000300800 */
[----:B------:R-:W4:Y:S04]  /*61740*/  LDL.LU R17, [R1+0x11f4] ;  /* 0x0011f40001117983 */ /* 0x000f280000300800 */
[----:B------:R-:W2:Y:S04]  /*61750*/  LDL.LU R18, [R1+0x11f8] ;  /* 0x0011f80001127983 */ /* 0x000ea80000300800 */
[----:B------:R-:W2:Y:S01]  /*61760*/  LDL.LU R19, [R1+0x11fc] ;  /* 0x0011fc0001137983 */ /* 0x000ea20000300800 */
[----:B---3--:R-:W-:-:S03]  /*61770*/  IMAD.MOV.U32 R13, RZ, RZ, R0 ;  /* 0x000000ffff0d7224 */ /* 0x008fc600078e0000 */
[----:B--2---:R-:W-:Y:S04]  /*61780*/  STL.64 [R1+0x38d0], R18 ;  /* 0x0038d01201007387 */ /* 0x004fe80000100a00 */
[----:B----4-:R1:W-:Y:S04]  /*61790*/  STL.64 [R1+0x38c8], R16 ;  /* 0x0038c81001007387 */ /* 0x0103e80000100a00 */
        /* <DEDUP_REMOVED lines=9> */
[----:B------:R-:W3:Y:S04]  /*61830*/  LDL R24, [R1+0x98] ;  /* 0x0000980001187983 */ /* 0x000ee80000100800 */
[----:B------:R-:W4:Y:S04]  /*61840*/  LDL.LU R0, [R1+0x3954] ;  /* 0x0039540001007983 */ /* 0x000f280000300800 */
[----:B------:R-:W2:Y:S04]  /*61850*/  LDL.LU R48, [R1+0x1230] ;  /* 0x0012300001307983 */ /* 0x000ea80000300800 */
[----:B------:R-:W2:Y:S04]  /*61860*/  LDL.LU R49, [R1+0x1234] ;  /* 0x0012340001317983 */ /* 0x000ea80000300800 */
[----:B------:R-:W2:Y:S04]  /*61870*/  LDL.LU R50, [R1+0x1238] ;  /* 0x0012380001327983 */ /* 0x000ea80000300800 */
[----:B------:R-:W2:Y:S01]  /*61880*/  LDL.LU R51, [R1+0x123c] ;  /* 0x00123c0001337983 */ /* 0x000ea20000300800 */
[----:B----4-:R-:W-:-:S03]  /*61890*/  IMAD.MOV.U32 R45, RZ, RZ, R0 ;  /* 0x000000ffff2d7224 */ /* 0x010fc600078e0000 */
[----:B--2---:R2:W-:Y:S04]  /*618a0*/  STL.64 [R1+0x38f0], R50 ;  /* 0x0038f03201007387 */ /* 0x0045e80000100a00 */
[----:B------:R-:W-:Y:S04]  /*618b0*/  STL.64 [R1+0x38e8], R48 ;  /* 0x0038e83001007387 */ /* 0x000fe80000100a00 */
[----:B------:R-:W4:Y:S04]  /*618c0*/  LDL R44, [R1+0xa8] ;  /* 0x0000a800012c7983 */ /* 0x000f280000100800 */
[----:B------:R-:W0:Y:S04]  /*618d0*/  LDL.LU R0, [R1+0x3950] ;  /* 0x0039500001007983 */ /* 0x000e280000300800 */
[----:B------:R-:W2:Y:S04]  /*618e0*/  LDL.LU R56, [R1+0x1250] ;  /* 0x0012500001387983 */ /* 0x000ea80000300800 */
[----:B------:R-:W2:Y:S04]  /*618f0*/  LDL.LU R57, [R1+0x1254] ;  /* 0x0012540001397983 */ /* 0x000ea80000300800 */
[----:B------:R-:W2:Y:S04]  /*61900*/  LDL.LU R58, [R1+0x1258] ;  /* 0x00125800013a7983 */ /* 0x000ea80000300800 */
[----:B------:R-:W2:Y:S01]  /*61910*/  LDL.LU R59, [R1+0x125c] ;  /* 0x00125c00013b7983 */ /* 0x000ea20000300800 */
[----:B0-----:R-:W-:-:S03]  /*61920*/  IMAD.MOV.U32 R7, RZ, RZ, R0 ;  /* 0x000000ffff077224 */ /* 0x001fc600078e0000 */
[----:B--2---:R-:W-:Y:S04]  /*61930*/  STL.64 [R1+0x3900], R58 ;  /* 0x0039003a01007387 */ /* 0x004fe80000100a00 */
[----:B------:R-:W-:Y:S04]  /*61940*/  STL.64 [R1+0x38f8], R56 ;  /* 0x0038f83801007387 */ /* 0x000fe80000100a00 */
[----:B------:R-:W2:Y:S04]  /*61950*/  LDL R6, [R1+0xb8] ;  /* 0x0000b80001067983 */ /* 0x000ea80000100800 */
[----:B------:R-:W2:Y:S04]  /*61960*/  LDL.LU R0, [R1+0x394c] ;  /* 0x00394c0001007983 */ /* 0x000ea80000300800 */
[----:B-1----:R-:W2:Y:S04]  /*61970*/  LDL.LU R16, [R1+0x1260] ;  /* 0x0012600001107983 */ /* 0x002ea80000300800 */
[----:B------:R-:W2:Y:S04]  /*61980*/  LDL.LU R17, [R1+0x1264] ;  /* 0x0012640001117983 */ /* 0x000ea80000300800 */
[----:B------:R-:W2:Y:S04]  /*61990*/  LDL.LU R18, [R1+0x1268] ;  /* 0x0012680001127983 */ /* 0x000ea80000300800 */
[----:B------:R-:W2:Y:S04]  /*619a0*/  LDL.LU R19, [R1+0x126c] ;  /* 0x00126c0001137983 */ /* 0x000ea80000300800 */
[----:B--2---:R-:W-:Y:S04]  /*619b0*/  STL.64 [R1+0x3910], R18 ;  /* 0x0039101201007387 */ /* 0x004fe80000100a00 */
[----:B------:R0:W-:Y:S04]  /*619c0*/  STL.64 [R1+0x3908], R16 ;  /* 0x0039081001007387 */ /* 0x0001e80000100a00 */
[----:B------:R-:W2:Y:S04]  /*619d0*/  LDL.LU R32, [R1+0x1270] ;  /* 0x0012700001207983 */ /* 0x000ea80000300800 */
[----:B------:R-:W2:Y:S04]  /*619e0*/  LDL.LU R33, [R1+0x1274] ;  /* 0x0012740001217983 */ /* 0x000ea80000300800 */
[----:B------:R-:W2:Y:S04]  /*619f0*/  LDL.LU R34, [R1+0x1278] ;  /* 0x0012780001227983 */ /* 0x000ea80000300800 */
[----:B------:R-:W2:Y:S01]  /*61a00*/  LDL.LU R35, [R1+0x127c] ;  /* 0x00127c0001237983 */ /* 0x000ea20000300800 */
[----:B------:R-:W-:-:S03]  /*61a10*/  IMAD.MOV.U32 R51, RZ, RZ, R0 ;  /* 0x000000ffff337224 */ /* 0x000fc600078e0000 */
[----:B--2---:R1:W-:Y:S04]  /*61a20*/  STL.64 [R1+0x3920], R34 ;  /* 0x0039202201007387 */ /* 0x0043e80000100a00 */
[----:B------:R2:W-:Y:S04]  /*61a30*/  STL.64 [R1+0x3918], R32 ;  /* 0x0039182001007387 */ /* 0x0005e80000100a00 */
[----:B------:R-:W2:Y:S04]  /*61a40*/  LDL R50, [R1+0xc8] ;  /* 0x0000c80001327983 */ /* 0x000ea80000100800 */
[----:B------:R-:W2:Y:S04]  /*61a50*/  LDL.LU R0, [R1+0x3948] ;  /* 0x0039480001007983 */ /* 0x000ea80000300800 */
[----:B0-----:R-:W2:Y:S04]  /*61a60*/  LDL.LU R16, [R1+0x1290] ;  /* 0x0012900001107983 */ /* 0x001ea80000300800 */
[----:B------:R-:W2:Y:S04]  /*61a70*/  LDL.LU R17, [R1+0x1294] ;  /* 0x0012940001117983 */ /* 0x000ea80000300800 */
[----:B------:R-:W2:Y:S04]  /*61a80*/  LDL.LU R18, [R1+0x1298] ;  /* 0x0012980001127983 */ /* 0x000ea80000300800 */
[----:B------:R-:W2:Y:S04]  /*61a90*/  LDL.LU R19, [R1+0x129c] ;  /* 0x00129c0001137983 */ /* 0x000ea80000300800 */
[----:B--2---:R-:W-:Y:S04]  /*61aa0*/  STL.64 [R1+0x3930], R18 ;  /* 0x0039301201007387 */ /* 0x004fe80000100a00 */
[----:B------:R0:W-:Y:S04]  /*61ab0*/  STL.64 [R1+0x3928], R16 ;  /* 0x0039281001007387 */ /* 0x0001e80000100a00 */
[----:B-1----:R-:W2:Y:S04]  /*61ac0*/  LDL R34, [R1+0xd8] ;  /* 0x0000d80001227983 */ /* 0x002ea80000100800 */
[----:B------:R-:W2:Y:S04]  /*61ad0*/  LDL.64 R32, [R1+0xe0] ;  /* 0x0000e00001207983 */ /* 0x000ea80000100a00 */
[----:B0-----:R-:W2:Y:S04]  /*61ae0*/  LDL.LU R16, [R1+0x12a0] ;  /* 0x0012a00001107983 */ /* 0x001ea80000300800 */
[----:B------:R-:W2:Y:S04]  /*61af0*/  LDL.LU R17, [R1+0x12a4] ;  /* 0x0012a40001117983 */ /* 0x000ea80000300800 */
[----:B------:R-:W2:Y:S04]  /*61b00*/  LDL.LU R18, [R1+0x12a8] ;  /* 0x0012a80001127983 */ /* 0x000ea80000300800 */
[----:B------:R-:W2:Y:S04]  /*61b10*/  LDL.LU R19, [R1+0x12ac] ;  /* 0x0012ac0001137983 */ /* 0x000ea80000300800 */
[----:B--2---:R-:W-:Y:S04]  /*61b20*/  STL.64 [R1+0x3940], R18 ;  /* 0x0039401201007387 */ /* 0x004fe80000100a00 */
[----:B------:R0:W-:Y:S04]  /*61b30*/  STL.64 [R1+0x3938], R16 ;  /* 0x0039381001007387 */ /* 0x0001e80000100a00 */
[----:B0-----:R-:W2:Y:S04]  /*61b40*/  LDL.LU R16, [R1+0x12b0] ;  /* 0x0012b00001107983 */ /* 0x001ea80000300800 */
[----:B------:R-:W2:Y:S04]  /*61b50*/  LDL.LU R17, [R1+0x12b4] ;  /* 0x0012b40001117983 */ /* 0x000ea80000300800 */
[----:B------:R-:W2:Y:S04]  /*61b60*/  LDL.LU R18, [R1+0x12b8] ;  /* 0x0012b80001127983 */ /* 0x000ea80000300800 */
[----:B------:R-:W2:Y:S04]  /*61b70*/  LDL.LU R19, [R1+0x12bc] ;  /* 0x0012bc0001137983 */ /* 0x000ea80000300800 */
[----:B------:R-:W3:Y:S04]  /*61b80*/  LDL.64 R48, [R1+0xd0] ;  /* 0x0000d00001307983 */ /* 0x000ee80000100a00 */
[----:B------:R-:W3:Y:S04]  /*61b90*/  LDL.LU R56, [R1+0x1280] ;  /* 0x0012800001387983 */ /* 0x000ee80000300800 */
[----:B------:R-:W3:Y:S04]  /*61ba0*/  LDL.LU R57, [R1+0x1284] ;  /* 0x0012840001397983 */ /* 0x000ee80000300800 */
[----:B------:R-:W3:Y:S04]  /*61bb0*/  LDL.LU R58, [R1+0x1288] ;  /* 0x00128800013a7983 */ /* 0x000ee80000300800 */
[----:B------:R-:W3:Y:S04]  /*61bc0*/  LDL.LU R59, [R1+0x128c] ;  /* 0x00128c00013b7983 */ /* 0x000ee80000300800 */
[----:B------:R-:W3:Y:S04]  /*61bd0*/  LDL.64 R4, [R1+0xc0] ;  /* 0x0000c00001047983 */ /* 0x000ee80000100a00 */
[----:B------:R-:W3:Y:S04]  /*61be0*/  LDL.64 R2, [R1+0xb0] ;  /* 0x0000b00001027983 */ /* 0x000ee80000100a00 */
[----:B------:R-:W3:Y:S04]  /*61bf0*/  LDL.64 R46, [R1+0xa0] ;  /* 0x0000a000012e7983 */ /* 0x000ee80000100a00 */
[----:B------:R-:W3:Y:S04]  /*61c00*/  LDL.LU R40, [R1+0x1220] ;  /* 0x0012200001287983 */ /* 0x000ee80000300800 */
[----:B------:R-:W3:Y:S04]  /*61c10*/  LDL.LU R41, [R1+0x1224] ;  /* 0x0012240001297983 */ /* 0x000ee80000300800 */
[----:B------:R-:W3:Y:S04]  /*61c20*/  LDL.LU R42, [R1+0x1228] ;  /* 0x00122800012a7983 */ /* 0x000ee80000300800 */
[----:B------:R-:W3:Y:S04]  /*61c30*/  LDL.LU R43, [R1+0x122c] ;  /* 0x00122c00012b7983 */ /* 0x000ee80000300800 */
        /* <DEDUP_REMOVED lines=11> */
[----:B------:R-:W-:Y:S04]  /*61cf0*/  STL.64 [R1+0x37b0], R38 ;  /* 0x0037b02601007387 */ /* 0x000fe80000100a00 */
[----:B------:R0:W-:Y:S04]  /*61d00*/  STL.64 [R1+0x37a8], R36 ;  /* 0x0037a82401007387 */ /* 0x0001e80000100a00 */
[----:B0-----:R-:W4:Y:S04]  /*61d10*/  LDL.LU R36, [R1+0x1240] ;  /* 0x0012400001247983 */ /* 0x001f280000300800 */
[----:B------:R-:W4:Y:S04]  /*61d20*/  LDL.LU R37, [R1+0x1244] ;  /* 0x0012440001257983 */ /* 0x000f280000300800 */
[----:B------:R-:W4:Y:S04]  /*61d30*/  LDL.LU R38, [R1+0x1248] ;  /* 0x0012480001267983 */ /* 0x000f280000300800 */
[----:B------:R-:W4:Y:S01]  /*61d40*/  LDL.LU R39, [R1+0x124c] ;  /* 0x00124c0001277983 */ /* 0x000f220000300800 */
[----:B--2---:R-:W-:-:S15]  /*61d50*/  HMMA.16816.F32 R16, R28, R32, R16 ;  /* 0x000000201c10723c */ /* 0x004fde0000001810 */
[----:B------:R-:W-:-:S04]  /*61d60*/  NOP ;  /* 0x0000000000007918 */ /* 0x000fc80000000000 */
[----:B------:R-:W-:Y:S04]  /*61d70*/  STL.64 [R1+0x12b0], R16 ;  /* 0x0012b01001007387 */ /* 0x000fe80000100a00 */
[----:B------:R0:W-:Y:S04]  /*61d80*/  STL.64 [R1+0x12b8], R18 ;  /* 0x0012b81201007387 */ /* 0x0001e80000100a00 */
[----:B0-----:R-:W2:Y:S04]  /*61d90*/  LDL.LU.64 R18, [R1+0x3940] ;  /* 0x0039400001127983 */ /* 0x001ea80000300a00 */
[----:B------:R-:W2:Y:S01]  /*61da0*/  LDL.LU.64 R16, [R1+0x3938] ;  /* 0x0039380001107983 */ /* 0x000ea20000300a00 */
[----:B------:R-:W-:-:S02]  /*61db0*/  IMAD.MOV.U32 R35, RZ, RZ, R0 ;  /* 0x000000ffff237224 */ /* 0x000fc400078e0000 */
[----:B------:R-:W-:-:S05]  /*61dc0*/  IMAD.MOV.U32 R0, RZ, RZ, R33 ;  /* 0x000000ffff007224 */ /* 0x000fca00078e0021 */
[----:B------:R-:W-:Y:S01]  /*61dd0*/  STL [R1+0x3660], R0 ;  /* 0x0036600001007387 */ /* 0x000fe20000100800 */
[----:B--2---:R-:W-:Y:S03]  /*61de0*/  HMMA.16816.F32 R32, R28, R34, R16 ;  /* 0x000000221c20723c */ /* 0x004fe60000001810 */
[----:B------:R-:W2:Y:S04]  /*61df0*/  LDL.LU.64 R18, [R1+0x3930] ;  /* 0x0039300001127983 */ /* 0x000ea80000300a00 */
[----:B------:R-:W2:-:S12]  /*61e00*/  LDL.LU.64 R16, [R1+0x3928] ;  /* 0x0039280001107983 */ /* 0x000e980000300a00 */
[----:B------:R-:W-:Y:S04]  /*61e10*/  STL.64 [R1+0x12a0], R32 ;  /* 0x0012a02001007387 */ /* 0x000fe80000100a00 */
[----:B------:R0:W-:Y:S04]  /*61e20*/  STL.64 [R1+0x12a8], R34 ;  /* 0x0012a82201007387 */ /* 0x0001e80000100a00 */
[----:B0-----:R-:W4:Y:S04]  /*61e30*/  LDL.LU.64 R34, [R1+0x3920] ;  /* 0x0039200001227983 */ /* 0x001f280000300a00 */
[----:B------:R-:W4:Y:S01]  /*61e40*/  LDL.LU.64 R32, [R1+0x3918] ;  /* 0x0039180001207983 */ /* 0x000f220000300a00 */
[----:B---3--:R-:W-:Y:S01]  /*61e50*/  IMAD.MOV.U32 R0, RZ, RZ, R49 ;  /* 0x000000ffff007224 */ /* 0x008fe200078e0031 */
[----:B--2---:R-:W-:-:S15]  /*61e60*/  HMMA.16816.F32 R16, R28, R48, R16 ;  /* 0x000000301c10723c */ /* 0x004fde0000001810 */
[----:B------:R-:W-:-:S04]  /*61e70*/  NOP ;  /* 0x0000000000007918 */ /* 0x000fc80000000000 */
[----:B------:R-:W-:Y:S04]  /*61e80*/  STL.64 [R1+0x1290], R16 ;  /* 0x0012901001007387 */ /* 0x000fe80000100a00 */
[----:B------:R0:W-:Y:S04]  /*61e90*/  STL.64 [R1+0x1298], R18 ;  /* 0x0012981201007387 */ /* 0x0001e80000100a00 */
[----:B0-----:R-:W2:Y:S04]  /*61ea0*/  LDL.LU.64 R18, [R1+0x3910] ;  /* 0x0039100001127983 */ /* 0x001ea80000300a00 */
[----:B------:R-:W2:Y:S04]  /*61eb0*/  LDL.LU.64 R16, [R1+0x3908] ;  /* 0x0039080001107983 */ /* 0x000ea80000300a00 */
[----:B------:R-:W-:Y:S01]  /*61ec0*/  STL [R1+0x3664], R0 ;  /* 0x0036640001007387 */ /* 0x000fe20000100800 */
[C---:B------:R-:W-:Y:S03]  /*61ed0*/  HMMA.16816.F32 R48, R28.reuse, R50, R56 ;  /* 0x000000321c30723c */ /* 0x040fe60000001838 */
[----:B------:R-:W3:Y:S04]  /*61ee0*/  LDL.LU.64 R58, [R1+0x3900] ;  /* 0x00390000013a7983 */ /* 0x000ee80000300a00 */
[----:B------:R-:W3:Y:S01]  /*61ef0*/  LDL.LU.64 R56, [R1+0x38f8] ;  /* 0x0038f80001387983 */ /* 0x000ee20000300a00 */
[----:B----4-:R-:W-:Y:S11]  /*61f00*/  HMMA.16816.F32 R32, R28, R4, R32 ;  /* 0x000000041c20723c */ /* 0x010ff60000001820 */
[----:B------:R-:W-:Y:S04]  /*61f10*/  STL.64 [R1+0x1280], R48 ;  /* 0x0012803001007387 */ /* 0x000fe80000100a00 */
[----:B------:R0:W-:Y:S04]  /*61f20*/  STL.64 [R1+0x1288], R50 ;  /* 0x0012883201007387 */ /* 0x0001e80000100a00 */
[----:B0-----:R-:W4:Y:S04]  /*61f30*/  LDL.LU.64 R50, [R1+0x38f0] ;  /* 0x0038f00001327983 */ /* 0x001f280000300a00 */
[----:B------:R-:W4:Y:S01]  /*61f40*/  LDL.LU.64 R48, [R1+0x38e8] ;  /* 0x0038e80001307983 */ /* 0x000f220000300a00 */
[----:B------:R-:W-:-:S03]  /*61f50*/  IMAD.MOV.U32 R0, RZ, RZ, R5 ;  /* 0x000000ffff007224 */ /* 0x000fc600078e0005 */
[----:B------:R-:W-:Y:S04]  /*61f60*/  STL.64 [R1+0x1270], R32 ;  /* 0x0012702001007387 */ /* 0x000fe80000100a00 */
[----:B------:R0:W-:Y:S04]  /*61f70*/  STL.64 [R1+0x1278], R34 ;  /* 0x0012782201007387 */ /* 0x0001e80000100a00 */
[----:B0-----:R-:W4:Y:S04]  /*61f80*/  LDL.LU.64 R34, [R1+0x38e0] ;  /* 0x0038e00001227983 */ /* 0x001f280000300a00 */
[----:B------:R-:W4:Y:S04]  /*61f90*/  LDL.LU.64 R32, [R1+0x38d8] ;  /* 0x0038d80001207983 */ /* 0x000f280000300a00 */
[----:B------:R-:W-:Y:S01]  /*61fa0*/  STL [R1+0x3668], R0 ;  /* 0x0036680001007387 */ /* 0x000fe20000100800 */
[C---:B--2---:R-:W-:Y:S03]  /*61fb0*/  HMMA.16816.F32 R4, R28.reuse, R6, R16 ;  /* 0x000000061c04723c */ /* 0x044fe60000001810 */
[----:B------:R-:W2:Y:S04]  /*61fc0*/  LDL.LU.64 R18, [R1+0x38d0] ;  /* 0x0038d00001127983 */ /* 0x000ea80000300a00 */
[----:B------:R-:W2:Y:S01]  /*61fd0*/  LDL.LU.64 R16, [R1+0x38c8] ;  /* 0x0038c80001107983 */ /* 0x000ea20000300a00 */
[C---:B---3--:R-:W-:Y:S11]  /*61fe0*/  HMMA.16816.F32 R56, R28.reuse, R2, R56 ;  /* 0x000000021c38723c */ /* 0x048ff60000001838 */
[----:B------:R-:W-:Y:S04]  /*61ff0*/  STL.64 [R1+0x1260], R4 ;  /* 0x0012600401007387 */ /* 0x000fe80000100a00 */
[----:B------:R0:W-:Y:S04]  /*62000*/  STL.64 [R1+0x1268], R6 ;  /* 0x0012680601007387 */ /* 0x0001e80000100a00 */
[----:B0-----:R-:W3:Y:S04]  /*62010*/  LDL.LU.64 R6, [R1+0x38c0] ;  /* 0x0038c00001067983 */ /* 0x001ee80000300a00 */
[----:B------:R-:W3:Y:S04]  /*62020*/  LDL.LU.64 R4, [R1+0x38b8] ;  /* 0x0038b80001047983 */ /* 0x000ee80000300a00 */
[----:B------:R-:W-:Y:S04]  /*62030*/  STL.64 [R1+0x1250], R56 ;  /* 0x0012503801007387 */ /* 0x000fe80000100a00 */
[----:B------:R0:W-:Y:S04]  /*62040*/  STL.64 [R1+0x1258], R58 ;  /* 0x0012583a01007387 */ /* 0x0001e80000100a00 */
[----:B0-----:R-:W3:Y:S04]  /*62050*/  LDL.LU.64 R58, [R1+0x38b0] ;  /* 0x0038b000013a7983 */ /* 0x001ee80000300a00 */
[----:B------:R-:W3:Y:S01]  /*62060*/  LDL.LU.64 R56, [R1+0x38a8] ;  /* 0x0038a80001387983 */ /* 0x000ee20000300a00 */
[----:B------:R-:W-:Y:S01]  /*62070*/  HMMA.16816.F32 R36, R28, R44, R36 ;  /* 0x0000002c1c24723c */ /* 0x000fe20000001824 */
[----:B------:R-:W-:-:S02]  /*62080*/  IMAD.MOV.U32 R0, RZ, RZ, R3 ;  /* 0x000000ffff007224 */ /* 0x000fc400078e0003 */
[----:B------:R-:W3:Y:S04]  /*62090*/  LDL.LU.64 R2, [R1+0x38a0] ;  /* 0x0038a00001027983 */ /* 0x000ee80000300a00 */
[----:B------:R-:W-:-:S12]  /*620a0*/  STL [R1+0x366c], R0 ;  /* 0x00366c0001007387 */ /* 0x000fd80000100800 */
[----:B------:R-:W-:Y:S04]  /*620b0*/  STL.64 [R1+0x1240], R36 ;  /* 0x0012402401007387 */ /* 0x000fe80000100a00 */
[----:B------:R4:W-:Y:S02]  /*620c0*/  STL.64 [R1+0x1248], R38 ;  /* 0x0012482601007387 */ /* 0x0009e40000100a00 */
[----:B----4-:R-:W-:Y:S01]  /*620d0*/  HMMA.16816.F32 R36, R28, R46, R48 ;  /* 0x0000002e1c24723c */ /* 0x010fe20000001830 */
[----:B------:R-:W-:-:S05]  /*620e0*/  IMAD.MOV.U32 R0, RZ, RZ, R47 ;  /* 0x000000ffff007224 */ /* 0x000fca00078e002f */
[----:B------:R-:W-:Y:S02]  /*620f0*/  STL [R1+0x3670], R0 ;  /* 0x0036700001007387 */ /* 0x000fe40000100800 */
[C---:B------:R-:W-:Y:S08]  /*62100*/  HMMA.16816.F32 R32, R28.reuse, R26, R32 ;  /* 0x0000001a1c20723c */ /* 0x040ff00000001820 */
[C---:B------:R-:W-:Y:S03]  /*62110*/  HMMA.16816.F32 R20, R28.reuse, R12, R20 ;  /* 0x0000000c1c14723c */ /* 0x040fe60000001814 */
[----:B------:R-:W-:Y:S04]  /*62120*/  STL.64 [R1+0x1230], R36 ;  /* 0x0012302401007387 */ /* 0x000fe80000100a00 */
[----:B------:R0:W-:Y:S02]  /*62130*/  STL.64 [R1+0x1238], R38 ;  /* 0x0012382601007387 */ /* 0x0001e40000100a00 */
[C---:B0-----:R-:W-:Y:S08]  /*62140*/  HMMA.16816.F32 R36, R28.reuse, R24, R40 ;  /* 0x000000181c24723c */ /* 0x041ff00000001828 */
[----:B------:R-:W-:Y:S01]  /*62150*/  HMMA.16816.F32 R8, R28, R52, R8 ;  /* 0x000000341c08723c */ /* 0x000fe20000001808 */
[----:B------:R-:W-:-:S10]  /*62160*/  IMAD.MOV.U32 R0, RZ, RZ, R27 ;  /* 0x000000ffff007224 */ /* 0x000fd400078e001b */
[----:B------:R-:W-:Y:S04]  /*62170*/  STL.64 [R1+0x1220], R36 ;  /* 0x0012202401007387 */ /* 0x000fe80000100a00 */
[----:B------:R-:W-:Y:S04]  /*62180*/  STL.64 [R1+0x1228], R38 ;  /* 0x0012282601007387 */ /* 0x000fe80000100a00 */
[----:B------:R0:W-:Y:S04]  /*62190*/  STL [R1+0x3674], R0 ;  /* 0x0036740001007387 */ /* 0x0001e80000100800 */
[----:B------:R-:W-:Y:S04]  /*621a0*/  STL.64 [R1+0x1210], R32 ;  /* 0x0012102001007387 */ /* 0x000fe80000100a00 */
[----:B------:R-:W-:Y:S04]  /*621b0*/  STL.64 [R1+0x1218], R34 ;  /* 0x0012182201007387 */ /* 0x000fe80000100a00 */
[----:B------:R-:W-:Y:S04]  /*621c0*/  STL.64 [R1+0x1200], R20 ;  /* 0x0012001401007387 */ /* 0x000fe80000100a00 */
[----:B------:R-:W-:Y:S01]  /*621d0*/  STL.64 [R1+0x1208], R22 ;  /* 0x0012081601007387 */ /* 0x000fe20000100a00 */
[----:B0-----:R-:W-:-:S05]  /*621e0*/  IMAD.MOV.U32 R0, RZ, RZ, R15 ;  /* 0x000000ffff007224 */ /* 0x001fca00078e000f */
[----:B------:R0:W-:Y:S02]  /*621f0*/  STL [R1+0x3678], R0 ;  /* 0x0036780001007387 */ /* 0x0001e40000100800 */
[----:B0-----:R-:W-:Y:S01]  /*62200*/  IMAD.MOV.U32 R0, RZ, RZ, R55 ;  /* 0x000000ffff007224 */ /* 0x001fe200078e0037 */
[C---:B--2---:R-:W-:Y:S08]  /*62210*/  HMMA.16816.F32 R16, R28.reuse, R14, R16 ;  /* 0x0000000e1c10723c */ /* 0x044ff00000001810 */
[C---:B---3--:R-:W-:Y:S11]  /*62220*/  HMMA.16816.F32 R4, R28.reuse, R54, R4 ;  /* 0x000000361c04723c */ /* 0x048ff60000001804 */
[----:B------:R-:W-:Y:S04]  /*62230*/  STL.64 [R1+0x11f0], R16 ;  /* 0x0011f01001007387 */ /* 0x000fe80000100a00 */
[----:B------:R-:W-:Y:S04]  /*62240*/  STL.64 [R1+0x11f8], R18 ;  /* 0x0011f81201007387 */ /* 0x000fe80000100a00 */
[----:B------:R-:W-:Y:S04]  /*62250*/  STL.64 [R1+0x11e0], R8 ;  /* 0x0011e00801007387 */ /* 0x000fe80000100a00 */
[----:B------:R-:W-:Y:S04]  /*62260*/  STL.64 [R1+0x11e8], R10 ;  /* 0x0011e80a01007387 */ /* 0x000fe80000100a00 */
[----:B------:R-:W-:Y:S04]  /*62270*/  STL [R1+0x367c], R0 ;  /* 0x00367c0001007387 */ /* 0x000fe80000100800 */
[----:B------:R-:W-:Y:S04]  /*62280*/  STL.64 [R1+0x11d0], R4 ;  /* 0x0011d00401007387 */ /* 0x000fe80000100a00 */
[----:B------:R0:W-:Y:S04]  /*62290*/  STL.64 [R1+0x11d8], R6 ;  /* 0x0011d80601007387 */ /* 0x0001e80000100a00 */
[----:B------:R-:W2:Y:S01]  /*622a0*/  LDL.LU R12, [R1+0x10c0] ;  /* 0x0010c000010c7983 */ /* 0x000ea20000300800 */
[----:B0-----:R-:W-:-:S15]  /*622b0*/  HMMA.16816.F32 R4, R28, R60, R56 ;  /* 0x0000003c1c04723c */ /* 0x001fde0000001838 */
[----:B------:R-:W-:-:S04]  /*622c0*/  NOP ;  /* 0x0000000000007918 */ /* 0x000fc80000000000 */
[----:B------:R-:W-:Y:S04]  /*622d0*/  STL.64 [R1+0x11c0], R4 ;  /* 0x0011c00401007387 */ /* 0x000fe80000100a00 */
[----:B------:R-:W-:Y:S04]  /*622e0*/  STL.64 [R1+0x11c8], R6 ;  /* 0x0011c80601007387 */ /* 0x000fe80000100a00 */
[----:B------:R-:W2:Y:S04]  /*622f0*/  LDL.LU R13, [R1+0x10c4] ;  /* 0x0010c400010d7983 */ /* 0x000ea80000300800 */
[----:B------:R-:W3:Y:S04]  /*62300*/  LDL.LU R14, [R1+0x10c8] ;  /* 0x0010c800010e7983 */ /* 0x000ee80000300800 */
[----:B------:R-:W3:Y:S04]  /*62310*/  LDL.LU R15, [R1+0x10cc] ;  /* 0x0010cc00010f7983 */ /* 0x000ee80000300800 */
[----:B---3--:R-:W-:Y:S04]  /*62320*/  STL.64 [R1+0x37f0], R14 ;  /* 0x0037f00e01007387 */ /* 0x008fe80000100a00 */
[----:B--2---:R0:W-:Y:S04]  /*62330*/  STL.64 [R1+0x37e8], R12 ;  /* 0x0037e80c01007387 */ /* 0x0041e80000100a00 */
[----:B------:R-:W2:Y:S04]  /*62340*/  LDL.LU R16, [R1+0x10d0] ;  /* 0x0010d00001107983 */ /* 0x000ea80000300800 */
[----:B------:R-:W2:Y:S04]  /*62350*/  LDL.LU R17, [R1+0x10d4] ;  /* 0x0010d40001117983 */ /* 0x000ea80000300800 */
[----:B------:R-:W3:Y:S04]  /*62360*/  LDL.LU R18, [R1+0x10d8] ;  /* 0x0010d80001127983 */ /* 0x000ee80000300800 */
[----:B------:R-:W3:Y:S04]  /*62370*/  LDL.LU R19, [R1+0x10dc] ;  /* 0x0010dc0001137983 */ /* 0x000ee80000300800 */
[----:B---3--:R1:W-:Y:S04]  /*62380*/  STL.64 [R1+0x3800], R18 ;  /* 0x0038001201007387 */ /* 0x0083e80000100a00 */
[----:B--2---:R2:W-:Y:S04]  /*62390*/  STL.64 [R1+0x37f8], R16 ;  /* 0x0037f81001007387 */ /* 0x0045e80000100a00 */
[----:B------:R-:W3:Y:S04]  /*623a0*/  LDL R26, [R1] ;  /* 0x00000000011a7983 */ /* 0x000ee80000100800 */
[----:B------:R-:W3:Y:S04]  /*623b0*/  LDL R27, [R1+0x4] ;  /* 0x00000400011b7983 */ /* 0x000ee80000100800 */
[----:B------:R-:W4:Y:S04]  /*623c0*/  LDL.LU R32, [R1+0x10f0] ;  /* 0x0010f00001207983 */ /* 0x000f280000300800 */
[----:B------:R-:W4:Y:S04]  /*623d0*/  LDL.LU R33, [R1+0x10f4] ;  /* 0x0010f40001217983 */ /* 0x000f280000300800 */
[----:B------:R-:W2:Y:S04]  /*623e0*/  LDL.LU R34, [R1+0x10f8] ;  /* 0x0010f80001227983 */ /* 0x000ea80000300800 */
[----:B------:R-:W2:Y:S04]  /*623f0*/  LDL.LU R35, [R1+0x10fc] ;  /* 0x0010fc0001237983 */ /* 0x000ea80000300800 */
[----:B--2---:R-:W-:Y:S04]  /*62400*/  STL.64 [R1+0x3810], R34 ;  /* 0x0038102201007387 */ /* 0x004fe80000100a00 */
[----:B----4-:R-:W-:Y:S04]  /*62410*/  STL.64 [R1+0x3808], R32 ;  /* 0x0038082001007387 */ /* 0x010fe80000100a00 */
[----:B------:R-:W2:Y:S04]  /*62420*/  LDL R24, [R1+0x8] ;  /* 0x0000080001187983 */ /* 0x000ea80000100800 */
[----:B------:R-:W2:Y:S04]  /*62430*/  LDL R25, [R1+0xc] ;  /* 0x00000c0001197983 */ /* 0x000ea80000100800 */
[----:B---3--:R-:W-:Y:S04]  /*62440*/  STL.64 [R1+0x3820], R26 ;  /* 0x0038201a01007387 */ /* 0x008fe80000100a00 */
[----:B--2---:R2:W-:Y:S04]  /*62450*/  STL.64 [R1+0x3818], R24 ;  /* 0x0038181801007387 */ /* 0x0045e80000100a00 */
[----:B------:R-:W3:Y:S04]  /*62460*/  LDL.LU R40, [R1+0x1100] ;  /* 0x0011000001287983 */ /* 0x000ee80000300800 */
[----:B------:R-:W3:Y:S04]  /*62470*/  LDL.LU R41, [R1+0x1104] ;  /* 0x0011040001297983 */ /* 0x000ee80000300800 */
[----:B------:R-:W4:Y:S04]  /*62480*/  LDL.LU R42, [R1+0x1108] ;  /* 0x00110800012a7983 */ /* 0x000f280000300800 */
[----:B------:R-:W4:Y:S04]  /*62490*/  LDL.LU R43, [R1+0x110c] ;  /* 0x00110c00012b7983 */ /* 0x000f280000300800 */
[----:B----4-:R-:W-:Y:S04]  /*624a0*/  STL.64 [R1+0x3838], R42 ;  /* 0x0038382a01007387 */ /* 0x010fe80000100a00 */
[----:B---3--:R3:W-:Y:S04]  /*624b0*/  STL.64 [R1+0x3830], R40 ;  /* 0x0038302801007387 */ /* 0x0087e80000100a00 */
[----:B------:R-:W4:Y:S04]  /*624c0*/  LDL.LU R36, [R1+0x1110] ;  /* 0x0011100001247983 */ /* 0x000f280000300800 */
[----:B------:R-:W4:Y:S04]  /*624d0*/  LDL.LU R37, [R1+0x1114] ;  /* 0x0011140001257983 */ /* 0x000f280000300800 */
[----:B------:R-:W2:Y:S04]  /*624e0*/  LDL.LU R38, [R1+0x1118] ;  /* 0x0011180001267983 */ /* 0x000ea80000300800 */
[----:B------:R-:W2:Y:S04]  /*624f0*/  LDL.LU R39, [R1+0x111c] ;  /* 0x00111c0001277983 */ /* 0x000ea80000300800 */
[----:B--2---:R2:W-:Y:S04]  /*62500*/  STL.64 [R1+0x3848], R38 ;  /* 0x0038482601007387 */ /* 0x0045e80000100a00 */
[----:B----4-:R-:W-:Y:S04]  /*62510*/  STL.64 [R1+0x3840], R36 ;  /* 0x0038402401007387 */ /* 0x010fe80000100a00 */
[----:B------:R-:W4:Y:S04]  /*62520*/  LDL R58, [R1+0x18] ;  /* 0x00001800013a7983 */ /* 0x000f280000100800 */
[----:B------:R-:W4:Y:S04]  /*62530*/  LDL R59, [R1+0x1c] ;  /* 0x00001c00013b7983 */ /* 0x000f280000100800 */
[----:B------:R-:W2:Y:S04]  /*62540*/  LDL R56, [R1+0x20] ;  /* 0x0000200001387983 */ /* 0x000ea80000100800 */
[----:B------:R-:W2:Y:S04]  /*62550*/  LDL R57, [R1+0x24] ;  /* 0x0000240001397983 */ /* 0x000ea80000100800 */
[----:B----4-:R-:W-:Y:S04]  /*62560*/  STL.64 [R1+0x3858], R58 ;  /* 0x0038583a01007387 */ /* 0x010fe80000100a00 */
[----:B--2---:R-:W-:Y:S04]  /*62570*/  STL.64 [R1+0x3850], R56 ;  /* 0x0038503801007387 */ /* 0x004fe80000100a00 */
[----:B------:R-:W2:Y:S04]  /*62580*/  LDL.LU R48, [R1+0x1130] ;  /* 0x0011300001307983 */ /* 0x000ea80000300800 */
[----:B------:R-:W2:Y:S04]  /*62590*/  LDL.LU R49, [R1+0x1134] ;  /* 0x0011340001317983 */ /* 0x000ea80000300800 */
[----:B------:R-:W4:Y:S04]  /*625a0*/  LDL.LU R50, [R1+0x1138] ;  /* 0x0011380001327983 */ /* 0x000f280000300800 */
[----:B------:R-:W4:Y:S04]  /*625b0*/  LDL.LU R51, [R1+0x113c] ;  /* 0x00113c0001337983 */ /* 0x000f280000300800 */
[----:B----4-:R-:W-:Y:S04]  /*625c0*/  STL.64 [R1+0x3868], R50 ;  /* 0x0038683201007387 */ /* 0x010fe80000100a00 */
[----:B--2---:R2:W-:Y:S04]  /*625d0*/  STL.64 [R1+0x3860], R48 ;  /* 0x0038603001007387 */ /* 0x0045e80000100a00 */
[----:B0-----:R-:W4:Y:S04]  /*625e0*/  LDL.LU R12, [R1+0x1140] ;  /* 0x00114000010c7983 */ /* 0x001f280000300800 */
[----:B------:R-:W4:Y:S04]  /*625f0*/  LDL.LU R13, [R1+0x1144] ;  /* 0x00114400010d7983 */ /* 0x000f280000300800 */
[----:B------:R-:W2:Y:S04]  /*62600*/  LDL.LU R14, [R1+0x1148] ;  /* 0x00114800010e7983 */ /* 0x000ea80000300800 */
[----:B------:R-:W2:Y:S04]  /*62610*/  LDL.LU R15, [R1+0x114c] ;  /* 0x00114c00010f7983 */ /* 0x000ea80000300800 */
[----:B--2---:R-:W-:Y:S04]  /*62620*/  STL.64 [R1+0x3878], R14 ;  /* 0x0038780e01007387 */ /* 0x004fe80000100a00 */
[----:B----4-:R-:W-:Y:S04]  /*62630*/  STL.64 [R1+0x3870], R12 ;  /* 0x0038700c01007387 */ /* 0x010fe80000100a00 */
[----:B-1----:R-:W2:Y:S04]  /*62640*/  LDL R18, [R1+0x30] ;  /* 0x0000300001127983 */ /* 0x002ea80000100800 */
[----:B------:R-:W2:Y:S04]  /*62650*/  LDL R19, [R1+0x34] ;  /* 0x0000340001137983 */ /* 0x000ea80000100800 */
[----:B------:R-:W4:Y:S04]  /*62660*/  LDL R16, [R1+0x38] ;  /* 0x0000380001107983 */ /* 0x000f280000100800 */
[----:B------:R-:W4:Y:S04]  /*62670*/  LDL R17, [R1+0x3c] ;  /* 0x00003c0001117983 */ /* 0x000f280000100800 */
[----:B--2---:R-:W-:Y:S04]  /*62680*/  STL.64 [R1+0x3888], R18 ;  /* 0x0038881201007387 */ /* 0x004fe80000100a00 */
[----:B----4-:R-:W-:Y:S04]  /*62690*/  STL.64 [R1+0x3880], R16 ;  /* 0x0038801001007387 */ /* 0x010fe80000100a00 */
[----:B------:R-:W2:Y:S04]  /*626a0*/  LDL.LU R24, [R1+0x1160] ;  /* 0x0011600001187983 */ /* 0x000ea80000300800 */
[----:B------:R-:W2:Y:S04]  /*626b0*/  LDL.LU R25, [R1+0x1164] ;  /* 0x0011640001197983 */ /* 0x000ea80000300800 */
[----:B------:R-:W4:Y:S04]  /*626c0*/  LDL.LU R26, [R1+0x1168] ;  /* 0x00116800011a7983 */ /* 0x000f280000300800 */
[----:B------:R-:W4:Y:S04]  /*626d0*/  LDL.LU R27, [R1+0x116c] ;  /* 0x00116c00011b7983 */ /* 0x000f280000300800 */
[----:B----4-:R-:W-:Y:S04]  /*626e0*/  STL.64 [R1+0x3898], R26 ;  /* 0x0038981a01007387 */ /* 0x010fe80000100a00 */
[----:B--2---:R0:W-:Y:S04]  /*626f0*/  STL.64 [R1+0x3890], R24 ;  /* 0x0038901801007387 */ /* 0x0041e80000100a00 */
[----:B---3--:R-:W2:Y:S04]  /*62700*/  LDL.LU R40, [R1+0x1170] ;  /* 0x0011700001287983 */ /* 0x008ea80000300800 */
[----:B------:R-:W2:Y:S04]  /*62710*/  LDL.LU R41, [R1+0x1174] ;  /* 0x0011740001297983 */ /* 0x000ea80000300800 */
[----:B------:R-:W2:Y:S04]  /*62720*/  LDL.LU R42, [R1+0x1178] ;  /* 0x00117800012a7983 */ /* 0x000ea80000300800 */
[----:B------:R-:W2:Y:S04]  /*62730*/  LDL.LU R43, [R1+0x117c] ;  /* 0x00117c00012b7983 */ /* 0x000ea80000300800 */
[----:B------:R-:W3:Y:S04]  /*62740*/  LDL R38, [R1+0x48] ;  /* 0x0000480001267983 */ /* 0x000ee80000100800 */
[----:B------:R-:W3:Y:S04]  /*62750*/  LDL R39, [R1+0x4c] ;  /* 0x00004c0001277983 */ /* 0x000ee80000100800 */
[----:B------:R-:W4:Y:S04]  /*62760*/  LDL.LU R48, [R1+0x1190] ;  /* 0x0011900001307983 */ /* 0x000f280000300800 */
[----:B------:R-:W4:Y:S04]  /*62770*/  LDL.LU R49, [R1+0x1194] ;  /* 0x0011940001317983 */ /* 0x000f280000300800 */
[----:B------:R-:W4:Y:S04]  /*62780*/  LDL.LU R50, [R1+0x1198] ;  /* 0x0011980001327983 */ /* 0x000f280000300800 */
[----:B------:R-:W4:Y:S04]  /*62790*/  LDL.LU R51, [R1+0x119c] ;  /* 0x00119c0001337983 */ /* 0x000f280000300800 */
[----:B0-----:R-:W2:Y:S04]  /*627a0*/  LDL.LU R24, [R1+0x11b0] ;  /* 0x0011b00001187983 */ /* 0x001ea80000300800 */
[----:B------:R-:W2:Y:S04]  /*627b0*/  LDL.LU R25, [R1+0x11b4] ;  /* 0x0011b40001197983 */ /* 0x000ea80000300800 */
[----:B------:R-:W2:Y:S04]  /*627c0*/  LDL.LU R26, [R1+0x11b8] ;  /* 0x0011b800011a7983 */ /* 0x000ea80000300800 */
[----:B------:R-:W2:Y:S04]  /*627d0*/  LDL.LU R27, [R1+0x11bc] ;  /* 0x0011bc00011b7983 */ /* 0x000ea80000300800 */
[----:B------:R-:W2:Y:S04]  /*627e0*/  LDL.64 R6, [R1+0x60] ;  /* 0x0000600001067983 */ /* 0x000ea80000100a00 */
[----:B------:R-:W3:Y:S04]  /*627f0*/  LDL R14, [R1+0x58] ;  /* 0x00005800010e7983 */ /* 0x000ee80000100800 */
[----:B------:R-:W3:Y:S04]  /*62800*/  LDL R15, [R1+0x5c] ;  /* 0x00005c00010f7983 */ /* 0x000ee80000100800 */
[----:B------:R-:W3:Y:S04]  /*62810*/  LDL.LU R16, [R1+0x11a0] ;  /* 0x0011a00001107983 */ /* 0x000ee80000300800 */
[----:B------:R-:W3:Y:S04]  /*62820*/  LDL.LU R17, [R1+0x11a4] ;  /* 0x0011a40001117983 */ /* 0x000ee80000300800 */
[----:B------:R-:W3:Y:S04]  /*62830*/  LDL.LU R18, [R1+0x11a8] ;  /* 0x0011a80001127983 */ /* 0x000ee80000300800 */
[----:B------:R-:W3:Y:S04]  /*62840*/  LDL.LU R19, [R1+0x11ac] ;  /* 0x0011ac0001137983 */ /* 0x000ee80000300800 */
[----:B------:R-:W4:Y:S04]  /*62850*/  LDL.64 R36, [R1+0x50] ;  /* 0x0000500001247983 */ /* 0x000f280000100a00 */
[----:B------:R-:W4:Y:S04]  /*62860*/  LDL.LU R56, [R1+0x1180] ;  /* 0x0011800001387983 */ /* 0x000f280000300800 */
[----:B------:R-:W4:Y:S04]  /*62870*/  LDL.LU R57, [R1+0x1184] ;  /* 0x0011840001397983 */ /* 0x000f280000300800 */
[----:B------:R-:W4:Y:S04]  /*62880*/  LDL.LU R58, [R1+0x1188] ;  /* 0x00118800013a7983 */ /* 0x000f280000300800 */
[----:B------:R-:W4:Y:S04]  /*62890*/  LDL.LU R59, [R1+0x118c] ;  /* 0x00118c00013b7983 */ /* 0x000f280000300800 */
        /* <DEDUP_REMOVED lines=19> */
[C---:B--2---:R-:W-:Y:S08]  /*629d0*/  HMMA.16816.F32 R24, R28.reuse, R6, R24 ;  /* 0x000000061c18723c */ /* 0x044ff00000001818 */
[C---:B---3--:R-:W-:Y:S08]  /*629e0*/  HMMA.16816.F32 R12, R28.reuse, R14, R16 ;  /* 0x0000000e1c0c723c */ /* 0x048ff00000001810 */
[----:B----4-:R-:W-:Y:S01]  /*629f0*/  HMMA.16816.F32 R48, R28, R36, R48 ;  /* 0x000000241c30723c */ /* 0x010fe20000001830 */
[----:B------:R-:W-:-:S02]  /*62a00*/  IMAD.MOV.U32 R0, RZ, RZ, R7 ;  /* 0x000000ffff007224 */ /* 0x000fc400078e0007 */
[----:B------:R-:W-:Y:S04]  /*62a10*/  STL.64 [R1+0x11b0], R24 ;  /* 0x0011b01801007387 */ /* 0x000fe80000100a00 */
[----:B------:R0:W-:Y:S04]  /*62a20*/  STL.64 [R1+0x11b8], R26 ;  /* 0x0011b81a01007387 */ /* 0x0001e80000100a00 */
[----:B0-----:R-:W2:Y:S04]  /*62a30*/  LDL.LU.64 R26, [R1+0x3898] ;  /* 0x00389800011a7983 */ /* 0x001ea80000300a00 */
[----:B------:R-:W2:Y:S04]  /*62a40*/  LDL.LU.64 R24, [R1+0x3890] ;  /* 0x0038900001187983 */ /* 0x000ea80000300a00 */
[----:B------:R-:W3:Y:S04]  /*62a50*/  LDL.LU R4, [R1+0x10a0] ;  /* 0x0010a00001047983 */ /* 0x000ee80000300800 */
[----:B------:R-:W3:Y:S04]  /*62a60*/  LDL.LU R5, [R1+0x10a4] ;  /* 0x0010a40001057983 */ /* 0x000ee80000300800 */
[----:B------:R-:W3:Y:S04]  /*62a70*/  LDL.LU R6, [R1+0x10a8] ;  /* 0x0010a80001067983 */ /* 0x000ee80000300800 */
[----:B------:R-:W3:Y:S04]  /*62a80*/  LDL.LU R7, [R1+0x10ac] ;  /* 0x0010ac0001077983 */ /* 0x000ee80000300800 */
[----:B------:R0:W-:Y:S04]  /*62a90*/  STL [R1+0x3680], R0 ;  /* 0x0036800001007387 */ /* 0x0001e80000100800 */
[----:B------:R-:W4:Y:S04]  /*62aa0*/  LDL.LU.64 R18, [R1+0x3888] ;  /* 0x0038880001127983 */ /* 0x000f280000300a00 */
[----:B------:R-:W2:Y:S04]  /*62ab0*/  LDL.LU.64 R16, [R1+0x3880] ;  /* 0x0038800001107983 */ /* 0x000ea80000300a00 */
[----:B------:R-:W-:Y:S04]  /*62ac0*/  STL.64 [R1+0x11a0], R12 ;  /* 0x0011a00c01007387 */ /* 0x000fe80000100a00 */
[----:B------:R1:W-:Y:S01]  /*62ad0*/  STL.64 [R1+0x11a8], R14 ;  /* 0x0011a80e01007387 */ /* 0x0003e20000100a00 */
[----:B0-----:R-:W-:-:S03]  /*62ae0*/  IMAD.MOV.U32 R0, RZ, RZ, R37 ;  /* 0x000000ffff007224 */ /* 0x001fc600078e0025 */
[----:B-1----:R-:W3:Y:S04]  /*62af0*/  LDL.LU.64 R14, [R1+0x3878] ;  /* 0x00387800010e7983 */ /* 0x002ee80000300a00 */
[----:B------:R-:W3:Y:S04]  /*62b00*/  LDL.LU.64 R12, [R1+0x3870] ;  /* 0x00387000010c7983 */ /* 0x000ee80000300a00 */
[----:B------:R-:W-:Y:S04]  /*62b10*/  STL.64 [R1+0x1190], R48 ;  /* 0x0011903001007387 */ /* 0x000fe80000100a00 */
[----:B------:R0:W-:Y:S01]  /*62b20*/  STL.64 [R1+0x1198], R50 ;  /* 0x0011983201007387 */ /* 0x0001e20000100a00 */
[C---:B------:R-:W-:Y:S03]  /*62b30*/  HMMA.16816.F32 R36, R28.reuse, R38, R56 ;  /* 0x000000261c24723c */ /* 0x040fe60000001838 */
[----:B0-----:R-:W3:Y:S04]  /*62b40*/  LDL.LU.64 R50, [R1+0x3868] ;  /* 0x0038680001327983 */ /* 0x001ee80000300a00 */
[----:B------:R-:W3:Y:S04]  /*62b50*/  LDL.LU.64 R48, [R1+0x3860] ;  /* 0x0038600001307983 */ /* 0x000ee80000300a00 */
[----:B------:R0:W-:Y:S04]  /*62b60*/  STL [R1+0x3684], R0 ;  /* 0x0036840001007387 */ /* 0x0001e80000100800 */
[----:B------:R-:W3:Y:S04]  /*62b70*/  LDL.LU.64 R58, [R1+0x3858] ;  /* 0x00385800013a7983 */ /* 0x000ee80000300a00 */
[----:B------:R-:W3:Y:S01]  /*62b80*/  LDL.LU.64 R56, [R1+0x3850] ;  /* 0x0038500001387983 */ /* 0x000ee20000300a00 */
[----:B------:R-:W-:Y:S03]  /*62b90*/  HMMA.16816.F32 R40, R28, R60, R40 ;  /* 0x0000003c1c28723c */ /* 0x000fe60000001828 */
[----:B------:R-:W-:Y:S04]  /*62ba0*/  STL.64 [R1+0x1180], R36 ;  /* 0x0011802401007387 */ /* 0x000fe80000100a00 */
[----:B------:R1:W-:Y:S01]  /*62bb0*/  STL.64 [R1+0x1188], R38 ;  /* 0x0011882601007387 */ /* 0x0003e20000100a00 */
[----:B0-----:R-:W-:-:S03]  /*62bc0*/  IMAD.MOV.U32 R0, RZ, RZ, R61 ;  /* 0x000000ffff007224 */ /* 0x001fc600078e003d */
[----:B-1----:R-:W3:Y:S04]  /*62bd0*/  LDL.LU.64 R38, [R1+0x3848] ;  /* 0x0038480001267983 */ /* 0x002ee80000300a00 */
[----:B------:R-:W3:Y:S04]  /*62be0*/  LDL.LU.64 R36, [R1+0x3840] ;  /* 0x0038400001247983 */ /* 0x000ee80000300a00 */
[----:B------:R-:W-:Y:S04]  /*62bf0*/  STL.64 [R1+0x1170], R40 ;  /* 0x0011702801007387 */ /* 0x000fe80000100a00 */
[----:B------:R0:W-:Y:S04]  /*62c00*/  STL.64 [R1+0x1178], R42 ;  /* 0x0011782a01007387 */ /* 0x0001e80000100a00 */
[----:B0-----:R-:W3:Y:S04]  /*62c10*/  LDL.LU.64 R42, [R1+0x3838] ;  /* 0x00383800012a7983 */ /* 0x001ee80000300a00 */
[----:B------:R-:W3:Y:S04]  /*62c20*/  LDL.LU.64 R40, [R1+0x3830] ;  /* 0x0038300001287983 */ /* 0x000ee80000300a00 */
[----:B------:R-:W3:Y:S04]  /*62c30*/  LDL.LU.64 R60, [R1+0x3828] ;  /* 0x00382800013c7983 */ /* 0x000ee80000300a00 */
[----:B------:R0:W-:Y:S02]  /*62c40*/  STL [R1+0x3688], R0 ;  /* 0x0036880001007387 */ /* 0x0001e40000100800 */
[----:B0-----:R-:W-:Y:S01]  /*62c50*/  IMAD.MOV.U32 R0, RZ, RZ, R45 ;  /* 0x000000ffff007224 */ /* 0x001fe200078e002d */
[C---:B--2---:R-:W-:Y:S08]  /*62c60*/  HMMA.16816.F32 R24, R28.reuse, R16, R24 ;  /* 0x000000101c18723c */ /* 0x044ff00000001818 */
[C---:B----4-:R-:W-:Y:S08]  /*62c70*/  HMMA.16816.F32 R16, R28.reuse, R18, R32 ;  /* 0x000000121c10723c */ /* 0x050ff00000001820 */
[C---:B---3--:R-:W-:Y:S03]  /*62c80*/  HMMA.16816.F32 R12, R28.reuse, R44, R12 ;  /* 0x0000002c1c0c723c */ /* 0x048fe6000000180c */
[----:B------:R-:W-:Y:S04]  /*62c90*/  STL.64 [R1+0x1160], R24 ;  /* 0x0011601801007387 */ /* 0x000fe80000100a00 */
[----:B------:R0:W-:Y:S04]  /*62ca0*/  STL.64 [R1+0x1168], R26 ;  /* 0x0011681a01007387 */ /* 0x0001e80000100a00 */
[----:B0-----:R-:W2:Y:S01]  /*62cb0*/  LDL.LU.64 R26, [R1+0x3820] ;  /* 0x00382000011a7983 */ /* 0x001ea20000300a00 */
[C---:B------:R-:W-:Y:S08]  /*62cc0*/  HMMA.16816.F32 R48, R28.reuse, R56, R48 ;  /* 0x000000381c30723c */ /* 0x040ff00000001830 */
[C---:B------:R-:W-:Y:S01]  /*62cd0*/  HMMA.16816.F32 R56, R28.reuse, R58, R52 ;  /* 0x0000003a1c38723c */ /* 0x040fe20000001834 */
[----:B------:R-:W3:Y:S04]  /*62ce0*/  LDL.LU.64 R24, [R1+0x3818] ;  /* 0x0038180001187983 */ /* 0x000ee80000300a00 */
[----:B------:R-:W2:Y:S04]  /*62cf0*/  LDL.LU.64 R34, [R1+0x3810] ;  /* 0x0038100001227983 */ /* 0x000ea80000300a00 */
[----:B------:R-:W2:Y:S04]  /*62d00*/  LDL.LU.64 R32, [R1+0x3808] ;  /* 0x0038080001207983 */ /* 0x000ea80000300a00 */
[----:B------:R-:W-:Y:S04]  /*62d10*/  STL.64 [R1+0x1150], R16 ;  /* 0x0011501001007387 */ /* 0x000fe80000100a00 */
[----:B------:R0:W-:Y:S04]  /*62d20*/  STL.64 [R1+0x1158], R18 ;  /* 0x0011581201007387 */ /* 0x0001e80000100a00 */
[----:B0-----:R-:W4:Y:S04]  /*62d30*/  LDL.LU.64 R18, [R1+0x3800] ;  /* 0x0038000001127983 */ /* 0x001f280000300a00 */
[----:B------:R-:W4:Y:S04]  /*62d40*/  LDL.LU.64 R16, [R1+0x37f8] ;  /* 0x0037f80001107983 */ /* 0x000f280000300a00 */
[----:B------:R-:W-:Y:S04]  /*62d50*/  STL.64 [R1+0x1140], R12 ;  /* 0x0011400c01007387 */ /* 0x000fe80000100a00 */
[----:B------:R0:W-:Y:S04]  /*62d60*/  STL.64 [R1+0x1148], R14 ;  /* 0x0011480e01007387 */ /* 0x0001e80000100a00 */
[----:B0-----:R-:W4:Y:S04]  /*62d70*/  LDL.LU.64 R14, [R1+0x37f0] ;  /* 0x0037f000010e7983 */ /* 0x001f280000300a00 */
[----:B------:R-:W4:Y:S04]  /*62d80*/  LDL.LU.64 R12, [R1+0x37e8] ;  /* 0x0037e800010c7983 */ /* 0x000f280000300a00 */
[----:B------:R-:W-:Y:S04]  /*62d90*/  STL [R1+0x368c], R0 ;  /* 0x00368c0001007387 */ /* 0x000fe80000100800 */
[----:B------:R-:W-:Y:S04]  /*62da0*/  STL.64 [R1+0x1130], R48 ;  /* 0x0011303001007387 */ /* 0x000fe80000100a00 */
[----:B------:R0:W-:Y:S04]  /*62db0*/  STL.64 [R1+0x1138], R50 ;  /* 0x0011383201007387 */ /* 0x0001e80000100a00 */
[----:B0-----:R-:W4:Y:S04]  /*62dc0*/  LDL.LU.64 R50, [R1+0x37e0] ;  /* 0x0037e00001327983 */ /* 0x001f280000300a00 */
[----:B------:R-:W4:Y:S04]  /*62dd0*/  LDL.LU.64 R48, [R1+0x37d8] ;  /* 0x0037d80001307983 */ /* 0x000f280000300a00 */
[----:B------:R-:W4:Y:S04]  /*62de0*/  LDL.LU.64 R54, [R1+0x37d0] ;  /* 0x0037d00001367983 */ /* 0x000f280000300a00 */
[----:B------:R-:W4:Y:S04]  /*62df0*/  LDL.LU.64 R52, [R1+0x37c8] ;  /* 0x0037c80001347983 */ /* 0x000f280000300a00 */
[----:B------:R-:W-:Y:S04]  /*62e00*/  STL.64 [R1+0x1120], R56 ;  /* 0x0011203801007387 */ /* 0x000fe80000100a00 */
[----:B------:R0:W-:Y:S04]  /*62e10*/  STL.64 [R1+0x1128], R58 ;  /* 0x0011283a01007387 */ /* 0x0001e80000100a00 */
[----:B0-----:R-:W4:Y:S04]  /*62e20*/  LDL.LU.64 R58, [R1+0x37c0] ;  /* 0x0037c000013a7983 */ /* 0x001f280000300a00 */
[----:B------:R-:W4:Y:S01]  /*62e30*/  LDL.LU.64 R56, [R1+0x37b8] ;  /* 0x0037b80001387983 */ /* 0x000f220000300a00 */
[C---:B------:R-:W-:Y:S08]  /*62e40*/  HMMA.16816.F32 R36, R28.reuse, R46, R36 ;  /* 0x0000002e1c24723c */ /* 0x040ff00000001824 */
[C---:B------:R-:W-:Y:S11]  /*62e50*/  HMMA.16816.F32 R20, R28.reuse, R60, R20 ;  /* 0x0000003c1c14723c */ /* 0x040ff60000001814 */
[----:B------:R-:W-:Y:S04]  /*62e60*/  STL.64 [R1+0x1110], R36 ;  /* 0x0011102401007387 */ /* 0x000fe80000100a00 */
[----:B------:R3:W-:Y:S01]  /*62e70*/  STL.64 [R1+0x1118], R38 ;  /* 0x0011182601007387 */ /* 0x0007e20000100a00 */
[----:B------:R-:W-:Y:S01]  /*62e80*/  IMAD.MOV.U32 R0, RZ, RZ, R47 ;  /* 0x000000ffff007224 */ /* 0x000fe200078e002f */
[C---:B---3--:R-:W-:Y:S08]  /*62e90*/  HMMA.16816.F32 R36, R28.reuse, R24, R40 ;  /* 0x000000181c24723c */ /* 0x048ff00000001828 */
[C---:B--2---:R-:W-:Y:S11]  /*62ea0*/  HMMA.16816.F32 R24, R28.reuse, R26, R32 ;  /* 0x0000001a1c18723c */ /* 0x044ff60000001820 */
[----:B------:R-:W-:Y:S04]  /*62eb0*/  STL.64 [R1+0x1100], R36 ;  /* 0x0011002401007387 */ /* 0x000fe80000100a00 */
[----:B------:R-:W-:Y:S04]  /*62ec0*/  STL.64 [R1+0x1108], R38 ;  /* 0x0011082601007387 */ /* 0x000fe80000100a00 */
[----:B------:R-:W-:Y:S04]  /*62ed0*/  STL.64 [R1+0x10f0], R24 ;  /* 0x0010f01801007387 */ /* 0x000fe80000100a00 */
[----:B------:R-:W-:Y:S04]  /*62ee0*/  STL.64 [R1+0x10f8], R26 ;  /* 0x0010f81a01007387 */ /* 0x000fe80000100a00 */
[----:B------:R-:W-:Y:S04]  /*62ef0*/  STL.64 [R1+0x10e0], R20 ;  /* 0x0010e01401007387 */ /* 0x000fe80000100a00 */
[----:B------:R-:W-:Y:S01]  /*62f00*/  STL.64 [R1+0x10e8], R22 ;  /* 0x0010e81601007387 */ /* 0x000fe20000100a00 */
[C---:B----4-:R-:W-:Y:S08]  /*62f10*/  HMMA.16816.F32 R8, R28.reuse, R54, R8 ;  /* 0x000000361c08723c */ /* 0x050ff00000001808 */
[C---:B------:R-:W-:Y:S08]  /*62f20*/  HMMA.16816.F32 R4, R28.reuse, R52, R4 ;  /* 0x000000341c04723c */ /* 0x040ff00000001804 */
[C---:B------:R-:W-:Y:S08]  /*62f30*/  HMMA.16816.F32 R16, R28.reuse, R58, R16 ;  /* 0x0000003a1c10723c */ /* 0x040ff00000001810 */
[C---:B------:R-:W-:Y:S01]  /*62f40*/  HMMA.16816.F32 R12, R28.reuse, R56, R12 ;  /* 0x000000381c0c723c */ /* 0x040fe2000000180c */
[----:B------:R-:W-:Y:S10]  /*62f50*/  STL.64 [R1+0x3468], R58 ;  /* 0x0034683a01007387 */ /* 0x000ff40000100a00 */
[----:B------:R-:W-:Y:S04]  /*62f60*/  STL.64 [R1+0x10d0], R16 ;  /* 0x0010d01001007387 */ /* 0x000fe80000100a00 */
[----:B------:R-:W-:Y:S04]  /*62f70*/  STL.64 [R1+0x10d8], R18 ;  /* 0x0010d81201007387 */ /* 0x000fe80000100a00 */
[----:B------:R0:W-:Y:S04]  /*62f80*/  STL.64 [R1+0x3460], R56 ;  /* 0x0034603801007387 */ /* 0x0001e80000100a00 */
[----:B------:R-:W-:Y:S04]  /*62f90*/  STL.64 [R1+0x10c0], R12 ;  /* 0x0010c00c01007387 */ /* 0x000fe80000100a00 */
[----:B------:R-:W-:Y:S04]  /*62fa0*/  STL.64 [R1+0x10c8], R14 ;  /* 0x0010c80e01007387 */ /* 0x000fe80000100a00 */
[----:B0-----:R-:W2:Y:S04]  /*62fb0*/  LDL.LU R56, [R1+0xfa0] ;  /* 0x000fa00001387983 */ /* 0x001ea80000300800 */
[----:B------:R0:W-:Y:S04]  /*62fc0*/  STL.64 [R1+0x10b0], R8 ;  /* 0x0010b00801007387 */ /* 0x0001e80000100a00 */
[----:B------:R1:W-:Y:S04]  /*62fd0*/  STL.64 [R1+0x10b8], R10 ;  /* 0x0010b80a01007387 */ /* 0x0003e80000100a00 */
[----:B------:R-:W2:Y:S04]  /*62fe0*/  LDL.LU R57, [R1+0xfa4] ;  /* 0x000fa40001397983 */ /* 0x000ea80000300800 */
[----:B------:R-:W2:Y:S04]  /*62ff0*/  LDL.LU R58, [R1+0xfa8] ;  /* 0x000fa800013a7983 */ /* 0x000ea80000300800 */
[----:B------:R-:W2:Y:S04]  /*63000*/  LDL.LU R59, [R1+0xfac] ;  /* 0x000fac00013b7983 */ /* 0x000ea80000300800 */
[----:B0-----:R-:W3:Y:S04]  /*63010*/  LDL.LU R8, [R1+0x1060] ;  /* 0x0010600001087983 */ /* 0x001ee80000300800 */
[----:B------:R0:W-:Y:S04]  /*63020*/  STL.64 [R1+0x10a0], R4 ;  /* 0x0010a00401007387 */ /* 0x0001e80000100a00 */
[----:B------:R4:W-:Y:S04]  /*63030*/  STL.64 [R1+0x10a8], R6 ;  /* 0x0010a80601007387 */ /* 0x0009e80000100a00 */
[----:B------:R-:W3:Y:S04]  /*63040*/  LDL.LU R9, [R1+0x1064] ;  /* 0x0010640001097983 */ /* 0x000ee80000300800 */
[----:B-1----:R-:W3:Y:S04]  /*63050*/  LDL.LU R10, [R1+0x1068] ;  /* 0x00106800010a7983 */ /* 0x002ee80000300800 */
[----:B------:R-:W3:Y:S04]  /*63060*/  LDL.LU R11, [R1+0x106c] ;  /* 0x00106c00010b7983 */ /* 0x000ee80000300800 */
[----:B------:R-:W2:Y:S04]  /*63070*/  LDL.LU R44, [R1+0x1070] ;  /* 0x00107000012c7983 */ /* 0x000ea80000300800 */
[----:B------:R-:W2:Y:S04]  /*63080*/  LDL.LU R45, [R1+0x1074] ;  /* 0x00107400012d7983 */ /* 0x000ea80000300800 */
[----:B------:R-:W2:Y:S04]  /*63090*/  LDL.LU R46, [R1+0x1078] ;  /* 0x00107800012e7983 */ /* 0x000ea80000300800 */
[----:B------:R-:W2:Y:S04]  /*630a0*/  LDL.LU R47, [R1+0x107c] ;  /* 0x00107c00012f7983 */ /* 0x000ea80000300800 */
[----:B0-----:R-:W2:Y:S04]  /*630b0*/  LDL.LU R4, [R1+0x1080] ;  /* 0x0010800001047983 */ /* 0x001ea80000300800 */
[----:B------:R-:W2:Y:S04]  /*630c0*/  LDL.LU R5, [R1+0x1084] ;  /* 0x0010840001057983 */ /* 0x000ea80000300800 */
[----:B----4-:R-:W2:Y:S04]  /*630d0*/  LDL.LU R6, [R1+0x1088] ;  /* 0x0010880001067983 */ /* 0x010ea80000300800 */
[----:B------:R-:W2:Y:S04]  /*630e0*/  LDL.LU R7, [R1+0x108c] ;  /* 0x00108c0001077983 */ /* 0x000ea80000300800 */
[----:B------:R-:W4:Y:S04]  /*630f0*/  LDL.LU R36, [R1+0x1090] ;  /* 0x0010900001247983 */ /* 0x000f280000300800 */
[----:B------:R-:W4:Y:S04]  /*63100*/  LDL.LU R37, [R1+0x1094] ;  /* 0x0010940001257983 */ /* 0x000f280000300800 */
[----:B------:R-:W4:Y:S04]  /*63110*/  LDL.LU R38, [R1+0x1098] ;  /* 0x0010980001267983 */ /* 0x000f280000300800 */
[----:B------:R-:W4:Y:S04]  /*63120*/  LDL.LU R39, [R1+0x109c] ;  /* 0x00109c0001277983 */ /* 0x000f280000300800 */
        /* <DEDUP_REMOVED lines=24> */
[----:B------:R-:W-:Y:S04]  /*632b0*/  STL.64 [R1+0x3448], R54 ;  /* 0x0034483601007387 */ /* 0x000fe80000100a00 */
[----:B------:R0:W-:Y:S04]  /*632c0*/  STL.64 [R1+0x3440], R52 ;  /* 0x0034403401007387 */ /* 0x0001e80000100a00 */
[----:B0-----:R-:W3:Y:S04]  /*632d0*/  LDL.LU R52, [R1+0xfb0] ;  /* 0x000fb00001347983 */ /* 0x001ee80000300800 */
[----:B------:R-:W3:Y:S04]  /*632e0*/  LDL.LU R53, [R1+0xfb4] ;  /* 0x000fb40001357983 */ /* 0x000ee80000300800 */
[----:B------:R-:W3:Y:S04]  /*632f0*/  LDL.LU R54, [R1+0xfb8] ;  /* 0x000fb80001367983 */ /* 0x000ee80000300800 */
[----:B------:R-:W3:Y:S01]  /*63300*/  LDL.LU R55, [R1+0xfbc] ;  /* 0x000fbc0001377983 */ /* 0x000ee20000300800 */
[C---:B--2---:R-:W-:Y:S08]  /*63310*/  HMMA.16816.F32 R4, R28.reuse, R2, R4 ;  /* 0x000000021c04723c */ /* 0x044ff00000001804 */
[----:B----4-:R-:W-:-:S15]  /*63320*/  HMMA.16816.F32 R36, R28, R50, R36 ;  /* 0x000000321c24723c */ /* 0x010fde0000001824 */
[----:B------:R-:W-:-:S04]  /*63330*/  NOP ;  /* 0x0000000000007918 */ /* 0x000fc80000000000 */
[----:B------:R-:W-:Y:S04]  /*63340*/  STL.64 [R1+0x1090], R36 ;  /* 0x0010902401007387 */ /* 0x000fe80000100a00 */
[----:B------:R0:W-:Y:S04]  /*63350*/  STL.64 [R1+0x1098], R38 ;  /* 0x0010982601007387 */ /* 0x0001e80000100a00 */
[----:B0-----:R-:W2:Y:S04]  /*63360*/  LDL.LU.64 R38, [R1+0x37b0] ;  /* 0x0037b00001267983 */ /* 0x001ea80000300a00 */
[----:B------:R-:W4:Y:S04]  /*63370*/  LDL.LU.64 R36, [R1+0x37a8] ;  /* 0x0037a80001247983 */ /* 0x000f280000300a00 */
[----:B------:R-:W-:Y:S04]  /*63380*/  STL.64 [R1+0x1080], R4 ;  /* 0x0010800401007387 */ /* 0x000fe80000100a00 */
[----:B------:R0:W-:Y:S04]  /*63390*/  STL.64 [R1+0x1088], R6 ;  /* 0x0010880601007387 */ /* 0x0001e80000100a00 */
[----:B0-----:R-:W3:Y:S04]  /*633a0*/  LDL.LU.64 R6, [R1+0x37a0] ;  /* 0x0037a00001067983 */ /* 0x001ee80000300a00 */
[----:B------:R-:W2:Y:S02]  /*633b0*/  LDL.LU.64 R4, [R1+0x3798] ;  /* 0x0037980001047983 */ /* 0x000ea40000300a00 */
[C---:B--2---:R-:W-:Y:S08]  /*633c0*/  HMMA.16816.F32 R44, R28.reuse, R4, R44 ;  /* 0x000000041c2c723c */ /* 0x044ff0000000182c */
[C---:B---3--:R-:W-:Y:S11]  /*633d0*/  HMMA.16816.F32 R8, R28.reuse, R6, R8 ;  /* 0x000000061c08723c */ /* 0x048ff60000001808 */
        /* <DEDUP_REMOVED lines=9> */
[----:B------:R0:W-:Y:S04]  /*63470*/  STL.64 [R1+0x3400], R4 ;  /* 0x0034000401007387 */ /* 0x0001e80000100a00 */
[----:B0-----:R-:W3:Y:S04]  /*63480*/  LDL.LU R4, [R1+0xfc0] ;  /* 0x000fc00001047983 */ /* 0x001ee80000300800 */
[----:B------:R-:W3:Y:S04]  /*63490*/  LDL.LU R5, [R1+0xfc4] ;  /* 0x000fc40001057983 */ /* 0x000ee80000300800 */
[----:B------:R-:W3:Y:S04]  /*634a0*/  LDL.LU R6, [R1+0xfc8] ;  /* 0x000fc80001067983 */ /* 0x000ee80000300800 */
[----:B------:R-:W3:Y:S01]  /*634b0*/  LDL.LU R7, [R1+0xfcc] ;  /* 0x000fcc0001077983 */ /* 0x000ee20000300800 */
[C---:B--2---:R-:W-:Y:S08]  /*634c0*/  HMMA.16816.F32 R40, R28.reuse, R8, R40 ;  /* 0x000000081c28723c */ /* 0x044ff00000001828 */
[C---:B------:R-:W-:Y:S11]  /*634d0*/  HMMA.16816.F32 R12, R28.reuse, R10, R12 ;  /* 0x0000000a1c0c723c */ /* 0x040ff6000000180c */
        /* <DEDUP_REMOVED lines=35> */
[----:B------:R-:W3:Y:S04]  /*63710*/  LDL.LU.64 R24, [R1+0x3728] ;  /* 0x0037280001187983 */ /* 0x000ee80000300a00 */
[----:B------:R-:W-:Y:S04]  /*63720*/  STL.64 [R1+0x1000], R20 ;  /* 0x0010001401007387 */ /* 0x000fe80000100a00 */
[----:B------:R0:W-:Y:S04]  /*63730*/  STL.64 [R1+0x1008], R22 ;  /* 0x0010081601007387 */ /* 0x0001e80000100a00 */
[----:B0-----:R-:W4:Y:S04]  /*63740*/  LDL.LU.64 R22, [R1+0x3720] ;  /* 0x0037200001167983 */ /* 0x001f280000300a00 */
[----:B------:R-:W4:Y:S04]  /*63750*/  LDL.LU.64 R20, [R1+0x3718] ;  /* 0x0037180001147983 */ /* 0x000f280000300a00 */
[----:B------:R-:W-:Y:S04]  /*63760*/  STL.64 [R1+0x3438], R18 ;  /* 0x0034381201007387 */ /* 0x000fe80000100a00 */
[----:B------:R0:W-:Y:S04]  /*63770*/  STL.64 [R1+0x3430], R16 ;  /* 0x0034301001007387 */ /* 0x0001e80000100a00 */
[----:B0-----:R-:W4:Y:S04]  /*63780*/  LDL.LU R16, [R1+0xff0] ;  /* 0x000ff00001107983 */ /* 0x001f280000300800 */
[----:B------:R-:W4:Y:S04]  /*63790*/  LDL.LU R17, [R1+0xff4] ;  /* 0x000ff40001117983 */ /* 0x000f280000300800 */
[----:B------:R-:W4:Y:S04]  /*637a0*/  LDL.LU R18, [R1+0xff8] ;  /* 0x000ff80001127983 */ /* 0x000f280000300800 */
[----:B------:R-:W4:Y:S01]  /*637b0*/  LDL.LU R19, [R1+0xffc] ;  /* 0x000ffc0001137983 */ /* 0x000f220000300800 */
[C---:B---3--:R-:W-:Y:S08]  /*637c0*/  HMMA.16816.F32 R8, R28.reuse, R24, R8 ;  /* 0x000000181c08723c */ /* 0x048ff00000001808 */
[C---:B--2---:R-:W-:Y:S08]  /*637d0*/  HMMA.16816.F32 R4, R28.reuse, R26, R4 ;  /* 0x0000001a1c04723c */ /* 0x044ff00000001804 */
[C---:B----4-:R-:W-:Y:S08]  /*637e0*/  HMMA.16816.F32 R12, R28.reuse, R22, R12 ;  /* 0x000000161c0c723c */ /* 0x050ff0000000180c */
[----:B------:R-:W-:Y:S01]  /*637f0*/  HMMA.16816.F32 R16, R28, R20, R16 ;  /* 0x000000141c10723c */ /* 0x000fe20000001810 */
[----:B------:R-:W-:-:S15]  /*63800*/  STL.64 [R1+0x3458], R22 ;  /* 0x0034581601007387 */ /* 0x000fde0000100a00 */
[----:B------:R-:W-:-:S03]  /*63810*/  NOP ;  /* 0x0000000000007918 */ /* 0x000fc60000000000 */
        /* <DEDUP_REMOVED lines=8> */
[----:B------:R-:W-:Y:S04]  /*638a0*/  STL.64 [R1+0x33e0], R24 ;  /* 0x0033e01801007387 */ /* 0x000fe80000100a00 */
[----:B------:R-:W-:Y:S04]  /*638b0*/  STL.64 [R1+0xfc0], R4 ;  /* 0x000fc00401007387 */ /* 0x000fe80000100a00 */
[----:B------:R1:W-:Y:S01]  /*638c0*/  STL.64 [R1+0xfc8], R6 ;  /* 0x000fc80601007387 */ /* 0x0003e20000100a00 */
[C---:B0-----:R-:W-:Y:S08]  /*638d0*/  HMMA.16816.F32 R8, R28.reuse, R32, R52 ;  /* 0x000000201c08723c */ /* 0x041ff00000001834 */
[----:B-1----:R-:W-:Y:S01]  /*638e0*/  HMMA.16816.F32 R4, R28, R34, R56 ;  /* 0x000000221c04723c */ /* 0x002fe20000001838 */
[----:B------:R-:W-:-:S02]  /*638f0*/  IMAD.MOV.U32 R58, RZ, RZ, R36 ;  /* 0x000000ffff3a7224 */ /* 0x000fc400078e0024 */
[----:B------:R-:W-:-:S08]  /*63900*/  IMAD.MOV.U32 R59, RZ, RZ, R37 ;  /* 0x000000ffff3b7224 */ /* 0x000fd000078e0025 */
[----:B------:R-:W-:Y:S04]  /*63910*/  STL.64 [R1+0xfb0], R8 ;  /* 0x000fb00801007387 */ /* 0x000fe80000100a00 */
[----:B------:R0:W-:Y:S04]  /*63920*/  STL.64 [R1+0xfb8], R10 ;  /* 0x000fb80a01007387 */ /* 0x0001e80000100a00 */
[----:B------:R-:W2:Y:S04]  /*63930*/  LDL.LU R36, [R1+0x3714] ;  /* 0x0037140001247983 */ /* 0x000ea80000300800 */
[----:B------:R-:W-:Y:S04]  /*63940*/  STL.64 [R1+0xfa0], R4 ;  /* 0x000fa00401007387 */ /* 0x000fe80000100a00 */
[----:B------:R-:W-:Y:S04]  /*63950*/  STL.64 [R1+0xfa8], R6 ;  /* 0x000fa80601007387 */ /* 0x000fe80000100a00 */
[----:B------:R-:W2:Y:S04]  /*63960*/  LDL.LU R37, [R1+0x3710] ;  /* 0x0037100001257983 */ /* 0x000ea80000300800 */
[----:B------:R-:W3:Y:S04]  /*63970*/  LDL.LU R52, [R1+0xed0] ;  /* 0x000ed00001347983 */ /* 0x000ee80000300800 */
[----:B------:R-:W3:Y:S04]  /*63980*/  LDL.LU R53, [R1+0xed4] ;  /* 0x000ed40001357983 */ /* 0x000ee80000300800 */
[----:B------:R-:W4:Y:S04]  /*63990*/  LDL.LU R54, [R1+0xed8] ;  /* 0x000ed80001367983 */ /* 0x000f280000300800 */
[----:B------:R-:W4:Y:S01]  /*639a0*/  LDL.LU R55, [R1+0xedc] ;  /* 0x000edc0001377983 */ /* 0x000f220000300800 */
[----:B------:R-:W-:-:S02]  /*639b0*/  IMAD.MOV.U32 R56, RZ, RZ, R49 ;  /* 0x000000ffff387224 */ /* 0x000fc400078e0031 */
[----:B------:R-:W-:Y:S01]  /*639c0*/  IMAD.MOV.U32 R57, RZ, RZ, R48 ;  /* 0x000000ffff397224 */ /* 0x000fe200078e0030 */
[----:B----4-:R-:W-:Y:S04]  /*639d0*/  STL.64 [R1+0x3698], R54 ;  /* 0x0036983601007387 */ /* 0x010fe80000100a00 */
[----:B---3--:R-:W-:Y:S04]  /*639e0*/  STL.64 [R1+0x3690], R52 ;  /* 0x0036903401007387 */ /* 0x008fe80000100a00 */
[----:B------:R-:W-:Y:S04]  /*639f0*/  STL.64 [R1+0x36b0], R58 ;  /* 0x0036b03a01007387 */ /* 0x000fe80000100a00 */
[----:B------:R-:W-:Y:S04]  /*63a00*/  STL.64 [R1+0x36a8], R56 ;  /* 0x0036a83801007387 */ /* 0x000fe80000100a00 */
[----:B------:R-:W3:Y:S04]  /*63a10*/  LDL.LU R12, [R1+0xef0] ;  /* 0x000ef000010c7983 */ /* 0x000ee80000300800 */
[----:B------:R-:W3:Y:S04]  /*63a20*/  LDL.LU R13, [R1+0xef4] ;  /* 0x000ef400010d7983 */ /* 0x000ee80000300800 */
[----:B------:R-:W4:Y:S04]  /*63a30*/  LDL.LU R14, [R1+0xef8] ;  /* 0x000ef800010e7983 */ /* 0x000f280000300800 */
[----:B------:R-:W4:Y:S01]  /*63a40*/  LDL.LU R15, [R1+0xefc] ;  /* 0x000efc00010f7983 */ /* 0x000f220000300800 */
[----:B0-----:R-:W-:-:S02]  /*63a50*/  IMAD.MOV.U32 R10, RZ, RZ, R47 ;  /* 0x000000ffff0a7224 */ /* 0x001fc400078e002f */
[----:B------:R-:W-:Y:S02]  /*63a60*/  IMAD.MOV.U32 R11, RZ, RZ, R46 ;  /* 0x000000ffff0b7224 */ /* 0x000fe400078e002e */
[----:B------:R-:W-:Y:S02]  /*63a70*/  IMAD.MOV.U32 R8, RZ, RZ, R45 ;  /* 0x000000ffff087224 */ /* 0x000fe400078e002d */
        /* <DEDUP_REMOVED lines=9> */
[----:B------:R-:W-:-:S02]  /*63b10*/  IMAD.MOV.U32 R21, RZ, RZ, R40 ;  /* 0x000000ffff157224 */ /* 0x000fc400078e0028 */
[----:B------:R-:W-:Y:S02]  /*63b20*/  IMAD.MOV.U32 R20, RZ, RZ, R41 ;  /* 0x000000ffff147224 */ /* 0x000fe400078e0029 */
[----:B------:R-:W-:Y:S02]  /*63b30*/  IMAD.MOV.U32 R23, RZ, RZ, R42 ;  /* 0x000000ffff177224 */ /* 0x000fe400078e002a */
[----:B------:R-:W-:Y:S01]  /*63b40*/  IMAD.MOV.U32 R22, RZ, RZ, R43 ;  /* 0x000000ffff167224 */ /* 0x000fe200078e002b */
[----:B----4-:R-:W-:Y:S04]  /*63b50*/  STL.64 [R1+0x3708], R18 ;  /* 0x0037081201007387 */ /* 0x010fe80000100a00 */
[----:B---3--:R0:W-:Y:S04]  /*63b60*/  STL.64 [R1+0x3700], R16 ;  /* 0x0037001001007387 */ /* 0x0081e80000100a00 */
        /* <DEDUP_REMOVED lines=44> */
[C---:B----4-:R-:W-:Y:S08]  /*63e30*/  HMMA.16816.F32 R40, R28.reuse, R38, R40 ;  /* 0x000000261c28723c */ /* 0x050ff00000001828 */
[----:B--2---:R-:W-:-:S15]  /*63e40*/  HMMA.16816.F32 R16, R28, R36, R16 ;  /* 0x000000241c10723c */ /* 0x004fde0000001810 */
[----:B------:R-:W-:-:S04]  /*63e50*/  NOP ;  /* 0x0000000000007918 */ /* 0x000fc80000000000 */
[----:B------:R-:W-:Y:S04]  /*63e60*/  STL.64 [R1+0xf90], R16 ;  /* 0x000f901001007387 */ /* 0x000fe80000100a00 */
[----:B------:R0:W-:Y:S04]  /*63e70*/  STL.64 [R1+0xf98], R18 ;  /* 0x000f981201007387 */ /* 0x0001e80000100a00 */
[----:B0-----:R-:W2:Y:S04]  /*63e80*/  LDL.LU.64 R18, [R1+0x3708] ;  /* 0x0037080001127983 */ /* 0x001ea80000300a00 */
[----:B------:R-:W2:Y:S04]  /*63e90*/  LDL.LU.64 R16, [R1+0x3700] ;  /* 0x0037000001107983 */ /* 0x000ea80000300a00 */
[----:B------:R-:W-:Y:S04]  /*63ea0*/  STL.64 [R1+0xf80], R40 ;  /* 0x000f802801007387 */ /* 0x000fe80000100a00 */
[----:B------:R0:W-:Y:S04]  /*63eb0*/  STL.64 [R1+0xf88], R42 ;  /* 0x000f882a01007387 */ /* 0x0001e80000100a00 */
[----:B0-----:R-:W4:Y:S04]  /*63ec0*/  LDL.LU.64 R42, [R1+0x36f8] ;  /* 0x0036f800012a7983 */ /* 0x001f280000300a00 */
[----:B------:R-:W3:Y:S04]  /*63ed0*/  LDL.LU.64 R40, [R1+0x36f0] ;  /* 0x0036f00001287983 */ /* 0x000ee80000300a00 */
[----:B------:R4:W-:Y:S02]  /*63ee0*/  STL.64 [R1+0x33a8], R38 ;  /* 0x0033a82601007387 */ /* 0x0009e40000100a00 */
[----:B----4-:R-:W-:-:S02]  /*63ef0*/  IMAD.MOV.U32 R38, RZ, RZ, R43 ;  /* 0x000000ffff267224 */ /* 0x010fc400078e002b */
[----:B------:R-:W4:Y:S01]  /*63f00*/  LDL.LU R43, [R1+0x36e8] ;  /* 0x0036e800012b7983 */ /* 0x000f220000300800 */
[C---:B---3--:R-:W-:Y:S03]  /*63f10*/  HMMA.16816.F32 R8, R28.reuse, R40, R8 ;  /* 0x000000281c08723c */ /* 0x048fe60000001808 */
[----:B------:R-:W3:Y:S04]  /*63f20*/  LDL R39, [R1+0x11c] ;  /* 0x00011c0001277983 */ /* 0x000ee80000100800 */
[----:B------:R0:W-:Y:S04]  /*63f30*/  STL.64 [R1+0x33a0], R36 ;  /* 0x0033a02401007387 */ /* 0x0001e80000100a00 */
[----:B0-----:R-:W2:Y:S04]  /*63f40*/  LDL.LU R37, [R1+0x29fc] ;  /* 0x0029fc0001257983 */ /* 0x001ea80000300800 */
[----:B------:R-:W2:Y:S04]  /*63f50*/  LDL.LU R36, [R1+0x2a04] ;  /* 0x002a040001247983 */ /* 0x000ea80000300800 */
[----:B------:R-:W-:Y:S04]  /*63f60*/  STL.64 [R1+0xf70], R8 ;  /* 0x000f700801007387 */ /* 0x000fe80000100a00 */
[----:B------:R0:W-:Y:S04]  /*63f70*/  STL.64 [R1+0xf78], R10 ;  /* 0x000f780a01007387 */ /* 0x0001e80000100a00 */
[----:B0-----:R-:W2:Y:S04]  /*63f80*/  LDL.LU.64 R10, [R1+0x36e0] ;  /* 0x0036e000010a7983 */ /* 0x001ea80000300a00 */
[----:B------:R-:W2:Y:S01]  /*63f90*/  LDL.LU.64 R8, [R1+0x36d8] ;  /* 0x0036d80001087983 */ /* 0x000ea20000300a00 */
[----:B----4-:R-:W-:-:S15]  /*63fa0*/  HMMA.16816.F32 R44, R28, R42, R44 ;  /* 0x0000002a1c2c723c */ /* 0x010fde000000182c */
[----:B------:R-:W-:-:S04]  /*63fb0*/  NOP ;  /* 0x0000000000007918 */ /* 0x000fc80000000000 */
[----:B------:R-:W-:Y:S04]  /*63fc0*/  STL.64 [R1+0xf60], R44 ;  /* 0x000f602c01007387 */ /* 0x000fe80000100a00 */
[----:B------:R0:W-:Y:S04]  /*63fd0*/  STL.64 [R1+0xf68], R46 ;  /* 0x000f682e01007387 */ /* 0x0001e80000100a00 */
[----:B0-----:R-:W4:Y:S04]  /*63fe0*/  LDL.LU.64 R46, [R1+0x36d0] ;  /* 0x0036d000012e7983 */ /* 0x001f280000300a00 */
        /* <DEDUP_REMOVED lines=8> */
[----:B----4-:R-:W-:Y:S11]  /*64070*/  HMMA.16816.F32 R56, R28, R46, R56 ;  /* 0x0000002e1c38723c */ /* 0x010ff60000001838 */
[----:B------:R-:W-:Y:S04]  /*64080*/  STL.64 [R1+0xf50], R12 ;  /* 0x000f500c01007387 */ /* 0x000fe80000100a00 */
[----:B------:R0:W-:Y:S04]  /*64090*/  STL.64 [R1+0xf58], R14 ;  /* 0x000f580e01007387 */ /* 0x0001e80000100a00 */
[----:B0-----:R-:W2:Y:S04]  /*640a0*/  LDL.LU.64 R14, [R1+0x36c0] ;  /* 0x0036c000010e7983 */ /* 0x001ea80000300a00 */
[----:B------:R-:W2:Y:S04]  /*640b0*/  LDL.LU.64 R12, [R1+0x36b8] ;  /* 0x0036b800010c7983 */ /* 0x000ea80000300a00 */
[----:B------:R-:W-:Y:S04]  /*640c0*/  STL.64 [R1+0xf40], R56 ;  /* 0x000f403801007387 */ /* 0x000fe80000100a00 */
[----:B------:R0:W-:Y:S04]  /*640d0*/  STL.64 [R1+0xf48], R58 ;  /* 0x000f483a01007387 */ /* 0x0001e80000100a00 */
[----:B0-----:R-:W4:Y:S04]  /*640e0*/  LDL.LU.64 R58, [R1+0x36b0] ;  /* 0x0036b000013a7983 */ /* 0x001f280000300a00 */
[----:B------:R-:W2:Y:S04]  /*640f0*/  LDL.LU.64 R56, [R1+0x36a8] ;  /* 0x0036a80001387983 */ /* 0x000ea80000300a00 */
[----:B------:R0:W-:Y:S04]  /*64100*/  STL.64 [R1+0x33d8], R46 ;  /* 0x0033d82e01007387 */ /* 0x0001e80000100a00 */
[----:B0-----:R-:W2:Y:S04]  /*64110*/  LDL.LU R47, [R1+0x29ec] ;  /* 0x0029ec00012f7983 */ /* 0x001ea80000300800 */
[----:B------:R-:W3:Y:S04]  /*64120*/  LDL.LU R46, [R1+0x2a08] ;  /* 0x002a0800012e7983 */ /* 0x000ee80000300800 */
[----:B------:R0:W-:Y:S04]  /*64130*/  STL.64 [R1+0x33d0], R44 ;  /* 0x0033d02c01007387 */ /* 0x0001e80000100a00 */
[----:B0-----:R-:W3:Y:S04]  /*64140*/  LDL.LU R44, [R1+0x29f4] ;  /* 0x0029f400012c7983 */ /* 0x001ee80000300800 */
[----:B------:R-:W4:Y:S01]  /*64150*/  LDL.LU R45, [R1+0x2a00] ;  /* 0x002a0000012d7983 */ /* 0x000f220000300800 */
[----:B--2---:R-:W-:-:S03]  /*64160*/  IMAD R47, R47, 0x100, R48 ;  /* 0x000001002f2f7824 */ /* 0x004fc600078e0230 */
[----:B------:R-:W2:Y:S01]  /*64170*/  LDL.LU R48, [R1+0x36a4] ;  /* 0x0036a40001307983 */ /* 0x000ea20000300800 */
[----:B---3--:R-:W-:-:S03]  /*64180*/  IMAD R44, R44, 0x100, R49 ;  /* 0x000001002c2c7824 */ /* 0x008fc600078e0231 */
[----:B------:R-:W2:Y:S01]  /*64190*/  LDL.LU R49, [R1+0x36a0] ;  /* 0x0036a00001317983 */ /* 0x000ea20000300800 */
[----:B----4-:R-:W-:Y:S02]  /*641a0*/  IMAD R37, R37, 0x100, R45 ;  /* 0x0000010025257824 */ /* 0x010fe400078e022d */
[----:B------:R-:W-:Y:S01]  /*641b0*/  IMAD R36, R36, 0x100, R46 ;  /* 0x0000010024247824 */ /* 0x000fe200078e022e */
[----:B--2---:R-:W-:Y:S01]  /*641c0*/  HMMA.16816.F32 R28, R28, R48, R52 ;  /* 0x000000301c1c723c */ /* 0x004fe20000001834 */
[----:B------:R-:W2:Y:S04]  /*641d0*/  LDL.LU.64 R54, [R1+0x3698] ;  /* 0x0036980001367983 */ /* 0x000ea80000300a00 */
[----:B------:R-:W2:Y:S04]  /*641e0*/  LDL.LU.64 R52, [R1+0x3690] ;  /* 0x0036900001347983 */ /* 0x000ea80000300a00 */
[----:B------:R-:W-:Y:S04]  /*641f0*/  STL.64 [R1+0x3478], R50 ;  /* 0x0034783201007387 */ /* 0x000fe80000100a00 */
[----:B------:R-:W-:Y:S06]  /*64200*/  STL.64 [R1+0x3470], R48 ;  /* 0x0034703001007387 */ /* 0x000fec0000100a00 */
[----:B------:R0:W-:Y:S04]  /*64210*/  STL.64 [R1+0xb20], R28 ;  /* 0x000b201c01007387 */ /* 0x0001e80000100a00 */
[----:B------:R1:W-:Y:S01]  /*64220*/  STL.64 [R1+0xb28], R30 ;  /* 0x000b281e01007387 */ /* 0x0003e20000100a00 */
[----:B0-----:R-:W-:-:S02]  /*64230*/  F2FP.F16.E4M3.UNPACK_B R28, R47 ;  /* 0x0000002fff1c723e */ /* 0x001fc400020006ff */
[----:B------:R-:W-:Y:S02]  /*64240*/  F2FP.F16.E4M3.UNPACK_B R29, R44 ;  /* 0x0000002cff1d723e */ /* 0x000fe400020006ff */
[----:B-1----:R-:W-:Y:S02]  /*64250*/  F2FP.F16.E4M3.UNPACK_B R30, R37 ;  /* 0x00000025ff1e723e */ /* 0x002fe400020006ff */
[----:B------:R-:W-:-:S07]  /*64260*/  F2FP.F16.E4M3.UNPACK_B R31, R36 ;  /* 0x00000024ff1f723e */ /* 0x000fce00020006ff */
[C---:B------:R-:W-:Y:S08]  /*64270*/  HMMA.16816.F32 R36, R28.reuse, R38, R40 ;  /* 0x000000261c24723c */ /* 0x040ff00000001828 */
[C---:B------:R-:W-:Y:S08]  /*64280*/  HMMA.16816.F32 R32, R28.reuse, R20, R32 ;  /* 0x000000141c20723c */ /* 0x040ff00000001820 */
[C---:B------:R-:W-:Y:S08]  /*64290*/  HMMA.16816.F32 R20, R28.reuse, R22, R24 ;  /* 0x000000161c14723c */ /* 0x040ff00000001818 */
[C---:B------:R-:W-:Y:S08]  /*642a0*/  HMMA.16816.F32 R16, R28.reuse, R8, R16 ;  /* 0x000000081c10723c */ /* 0x040ff00000001810 */
[C---:B------:R-:W-:Y:S08]  /*642b0*/  HMMA.16816.F32 R12, R28.reuse, R10, R12 ;  /* 0x0000000a1c0c723c */ /* 0x040ff0000000180c */
        /* <DEDUP_REMOVED lines=10> */
[----:B------:R-:W-:Y:S01]  /*64360*/  STL.64 [R1+0xef8], R14 ;  /* 0x000ef80e01007387 */ /* 0x000fe20000100a00 */
[----:B--2---:R-:W-:Y:S03]  /*64370*/  HMMA.16816.F32 R4, R28, R58, R52 ;  /* 0x0000003a1c04723c */ /* 0x004fe60000001834 */
[----:B------:R-:W2:Y:S04]  /*64380*/  LDL R58, [R1+0x10] ;  /* 0x00001000013a7983 */ /* 0x000ea80000100800 */
[----:B------:R-:W-:Y:S04]  /*64390*/  STL.64 [R1+0xee0], R8 ;  /* 0x000ee00801007387 */ /* 0x000fe80000100a00 */
[----:B------:R-:W-:Y:S01]  /*643a0*/  STL.64 [R1+0xee8], R10 ;  /* 0x000ee80a01007387 */ /* 0x000fe20000100a00 */
[----:B------:R-:W-:-:S07]  /*643b0*/  IMAD.MOV.U32 R59, RZ, RZ, R0 ;  /* 0x000000ffff3b7224 */ /* 0x000fce00078e0000 */
[----:B------:R0:W-:Y:S04]  /*643c0*/  STL.64 [R1+0xed0], R4 ;  /* 0x000ed00401007387 */ /* 0x0001e80000100a00 */
[----:B------:R1:W-:Y:S04]  /*643d0*/  STL.64 [R1+0xed8], R6 ;  /* 0x000ed80601007387 */ /* 0x0003e80000100a00 */
[----:B------:R-:W3:Y:S04]  /*643e0*/  LDL.LU R0, [R1+0x368c] ;  /* 0x00368c0001007983 */ /* 0x000ee80000300800 */
[----:B0-----:R-:W4:Y:S04]  /*643f0*/  LDL.LU R4, [R1+0xd30] ;  /* 0x000d300001047983 */ /* 0x001f280000300800 */
[----:B------:R-:W4:Y:S04]  /*64400*/  LDL.LU R5, [R1+0xd34] ;  /* 0x000d340001057983 */ /* 0x000f280000300800 */
[----:B-1----:R-:W2:Y:S04]  /*64410*/  LDL.LU R6, [R1+0xd38] ;  /* 0x000d380001067983 */ /* 0x002ea80000300800 */
[----:B------:R-:W2:Y:S04]  /*64420*/  LDL.LU R7, [R1+0xd3c] ;  /* 0x000d3c0001077983 */ /* 0x000ea80000300800 */
[----:B--2---:R-:W-:Y:S04]  /*64430*/  STL.64 [R1+0x34a8], R6 ;  /* 0x0034a80601007387 */ /* 0x004fe80000100a00 */
[----:B----4-:R0:W-:Y:S04]  /*64440*/  STL.64 [R1+0x34a0], R4 ;  /* 0x0034a00401007387 */ /* 0x0101e80000100a00 */
[----:B------:R-:W2:Y:S04]  /*64450*/  LDL R10, [R1+0x20] ;  /* 0x00002000010a7983 */ /* 0x000ea80000100800 */
[----:B------:R-:W2:Y:S04]  /*64460*/  LDL R11, [R1+0x24] ;  /* 0x00002400010b7983 */ /* 0x000ea80000100800 */
        /* <DEDUP_REMOVED lines=9> */
[----:B------:R4:W-:Y:S04]  /*64500*/  STL.64 [R1+0x34c8], R10 ;  /* 0x0034c80a01007387 */ /* 0x0009e80000100a00 */
[----:B--2---:R2:W-:Y:S04]  /*64510*/  STL.64 [R1+0x34c0], R8 ;  /* 0x0034c00801007387 */ /* 0x0045e80000100a00 */
[----:B------:R-:W2:Y:S04]  /*64520*/  LDL.LU R24, [R1+0xd60] ;  /* 0x000d600001187983 */ /* 0x000ea80000300800 */
[----:B------:R-:W2:Y:S04]  /*64530*/  LDL.LU R25, [R1+0xd64] ;  /* 0x000d640001197983 */ /* 0x000ea80000300800 */
[----:B------:R-:W2:Y:S04]  /*64540*/  LDL.LU R26, [R1+0xd68] ;  /* 0x000d6800011a7983 */ /* 0x000ea80000300800 */
[----:B------:R-:W2:Y:S04]  /*64550*/  LDL.LU R27, [R1+0xd6c] ;  /* 0x000d6c00011b7983 */ /* 0x000ea80000300800 */
[----:B--2---:R-:W-:Y:S04]  /*64560*/  STL.64 [R1+0x34d8], R26 ;  /* 0x0034d81a01007387 */ /* 0x004fe80000100a00 */
[----:B------:R-:W-:Y:S04]  /*64570*/  STL.64 [R1+0x34d0], R24 ;  /* 0x0034d01801007387 */ /* 0x000fe80000100a00 */
[----:B------:R-:W2:Y:S04]  /*64580*/  LDL R20, [R1+0x38] ;  /* 0x0000380001147983 */ /* 0x000ea80000100800 */
[----:B------:R-:W2:Y:S04]  /*64590*/  LDL R21, [R1+0x3c] ;  /* 0x00003c0001157983 */ /* 0x000ea80000100800 */
[----:B------:R-:W2:Y:S04]  /*645a0*/  LDL.LU R32, [R1+0xd70] ;  /* 0x000d700001207983 */ /* 0x000ea80000300800 */
[----:B------:R-:W2:Y:S04]  /*645b0*/  LDL.LU R33, [R1+0xd74] ;  /* 0x000d740001217983 */ /* 0x000ea80000300800 */
[----:B------:R-:W2:Y:S04]  /*645c0*/  LDL.LU R34, [R1+0xd78] ;  /* 0x000d780001227983 */ /* 0x000ea80000300800 */
[----:B------:R-:W2:Y:S01]  /*645d0*/  LDL.LU R35, [R1+0xd7c] ;  /* 0x000d7c0001237983 */ /* 0x000ea20000300800 */
[----:B---3--:R-:W-:-:S03]  /*645e0*/  IMAD.MOV.U32 R39, RZ, RZ, R0 ;  /* 0x000000ffff277224 */ /* 0x008fc600078e0000 */
[----:B--2---:R-:W-:Y:S04]  /*645f0*/  STL.64 [R1+0x34e8], R34 ;  /* 0x0034e82201007387 */ /* 0x004fe80000100a00 */
[----:B------:R2:W-:Y:S04]  /*64600*/  STL.64 [R1+0x34e0], R32 ;  /* 0x0034e02001007387 */ /* 0x0005e80000100a00 */
[----:B------:R-:W3:Y:S04]  /*64610*/  LDL R38, [R1+0x40] ;  /* 0x0000400001267983 */ /* 0x000ee80000100800 */
[----:B------:R-:W2:Y:S04]  /*64620*/  LDL.LU R0, [R1+0x3684] ;  /* 0x0036840001007983 */ /* 0x000ea80000300800 */
[----:B------:R-:W2:Y:S04]  /*64630*/  LDL R36, [R1+0x48] ;  /* 0x0000480001247983 */ /* 0x000ea80000100800 */
[----:B------:R-:W2:Y:S04]  /*64640*/  LDL R37, [R1+0x4c] ;  /* 0x00004c0001257983 */ /* 0x000ea80000100800 */
[----:B---3--:R3:W-:Y:S04]  /*64650*/  STL.64 [R1+0x34f8], R38 ;  /* 0x0034f82601007387 */ /* 0x0087e80000100a00 */
[----:B--2---:R-:W-:Y:S04]  /*64660*/  STL.64 [R1+0x34f0], R36 ;  /* 0x0034f02401007387 */ /* 0x004fe80000100a00 */
[----:B------:R-:W2:Y:S04]  /*64670*/  LDL.LU R44, [R1+0xd90] ;  /* 0x000d9000012c7983 */ /* 0x000ea80000300800 */
[----:B------:R-:W2:Y:S04]  /*64680*/  LDL.LU R45, [R1+0xd94] ;  /* 0x000d9400012d7983 */ /* 0x000ea80000300800 */
[----:B------:R-:W2:Y:S04]  /*64690*/  LDL.LU R46, [R1+0xd98] ;  /* 0x000d9800012e7983 */ /* 0x000ea80000300800 */
[----:B------:R-:W2:Y:S01]  /*646a0*/  LDL.LU R47, [R1+0xd9c] ;  /* 0x000d9c00012f7983 */ /* 0x000ea20000300800 */
[----:B------:R-:W-:-:S03]  /*646b0*/  IMAD.MOV.U32 R51, RZ, RZ, R0 ;  /* 0x000000ffff337224 */ /* 0x000fc600078e0000 */
[----:B--2---:R-:W-:Y:S04]  /*646c0*/  STL.64 [R1+0x3508], R46 ;  /* 0x0035082e01007387 */ /* 0x004fe80000100a00 */
[----:B------:R2:W-:Y:S04]  /*646d0*/  STL.64 [R1+0x3500], R44 ;  /* 0x0035002c01007387 */ /* 0x0005e80000100a00 */
[----:B------:R-:W2:Y:S04]  /*646e0*/  LDL R50, [R1+0x50] ;  /* 0x0000500001327983 */ /* 0x000ea80000100800 */
[----:B------:R-:W4:Y:S04]  /*646f0*/  LDL.LU R0, [R1+0x3680] ;  /* 0x0036800001007983 */ /* 0x000f280000300800 */
[----:B0-----:R-:W2:Y:S04]  /*64700*/  LDL.LU R4, [R1+0xda0] ;  /* 0x000da00001047983 */ /* 0x001ea80000300800 */
[----:B------:R-:W2:Y:S04]  /*64710*/  LDL.LU R5, [R1+0xda4] ;  /* 0x000da40001057983 */ /* 0x000ea80000300800 */
[----:B------:R-:W2:Y:S04]  /*64720*/  LDL.LU R6, [R1+0xda8] ;  /* 0x000da80001067983 */ /* 0x000ea80000300800 */
[----:B------:R-:W2:Y:S04]  /*64730*/  LDL.LU R7, [R1+0xdac] ;  /* 0x000dac0001077983 */ /* 0x000ea80000300800 */
[----:B--2---:R-:W-:Y:S04]  /*64740*/  STL.64 [R1+0x3518], R6 ;  /* 0x0035180601007387 */ /* 0x004fe80000100a00 */
[----:B------:R0:W-:Y:S04]  /*64750*/  STL.64 [R1+0x3510], R4 ;  /* 0x0035100401007387 */ /* 0x0001e80000100a00 */
[----:B------:R-:W2:Y:S04]  /*64760*/  LDL R48, [R1+0x58] ;  /* 0x0000580001307983 */ /* 0x000ea80000100800 */
[----:B------:R-:W2:Y:S04]  /*64770*/  LDL R49, [R1+0x5c] ;  /* 0x00005c0001317983 */ /* 0x000ea80000100800 */
[----:B------:R0:W-:Y:S04]  /*64780*/  STL.64 [R1+0x3528], R50 ;  /* 0x0035283201007387 */ /* 0x0001e80000100a00 */
[----:B--2---:R2:W-:Y:S04]  /*64790*/  STL.64 [R1+0x3520], R48 ;  /* 0x0035203001007387 */ /* 0x0045e80000100a00 */
[----:B-1----:R-:W2:Y:S04]  /*647a0*/  LDL.LU R12, [R1+0xdb0] ;  /* 0x000db000010c7983 */ /* 0x002ea80000300800 */
[----:B------:R-:W2:Y:S04]  /*647b0*/  LDL.LU R13, [R1+0xdb4] ;  /* 0x000db400010d7983 */ /* 0x000ea80000300800 */
[----:B------:R-:W2:Y:S04]  /*647c0*/  LDL.LU R14, [R1+0xdb8] ;  /* 0x000db800010e7983 */ /* 0x000ea80000300800 */
[----:B------:R-:W2:Y:S01]  /*647d0*/  LDL.LU R15, [R1+0xdbc] ;  /* 0x000dbc00010f7983 */ /* 0x000ea20000300800 */
[----:B----4-:R-:W-:-:S03]  /*647e0*/  IMAD.MOV.U32 R11, RZ, RZ, R0 ;  /* 0x000000ffff0b7224 */ /* 0x010fc600078e0000 */
[----:B--2---:R-:W-:Y:S04]  /*647f0*/  STL.64 [R1+0x3538], R14 ;  /* 0x0035380e01007387 */ /* 0x004fe80000100a00 */
[----:B------:R-:W-:Y:S04]  /*64800*/  STL.64 [R1+0x3530], R12 ;  /* 0x0035300c01007387 */ /* 0x000fe80000100a00 */
[----:B------:R-:W2:Y:S04]  /*64810*/  LDL R10, [R1+0x60] ;  /* 0x00006000010a7983 */ /* 0x000ea80000100800 */
[----:B------:R-:W3:Y:S04]  /*64820*/  LDL.LU R0, [R1+0x367c] ;  /* 0x00367c0001007983 */ /* 0x000ee80000300800 */
[----:B------:R-:W4:Y:S04]  /*64830*/  LDL R8, [R1+0x68] ;  /* 0x0000680001087983 */ /* 0x000f280000100800 */
[----:B------:R-:W4:Y:S04]  /*64840*/  LDL R9, [R1+0x6c] ;  /* 0x00006c0001097983 */ /* 0x000f280000100800 */
[----:B--2---:R-:W-:Y:S04]  /*64850*/  STL.64 [R1+0x3548], R10 ;  /* 0x0035480a01007387 */ /* 0x004fe80000100a00 */
[----:B----4-:R1:W-:Y:S04]  /*64860*/  STL.64 [R1+0x3540], R8 ;  /* 0x0035400801007387 */ /* 0x0103e80000100a00 */
[----:B------:R-:W2:Y:S04]  /*64870*/  LDL.LU R32, [R1+0xdd0] ;  /* 0x000dd00001207983 */ /* 0x000ea80000300800 */
[----:B------:R-:W2:Y:S04]  /*64880*/  LDL.LU R33, [R1+0xdd4] ;  /* 0x000dd40001217983 */ /* 0x000ea80000300800 */
[----:B------:R-:W4:Y:S04]  /*64890*/  LDL.LU R34, [R1+0xdd8] ;  /* 0x000dd80001227983 */ /* 0x000f280000300800 */
[----:B------:R-:W4:Y:S01]  /*648a0*/  LDL.LU R35, [R1+0xddc] ;  /* 0x000ddc0001237983 */ /* 0x000f220000300800 */
[----:B---3--:R-:W-:-:S03]  /*648b0*/  IMAD.MOV.U32 R39, RZ, RZ, R0 ;  /* 0x000000ffff277224 */ /* 0x008fc600078e0000 */
[----:B----4-:R3:W-:Y:S04]  /*648c0*/  STL.64 [R1+0x3558], R34 ;  /* 0x0035582201007387 */ /* 0x0107e80000100a00 */
[----:B--2---:R-:W-:Y:S04]  /*648d0*/  STL.64 [R1+0x3550], R32 ;  /* 0x0035502001007387 */ /* 0x004fe80000100a00 */
[----:B------:R-:W2:Y:S04]  /*648e0*/  LDL R38, [R1+0x70] ;  /* 0x0000700001267983 */ /* 0x000ea80000100800 */
[----:B------:R-:W4:Y:S04]  /*648f0*/  LDL.LU R0, [R1+0x3678] ;  /* 0x0036780001007983 */ /* 0x000f280000300800 */
[----:B------:R-:W2:Y:S04]  /*64900*/  LDL.LU R44, [R1+0xde0] ;  /* 0x000de000012c7983 */ /* 0x000ea80000300800 */
[----:B------:R-:W2:Y:S04]  /*64910*/  LDL.LU R45, [R1+0xde4] ;  /* 0x000de400012d7983 */ /* 0x000ea80000300800 */
[----:B------:R-:W2:Y:S04]  /*64920*/  LDL.LU R46, [R1+0xde8] ;  /* 0x000de800012e7983 */ /* 0x000ea80000300800 */
[----:B------:R-:W2:Y:S04]  /*64930*/  LDL.LU R47, [R1+0xdec] ;  /* 0x000dec00012f7983 */ /* 0x000ea80000300800 */
[----:B--2---:R-:W-:Y:S04]  /*64940*/  STL.64 [R1+0x3568], R46 ;  /* 0x0035682e01007387 */ /* 0x004fe80000100a00 */
[----:B------:R2:W-:Y:S04]  /*64950*/  STL.64 [R1+0x3560], R44 ;  /* 0x0035602c01007387 */ /* 0x0005e80000100a00 */
[----:B------:R-:W2:Y:S04]  /*64960*/  LDL R36, [R1+0x78] ;  /* 0x0000780001247983 */ /* 0x000ea80000100800 */
[----:B------:R-:W2:Y:S04]  /*64970*/  LDL R37, [R1+0x7c] ;  /* 0x00007c0001257983 */ /* 0x000ea80000100800 */
[----:B------:R-:W-:Y:S04]  /*64980*/  STL.64 [R1+0x3578], R38 ;  /* 0x0035782601007387 */ /* 0x000fe80000100a00 */
[----:B--2---:R2:W-:Y:S04]  /*64990*/  STL.64 [R1+0x3570], R36 ;  /* 0x0035702401007387 */ /* 0x0045e80000100a00 */
[----:B0-----:R-:W2:Y:S04]  /*649a0*/  LDL.LU R4, [R1+0xdf0] ;  /* 0x000df00001047983 */ /* 0x001ea80000300800 */
[----:B------:R-:W2:Y:S04]  /*649b0*/  LDL.LU R5, [R1+0xdf4] ;  /* 0x000df40001057983 */ /* 0x000ea80000300800 */
[----:B------:R-:W2:Y:S04]  /*649c0*/  LDL.LU R6, [R1+0xdf8] ;  /* 0x000df80001067983 */ /* 0x000ea80000300800 */
[----:B------:R-:W2:Y:S01]  /*649d0*/  LDL.LU R7, [R1+0xdfc] ;  /* 0x000dfc0001077983 */ /* 0x000ea20000300800 */
[----:B----4-:R-:W-:-:S03]  /*649e0*/  IMAD.MOV.U32 R51, RZ, RZ, R0 ;  /* 0x000000ffff337224 */ /* 0x010fc600078e0000 */
[----:B--2---:R0:W-:Y:S04]  /*649f0*/  STL.64 [R1+0x3588], R6 ;  /* 0x0035880601007387 */ /* 0x0041e80000100a00 */
[----:B------:R2:W-:Y:S04]  /*64a00*/  STL.64 [R1+0x3580], R4 ;  /* 0x0035800401007387 */ /* 0x0005e80000100a00 */
[----:B------:R-:W4:Y:S04]  /*64a10*/  LDL R50, [R1+0x80] ;  /* 0x0000800001327983 */ /* 0x000f280000100800 */
[----:B------:R-:W3:Y:S04]  /*64a20*/  LDL.LU R0, [R1+0x3674] ;  /* 0x0036740001007983 */ /* 0x000ee80000300800 */
[----:B------:R-:W2:Y:S04]  /*64a30*/  LDL R48, [R1+0x88] ;  /* 0x0000880001307983 */ /* 0x000ea80000100800 */
[----:B------:R-:W2:Y:S04]  /*64a40*/  LDL R49, [R1+0x8c] ;  /* 0x00008c0001317983 */ /* 0x000ea80000100800 */
[----:B----4-:R-:W-:Y:S04]  /*64a50*/  STL.64 [R1+0x3598], R50 ;  /* 0x0035983201007387 */ /* 0x010fe80000100a00 */
[----:B--2---:R-:W-:Y:S04]  /*64a60*/  STL.64 [R1+0x3590], R48 ;  /* 0x0035903001007387 */ /* 0x004fe80000100a00 */
[----:B-1----:R-:W2:Y:S04]  /*64a70*/  LDL.LU R8, [R1+0xe10] ;  /* 0x000e100001087983 */ /* 0x002ea80000300800 */
[----:B------:R-:W2:Y:S04]  /*64a80*/  LDL.LU R9, [R1+0xe14] ;  /* 0x000e140001097983 */ /* 0x000ea80000300800 */
[----:B------:R-:W4:Y:S04]  /*64a90*/  LDL.LU R10, [R1+0xe18] ;  /* 0x000e1800010a7983 */ /* 0x000f280000300800 */
[----:B------:R-:W4:Y:S01]  /*64aa0*/  LDL.LU R11, [R1+0xe1c] ;  /* 0x000e1c00010b7983 */ /* 0x000f220000300800 */
[----:B---3--:R-:W-:-:S03]  /*64ab0*/  IMAD.MOV.U32 R35, RZ, RZ, R0 ;  /* 0x000000ffff237224 */ /* 0x008fc600078e0000 */
[----:B----4-:R-:W-:Y:S04]  /*64ac0*/  STL.64 [R1+0x35a8], R10 ;  /* 0x0035a80a01007387 */ /* 0x010fe80000100a00 */
[----:B--2---:R1:W-:Y:S04]  /*64ad0*/  STL.64 [R1+0x35a0], R8 ;  /* 0x0035a00801007387 */ /* 0x0043e80000100a00 */
[----:B------:R-:W2:Y:S04]  /*64ae0*/  LDL R34, [R1+0x90] ;  /* 0x0000900001227983 */ /* 0x000ea80000100800 */
[----:B------:R-:W0:Y:S04]  /*64af0*/  LDL.LU R0, [R1+0x3670] ;  /* 0x0036700001007983 */ /* 0x000e280000300800 */
[----:B------:R-:W3:Y:S04]  /*64b00*/  LDL.LU R44, [R1+0xe20] ;  /* 0x000e2000012c7983 */ /* 0x000ee80000300800 */
[----:B------:R-:W3:Y:S04]  /*64b10*/  LDL.LU R45, [R1+0xe24] ;  /* 0x000e2400012d7983 */ /* 0x000ee80000300800 */
[----:B------:R-:W4:Y:S04]  /*64b20*/  LDL.LU R46, [R1+0xe28] ;  /* 0x000e2800012e7983 */ /* 0x000f280000300800 */
[----:B------:R-:W4:Y:S04]  /*64b30*/  LDL.LU R47, [R1+0xe2c] ;  /* 0x000e2c00012f7983 */ /* 0x000f280000300800 */
[----:B----4-:R4:W-:Y:S04]  /*64b40*/  STL.64 [R1+0x35b8], R46 ;  /* 0x0035b82e01007387 */ /* 0x0109e80000100a00 */
[----:B---3--:R-:W-:Y:S04]  /*64b50*/  STL.64 [R1+0x35b0], R44 ;  /* 0x0035b02c01007387 */ /* 0x008fe80000100a00 */
[----:B------:R-:W3:Y:S04]  /*64b60*/  LDL R32, [R1+0x98] ;  /* 0x0000980001207983 */ /* 0x000ee80000100800 */
[----:B------:R-:W3:Y:S04]  /*64b70*/  LDL R33, [R1+0x9c] ;  /* 0x00009c0001217983 */ /* 0x000ee80000100800 */
[----:B--2---:R-:W-:Y:S04]  /*64b80*/  STL.64 [R1+0x35c8], R34 ;  /* 0x0035c82201007387 */ /* 0x004fe80000100a00 */
[----:B---3--:R2:W-:Y:S04]  /*64b90*/  STL.64 [R1+0x35c0], R32 ;  /* 0x0035c02001007387 */ /* 0x0085e80000100a00 */
[----:B------:R-:W3:Y:S04]  /*64ba0*/  LDL.LU R36, [R1+0xe30] ;  /* 0x000e300001247983 */ /* 0x000ee80000300800 */
[----:B------:R-:W3:Y:S04]  /*64bb0*/  LDL.LU R37, [R1+0xe34] ;  /* 0x000e340001257983 */ /* 0x000ee80000300800 */
[----:B------:R-:W2:Y:S04]  /*64bc0*/  LDL.LU R38, [R1+0xe38] ;  /* 0x000e380001267983 */ /* 0x000ea80000300800 */
[----:B------:R-:W2:Y:S01]  /*64bd0*/  LDL.LU R39, [R1+0xe3c] ;  /* 0x000e3c0001277983 */ /* 0x000ea20000300800 */
[----:B0-----:R-:W-:-:S03]  /*64be0*/  IMAD.MOV.U32 R7, RZ, RZ, R0 ;  /* 0x000000ffff077224 */ /* 0x001fc600078e0000 */
[----:B--2---:R-:W-:Y:S04]  /*64bf0*/  STL.64 [R1+0x35d8], R38 ;  /* 0x0035d82601007387 */ /* 0x004fe80000100a00 */
[----:B---3--:R0:W-:Y:S04]  /*64c00*/  STL.64 [R1+0x35d0], R36 ;  /* 0x0035d02401007387 */ /* 0x0081e80000100a00 */
[----:B------:R-:W2:Y:S04]  /*64c10*/  LDL R6, [R1+0xa0] ;  /* 0x0000a00001067983 */ /* 0x000ea80000100800 */
[----:B------:R-:W4:Y:S04]  /*64c20*/  LDL.LU R0, [R1+0x366c] ;  /* 0x00366c0001007983 */ /* 0x000f280000300800 */
[----:B------:R-:W3:Y:S04]  /*64c30*/  LDL R4, [R1+0xa8] ;  /* 0x0000a80001047983 */ /* 0x000ee80000100800 */
[----:B------:R-:W3:Y:S04]  /*64c40*/  LDL R5, [R1+0xac] ;  /* 0x0000ac0001057983 */ /* 0x000ee80000100800 */
[----:B--2---:R2:W-:Y:S04]  /*64c50*/  STL.64 [R1+0x35e8], R6 ;  /* 0x0035e80601007387 */ /* 0x0045e80000100a00 */
[----:B---3--:R3:W-:Y:S04]  /*64c60*/  STL.64 [R1+0x35e0], R4 ;  /* 0x0035e00401007387 */ /* 0x0087e80000100a00 */
        /* <DEDUP_REMOVED lines=18> */
[----:B--2---:R-:W-:Y:S04]  /*64d90*/  STL.64 [R1+0x3610], R44 ;  /* 0x0036102c01007387 */ /* 0x004fe80000100a00 */
[----:B0-----:R-:W2:Y:S04]  /*64da0*/  LDL.LU R36, [R1+0xe70] ;  /* 0x000e700001247983 */ /* 0x001ea80000300800 */
[----:B------:R-:W2:Y:S04]  /*64db0*/  LDL.LU R37, [R1+0xe74] ;  /* 0x000e740001257983 */ /* 0x000ea80000300800 */
[----:B------:R-:W2:Y:S04]  /*64dc0*/  LDL.LU R38, [R1+0xe78] ;  /* 0x000e780001267983 */ /* 0x000ea80000300800 */
[----:B------:R-:W2:Y:S01]  /*64dd0*/  LDL.LU R39, [R1+0xe7c] ;  /* 0x000e7c0001277983 */ /* 0x000ea20000300800 */
[----:B----4-:R-:W-:-:S03]  /*64de0*/  IMAD.MOV.U32 R7, RZ, RZ, R0 ;  /* 0x000000ffff077224 */ /* 0x010fc600078e0000 */
[----:B--2---:R-:W-:Y:S04]  /*64df0*/  STL.64 [R1+0x3628], R38 ;  /* 0x0036282601007387 */ /* 0x004fe80000100a00 */
[----:B------:R0:W-:Y:S04]  /*64e00*/  STL.64 [R1+0x3620], R36 ;  /* 0x0036202401007387 */ /* 0x0001e80000100a00 */
[----:B------:R-:W2:Y:S04]  /*64e10*/  LDL R6, [R1+0xc0] ;  /* 0x0000c00001067983 */ /* 0x000ea80000100800 */
[----:B------:R-:W4:Y:S04]  /*64e20*/  LDL.LU R0, [R1+0x3664] ;  /* 0x0036640001007983 */ /* 0x000f280000300800 */
[----:B---3--:R-:W3:Y:S04]  /*64e30*/  LDL R4, [R1+0xc8] ;  /* 0x0000c80001047983 */ /* 0x008ee80000100800 */
[----:B------:R-:W3:Y:S04]  /*64e40*/  LDL R5, [R1+0xcc] ;  /* 0x0000cc0001057983 */ /* 0x000ee80000100800 */
[----:B--2---:R-:W-:Y:S04]  /*64e50*/  STL.64 [R1+0x3638], R6 ;  /* 0x0036380601007387 */ /* 0x004fe80000100a00 */
[----:B---3--:R2:W-:Y:S04]  /*64e60*/  STL.64 [R1+0x3630], R4 ;  /* 0x0036300401007387 */ /* 0x0085e80000100a00 */
[----:B-1----:R-:W3:Y:S04]  /*64e70*/  LDL.LU R32, [R1+0xe90] ;  /* 0x000e900001207983 */ /* 0x002ee80000300800 */
[----:B------:R-:W3:Y:S04]  /*64e80*/  LDL.LU R33, [R1+0xe94] ;  /* 0x000e940001217983 */ /* 0x000ee80000300800 */
[----:B------:R-:W2:Y:S04]  /*64e90*/  LDL.LU R34, [R1+0xe98] ;  /* 0x000e980001227983 */ /* 0x000ea80000300800 */
[----:B------:R-:W2:Y:S01]  /*64ea0*/  LDL.LU R35, [R1+0xe9c] ;  /* 0x000e9c0001237983 */ /* 0x000ea20000300800 */
[----:B----4-:R-:W-:-:S03]  /*64eb0*/  IMAD.MOV.U32 R47, RZ, RZ, R0 ;  /* 0x000000ffff2f7224 */ /* 0x010fc600078e0000 */
[----:B--2---:R1:W-:Y:S04]  /*64ec0*/  STL.64 [R1+0x3648], R34 ;  /* 0x0036482201007387 */ /* 0x0043e80000100a00 */
[----:B---3--:R-:W-:Y:S04]  /*64ed0*/  STL.64 [R1+0x3640], R32 ;  /* 0x0036402001007387 */ /* 0x008fe80000100a00 */
[----:B------:R-:W2:Y:S04]  /*64ee0*/  LDL R46, [R1+0xd0] ;  /* 0x0000d000012e7983 */ /* 0x000ea80000100800 */
[----:B------:R-:W3:Y:S04]  /*64ef0*/  LDL.LU R0, [R1+0x3660] ;  /* 0x0036600001007983 */ /* 0x000ee80000300800 */
[----:B0-----:R-:W4:Y:S04]  /*64f00*/  LDL.LU R36, [R1+0xea0] ;  /* 0x000ea00001247983 */ /* 0x001f280000300800 */
[----:B------:R-:W4:Y:S04]  /*64f10*/  LDL.LU R37, [R1+0xea4] ;  /* 0x000ea40001257983 */ /* 0x000f280000300800 */
[----:B------:R-:W2:Y:S04]  /*64f20*/  LDL.LU R38, [R1+0xea8] ;  /* 0x000ea80001267983 */ /* 0x000ea80000300800 */
[----:B------:R-:W2:Y:S04]  /*64f30*/  LDL.LU R39, [R1+0xeac] ;  /* 0x000eac0001277983 */ /* 0x000ea80000300800 */
[----:B--2---:R-:W-:Y:S04]  /*64f40*/  STL.64 [R1+0x3658], R38 ;  /* 0x0036582601007387 */ /* 0x004fe80000100a00 */
[----:B----4-:R0:W-:Y:S04]  /*64f50*/  STL.64 [R1+0x3650], R36 ;  /* 0x0036502401007387 */ /* 0x0101e80000100a00 */
[----:B------:R-:W2:Y:S04]  /*64f60*/  LDL R44, [R1+0xd8] ;  /* 0x0000d800012c7983 */ /* 0x000ea80000100800 */
[----:B------:R-:W2:Y:S04]  /*64f70*/  LDL R45, [R1+0xdc] ;  /* 0x0000dc00012d7983 */ /* 0x000ea80000100800 */
[----:B------:R-:W2:Y:S04]  /*64f80*/  LDL.LU R4, [R1+0xeb0] ;  /* 0x000eb00001047983 */ /* 0x000ea80000300800 */
[----:B------:R-:W2:Y:S04]  /*64f90*/  LDL.LU R5, [R1+0xeb4] ;  /* 0x000eb40001057983 */ /* 0x000ea80000300800 */
[----:B------:R-:W2:Y:S04]  /*64fa0*/  LDL.LU R6, [R1+0xeb8] ;  /* 0x000eb80001067983 */ /* 0x000ea80000300800 */
[----:B------:R-:W2:Y:S04]  /*64fb0*/  LDL.LU R7, [R1+0xebc] ;  /* 0x000ebc0001077983 */ /* 0x000ea80000300800 */
[----:B-1----:R-:W4:Y:S04]  /*64fc0*/  LDL R34, [R1+0xe0] ;  /* 0x0000e00001227983 */ /* 0x002f280000100800 */
        /* <DEDUP_REMOVED lines=24> */
[----:B---3--:R-:W-:-:S03]  /*65150*/  IMAD.MOV.U32 R35, RZ, RZ, R0 ;  /* 0x000000ffff237224 */ /* 0x008fc600078e0000 */
        /* <DEDUP_REMOVED lines=9> */
[----:B------:R-:W3:Y:S01]  /*651f0*/  LDL.LU R55, [R1+0xd2c] ;  /* 0x000d2c0001377983 */ /* 0x000ee20000300800 */
[C---:B--2---:R-:W-:Y:S08]  /*65200*/  HMMA.16816.F32 R4, R28.reuse, R44, R4 ;  /* 0x0000002c1c04723c */ /* 0x044ff00000001804 */
[----:B----4-:R-:W-:Y:S01]  /*65210*/  HMMA.16816.F32 R32, R28, R34, R36 ;  /* 0x000000221c20723c */ /* 0x010fe20000001824 */
[----:B------:R-:W2:Y:S04]  /*65220*/  LDL.LU.64 R38, [R1+0x3658] ;  /* 0x0036580001267983 */ /* 0x000ea80000300a00 */
[----:B------:R-:W2:-:S14]  /*65230*/  LDL.LU.64 R36, [R1+0x3650] ;  /* 0x0036500001247983 */ /* 0x000e9c0000300a00 */
[----:B------:R-:W-:Y:S04]  /*65240*/  STL.64 [R1+0xec0], R32 ;  /* 0x000ec02001007387 */ /* 0x000fe80000100a00 */
[----:B------:R0:W-:Y:S04]  /*65250*/  STL.64 [R1+0xec8], R34 ;  /* 0x000ec82201007387 */ /* 0x0001e80000100a00 */
[----:B0-----:R-:W4:Y:S04]  /*65260*/  LDL.LU.64 R34, [R1+0x3648] ;  /* 0x0036480001227983 */ /* 0x001f280000300a00 */
[----:B------:R-:W4:Y:S04]  /*65270*/  LDL.LU.64 R32, [R1+0x3640] ;  /* 0x0036400001207983 */ /* 0x000f280000300a00 */
[----:B------:R-:W-:Y:S04]  /*65280*/  STL.64 [R1+0xeb0], R4 ;  /* 0x000eb00401007387 */ /* 0x000fe80000100a00 */
[----:B------:R0:W-:Y:S04]  /*65290*/  STL.64 [R1+0xeb8], R6 ;  /* 0x000eb80601007387 */ /* 0x0001e80000100a00 */
[----:B0-----:R-:W3:Y:S04]  /*652a0*/  LDL.LU.64 R6, [R1+0x3638] ;  /* 0x0036380001067983 */ /* 0x001ee80000300a00 */
[----:B------:R-:W4:Y:S01]  /*652b0*/  LDL.LU.64 R4, [R1+0x3630] ;  /* 0x0036300001047983 */ /* 0x000f220000300a00 */
[----:B--2---:R-:W-:Y:S03]  /*652c0*/  HMMA.16816.F32 R44, R28, R46, R36 ;  /* 0x0000002e1c2c723c */ /* 0x004fe60000001824 */
[----:B------:R-:W2:Y:S04]  /*652d0*/  LDL.LU.64 R38, [R1+0x3628] ;  /* 0x0036280001267983 */ /* 0x000ea80000300a00 */
[----:B------:R-:W2:-:S12]  /*652e0*/  LDL.LU.64 R36, [R1+0x3620] ;  /* 0x0036200001247983 */ /* 0x000e980000300a00 */
        /* <DEDUP_REMOVED lines=9> */
[----:B------:R-:W4:Y:S01]  /*65380*/  LDL.LU.64 R32, [R1+0x3600] ;  /* 0x0036000001207983 */ /* 0x000f220000300a00 */
[----:B---3--:R-:W-:Y:S03]  /*65390*/  HMMA.16816.F32 R4, R28, R6, R8 ;  /* 0x000000061c04723c */ /* 0x008fe60000001808 */
[----:B------:R-:W3:Y:S04]  /*653a0*/  LDL.LU.64 R10, [R1+0x35f8] ;  /* 0x0035f800010a7983 */ /* 0x000ee80000300a00 */
[----:B------:R-:W3:-:S12]  /*653b0*/  LDL.LU.64 R8, [R1+0x35f0] ;  /* 0x0035f00001087983 */ /* 0x000ed80000300a00 */
        /* <DEDUP_REMOVED lines=10> */
[----:B----4-:R-:W-:Y:S03]  /*65460*/  HMMA.16816.F32 R44, R28, R46, R32 ;  /* 0x0000002e1c2c723c */ /* 0x010fe60000001820 */
[----:B------:R-:W4:Y:S04]  /*65470*/  LDL.LU.64 R34, [R1+0x35c8] ;  /* 0x0035c80001227983 */ /* 0x000f280000300a00 */
[----:B------:R-:W2:-:S12]  /*65480*/  LDL.LU.64 R32, [R1+0x35c0] ;  /* 0x0035c00001207983 */ /* 0x000e980000300a00 */
[----:B------:R-:W-:Y:S01]  /*65490*/  STL.64 [R1+0xe60], R44 ;  /* 0x000e602c01007387 */ /* 0x000fe20000100a00 */
[C---:B---3--:R-:W-:Y:S03]  /*654a0*/  HMMA.16816.F32 R8, R28.reuse, R4, R8 ;  /* 0x000000041c08723c */ /* 0x048fe60000001808 */
[----:B------:R0:W-:Y:S05]  /*654b0*/  STL.64 [R1+0xe68], R46 ;  /* 0x000e682e01007387 */ /* 0x0001ea0000100a00 */
[C---:B------:R-:W-:Y:S01]  /*654c0*/  HMMA.16816.F32 R4, R28.reuse, R6, R48 ;  /* 0x000000061c04723c */ /* 0x040fe20000001830 */
[----:B0-----:R-:W4:Y:S04]  /*654d0*/  LDL.LU.64 R46, [R1+0x35b8] ;  /* 0x0035b800012e7983 */ /* 0x001f280000300a00 */
[----:B------:R-:W4:Y:S06]  /*654e0*/  LDL.LU.64 R44, [R1+0x35b0] ;  /* 0x0035b000012c7983 */ /* 0x000f2c0000300a00 */
        /* <DEDUP_REMOVED lines=16> */
[C---:B----4-:R-:W-:Y:S03]  /*655f0*/  HMMA.16816.F32 R32, R28.reuse, R34, R44 ;  /* 0x000000221c20723c */ /* 0x050fe6000000182c */
        /* <DEDUP_REMOVED lines=32> */
[----:B------:R-:W4:Y:S01]  /*65800*/  LDL.LU.64 R36, [R1+0x34f0] ;  /* 0x0034f00001247983 */ /* 0x000f220000300a00 */
[C---:B------:R-:W-:Y:S03]  /*65810*/  HMMA.16816.F32 R12, R28.reuse, R48, R12 ;  /* 0x000000301c0c723c */ /* 0x040fe6000000180c */
        /* <DEDUP_REMOVED lines=14> */
[----:B--2---:R-:W-:Y:S03]  /*65900*/  HMMA.16816.F32 R48, R28, R50, R4 ;  /* 0x000000321c30723c */ /* 0x004fe60000001804 */
[----:B------:R-:W2:Y:S04]  /*65910*/  LDL.LU.64 R6, [R1+0x34a8] ;  /* 0x0034a80001067983 */ /* 0x000ea80000300a00 */
[----:B------:R-:W2:Y:S01]  /*65920*/  LDL.LU.64 R4, [R1+0x34a0] ;  /* 0x0034a00001047983 */ /* 0x000ea20000300a00 */
[----:B------:R-:W-:-:S11]  /*65930*/  IMAD.MOV.U32 R0, RZ, RZ, R23 ;  /* 0x000000ffff007224 */ /* 0x000fd600078e0017 */
[----:B------:R-:W-:Y:S04]  /*65940*/  STL.64 [R1+0xda0], R48 ;  /* 0x000da03001007387 */ /* 0x000fe80000100a00 */
[----:B------:R-:W-:Y:S01]  /*65950*/  STL.64 [R1+0xda8], R50 ;  /* 0x000da83201007387 */ /* 0x000fe20000100a00 */
[C---:B----4-:R-:W-:Y:S08]  /*65960*/  HMMA.16816.F32 R44, R28.reuse, R36, R44 ;  /* 0x000000241c2c723c */ /* 0x050ff0000000182c */
[C---:B---3--:R-:W-:Y:S08]  /*65970*/  HMMA.16816.F32 R36, R28.reuse, R38, R40 ;  /* 0x000000261c24723c */ /* 0x048ff00000001828 */
[C---:B------:R-:W-:Y:S08]  /*65980*/  HMMA.16816.F32 R32, R28.reuse, R20, R32 ;  /* 0x000000141c20723c */ /* 0x040ff00000001820 */
[C---:B------:R-:W-:Y:S01]  /*65990*/  HMMA.16816.F32 R24, R28.reuse, R22, R24 ;  /* 0x000000161c18723c */ /* 0x040fe20000001818 */
[----:B------:R-:W-:Y:S04]  /*659a0*/  STL.64 [R1+0xd90], R44 ;  /* 0x000d902c01007387 */ /* 0x000fe80000100a00 */
[----:B------:R-:W-:Y:S04]  /*659b0*/  STL.64 [R1+0xd98], R46 ;  /* 0x000d982e01007387 */ /* 0x000fe80000100a00 */
[----:B------:R-:W-:Y:S01]  /*659c0*/  STL.64 [R1+0xd80], R36 ;  /* 0x000d802401007387 */ /* 0x000fe20000100a00 */
[C---:B------:R-:W-:Y:S03]  /*659d0*/  HMMA.16816.F32 R16, R28.reuse, R8, R16 ;  /* 0x000000081c10723c */ /* 0x040fe60000001810 */
[----:B------:R-:W-:Y:S04]  /*659e0*/  STL.64 [R1+0xd88], R38 ;  /* 0x000d882601007387 */ /* 0x000fe80000100a00 */
[----:B------:R-:W-:Y:S01]  /*659f0*/  STL.64 [R1+0xd70], R32 ;  /* 0x000d702001007387 */ /* 0x000fe20000100a00 */
[----:B------:R-:W-:Y:S03]  /*65a00*/  HMMA.16816.F32 R8, R28, R10, R12 ;  /* 0x0000000a1c08723c */ /* 0x000fe6000000180c */
[----:B------:R-:W-:Y:S04]  /*65a10*/  STL.64 [R1+0xd78], R34 ;  /* 0x000d782201007387 */ /* 0x000fe80000100a00 */
[----:B------:R0:W-:Y:S04]  /*65a20*/  STL [R1+0x319c], R0 ;  /* 0x00319c0001007387 */ /* 0x0001e80000100800 */
[----:B------:R1:W-:Y:S04]  /*65a30*/  STL.64 [R1+0xd60], R24 ;  /* 0x000d601801007387 */ /* 0x0003e80000100a00 */
[----:B------:R-:W-:Y:S04]  /*65a40*/  STL.64 [R1+0xd68], R26 ;  /* 0x000d681a01007387 */ /* 0x000fe80000100a00 */
[----:B------:R-:W-:Y:S04]  /*65a50*/  STL.64 [R1+0xd50], R16 ;  /* 0x000d501001007387 */ /* 0x000fe80000100a00 */
[----:B------:R-:W-:Y:S01]  /*65a60*/  STL.64 [R1+0xd58], R18 ;  /* 0x000d581201007387 */ /* 0x000fe20000100a00 */
[----:B0-----:R-:W-:-:S03]  /*65a70*/  IMAD.MOV.U32 R0, RZ, RZ, R57 ;  /* 0x000000ffff007224 */ /* 0x001fc600078e0039 */
[----:B------:R-:W-:Y:S04]  /*65a80*/  STL.64 [R1+0xd40], R8 ;  /* 0x000d400801007387 */ /* 0x000fe80000100a00 */
[----:B------:R-:W-:Y:S04]  /*65a90*/  STL.64 [R1+0xd48], R10 ;  /* 0x000d480a01007387 */ /* 0x000fe80000100a00 */
[----:B------:R-:W-:Y:S01]  /*65aa0*/  STL [R1+0x31a0], R0 ;  /* 0x0031a00001007387 */ /* 0x000fe20000100800 */
[----:B--2---:R-:W-:-:S15]  /*65ab0*/  HMMA.16816.F32 R4, R28, R56, R4 ;  /* 0x000000381c04723c */ /* 0x004fde0000001804 */
[----:B------:R-:W-:-:S04]  /*65ac0*/  NOP ;  /* 0x0000000000007918 */ /* 0x000fc80000000000 */
[----:B------:R-:W-:Y:S04]  /*65ad0*/  STL.64 [R1+0xd30], R4 ;  /* 0x000d300401007387 */ /* 0x000fe80000100a00 */
[----:B------:R0:W-:Y:S04]  /*65ae0*/  STL.64 [R1+0xd38], R6 ;  /* 0x000d380601007387 */ /* 0x0001e80000100a00 */
[----:B-1----:R-:W2:Y:S01]  /*65af0*/  LDL.LU R24, [R1+0xc10] ;  /* 0x000c100001187983 */ /* 0x002ea20000300800 */
        /* <DEDUP_REMOVED lines=8> */
[----:B--2---:R-:W-:Y:S04]  /*65b80*/  STL.64 [R1+0x3480], R24 ;  /* 0x0034801801007387 */ /* 0x004fe80000100a00 */
[----:B------:R-:W2:Y:S04]  /*65b90*/  LDL.LU R36, [R1+0xc30] ;  /* 0x000c300001247983 */ /* 0x000ea80000300800 */
[----:B------:R-:W2:Y:S04]  /*65ba0*/  LDL.LU R37, [R1+0xc34] ;  /* 0x000c340001257983 */ /* 0x000ea80000300800 */
[----:B------:R-:W3:Y:S04]  /*65bb0*/  LDL.LU R38, [R1+0xc38] ;  /* 0x000c380001267983 */ /* 0x000ee80000300800 */
        /* <DEDUP_REMOVED lines=15> */
[----:B------:R-:W2:Y:S04]  /*65cb0*/  LDL R50, [R1] ;  /* 0x0000000001327983 */ /* 0x000ea80000100800 */
[----:B------:R-:W2:Y:S04]  /*65cc0*/  LDL R51, [R1+0x4] ;  /* 0x0000040001337983 */ /* 0x000ea80000100800 */
[----:B0-----:R-:W2:Y:S04]  /*65cd0*/  LDL.LU R36, [R1+0xd10] ;  /* 0x000d100001247983 */ /* 0x001ea80000300800 */
[----:B------:R-:W2:Y:S04]  /*65ce0*/  LDL.LU R37, [R1+0xd14] ;  /* 0x000d140001257983 */ /* 0x000ea80000300800 */
[----:B------:R-:W2:Y:S04]  /*65cf0*/  LDL.LU R38, [R1+0xd18] ;  /* 0x000d180001267983 */ /* 0x000ea80000300800 */
[----:B------:R-:W2:Y:S04]  /*65d00*/  LDL.LU R39, [R1+0xd1c] ;  /* 0x000d1c0001277983 */ /* 0x000ea80000300800 */
[----:B------:R-:W2:Y:S04]  /*65d10*/  LDL.64 R48, [R1+0x8] ;  /* 0x0000080001307983 */ /* 0x000ea80000100a00 */
        /* <DEDUP_REMOVED lines=33> */
[----:B------:R-:W-:-:S07]  /*65f30*/  IMAD.MOV.U32 R0, RZ, RZ, R49 ;  /* 0x000000ffff007224 */ /* 0x000fce00078e0031 */
[C---:B---3--:R-:W-:Y:S08]  /*65f40*/  HMMA.16816.F32 R48, R28.reuse, R50, R24 ;  /* 0x000000321c30723c */ /* 0x048ff00000001818 */
[C---:B----4-:R-:W-:Y:S03]  /*65f50*/  HMMA.16816.F32 R56, R28.reuse, R60, R56 ;  /* 0x0000003c1c38723c */ /* 0x050fe60000001838 */
[----:B------:R-:W-:Y:S04]  /*65f60*/  STL.64 [R1+0xd10], R36 ;  /* 0x000d102401007387 */ /* 0x000fe80000100a00 */
[----:B------:R0:W-:Y:S04]  /*65f70*/  STL.64 [R1+0xd18], R38 ;  /* 0x000d182601007387 */ /* 0x0001e80000100a00 */
[----:B0-----:R-:W2:Y:S04]  /*65f80*/  LDL.LU.64 R38, [R1+0x3498] ;  /* 0x0034980001267983 */ /* 0x001ea80000300a00 */
[----:B------:R-:W2:Y:S04]  /*65f90*/  LDL.LU.64 R36, [R1+0x3490] ;  /* 0x0034900001247983 */ /* 0x000ea80000300a00 */
[----:B------:R-:W-:Y:S04]  /*65fa0*/  STL [R1+0x3398], R0 ;  /* 0x0033980001007387 */ /* 0x000fe80000100800 */
[----:B------:R-:W3:Y:S04]  /*65fb0*/  LDL.LU.64 R26, [R1+0x3488] ;  /* 0x00348800011a7983 */ /* 0x000ee80000300a00 */
[----:B------:R-:W3:Y:S04]  /*65fc0*/  LDL.LU.64 R24, [R1+0x3480] ;  /* 0x0034800001187983 */ /* 0x000ee80000300a00 */
[----:B------:R-:W-:Y:S04]  /*65fd0*/  STL.64 [R1+0xd00], R48 ;  /* 0x000d003001007387 */ /* 0x000fe80000100a00 */
[----:B------:R0:W-:Y:S04]  /*65fe0*/  STL.64 [R1+0xd08], R50 ;  /* 0x000d083201007387 */ /* 0x0001e80000100a00 */
[----:B0-----:R-:W4:Y:S04]  /*65ff0*/  LDL.LU.64 R50, [R1+0x3478] ;  /* 0x0034780001327983 */ /* 0x001f280000300a00 */
[----:B------:R-:W2:Y:S04]  /*66000*/  LDL.LU.64 R48, [R1+0x3470] ;  /* 0x0034700001307983 */ /* 0x000ea80000300a00 */
[----:B------:R-:W-:Y:S04]  /*66010*/  STL.64 [R1+0xcf0], R56 ;  /* 0x000cf03801007387 */ /* 0x000fe80000100a00 */
[----:B------:R0:W-:Y:S04]  /*66020*/  STL.64 [R1+0xcf8], R58 ;  /* 0x000cf83a01007387 */ /* 0x0001e80000100a00 */
[----:B0-----:R-:W2:Y:S04]  /*66030*/  LDL.LU.64 R58, [R1+0x3468] ;  /* 0x00346800013a7983 */ /* 0x001ea80000300a00 */
[----:B------:R-:W3:Y:S04]  /*66040*/  LDL.LU.64 R56, [R1+0x3460] ;  /* 0x0034600001387983 */ /* 0x000ee80000300a00 */
[----:B------:R-:W-:Y:S01]  /*66050*/  STL [R1+0x339c], R61 ;  /* 0x00339c3d01007387 */ /* 0x000fe20000100800 */
        /* <DEDUP_REMOVED lines=9> */
[----:B------:R-:W3:Y:S04]  /*660f0*/  LDL.LU.64 R52, [R1+0x3440] ;  /* 0x0034400001347983 */ /* 0x000ee80000300a00 */
[----:B------:R-:W-:Y:S04]  /*66100*/  STL.64 [R1+0x30f0], R58 ;  /* 0x0030f03a01007387 */ /* 0x000fe80000100a00 */
[----:B------:R0:W-:Y:S01]  /*66110*/  STL.64 [R1+0x30e8], R56 ;  /* 0x0030e83801007387 */ /* 0x0001e20000100a00 */
[C---:B----4-:R-:W-:Y:S08]  /*66120*/  HMMA.16816.F32 R8, R28.reuse, R50, R8 ;  /* 0x000000321c08723c */ /* 0x050ff00000001808 */
[C---:B------:R-:W-:Y:S01]  /*66130*/  HMMA.16816.F32 R4, R28.reuse, R2, R4 ;  /* 0x000000021c04723c */ /* 0x040fe20000001804 */
[----:B0-----:R-:W4:Y:S04]  /*66140*/  LDL.LU R56, [R1+0xc60] ;  /* 0x000c600001387983 */ /* 0x001f280000300800 */
[----:B------:R-:W4:Y:S04]  /*66150*/  LDL.LU R57, [R1+0xc64] ;  /* 0x000c640001397983 */ /* 0x000f280000300800 */
[----:B------:R-:W4:Y:S04]  /*66160*/  LDL.LU R58, [R1+0xc68] ;  /* 0x000c6800013a7983 */ /* 0x000f280000300800 */
[----:B------:R-:W4:Y:S01]  /*66170*/  LDL.LU R59, [R1+0xc6c] ;  /* 0x000c6c00013b7983 */ /* 0x000f220000300800 */
        /* <DEDUP_REMOVED lines=12> */
[----:B0-----:R-:W2:Y:S04]  /*66240*/  LDL.LU R52, [R1+0xc70] ;  /* 0x000c700001347983 */ /* 0x001ea80000300800 */
[----:B------:R-:W2:Y:S04]  /*66250*/  LDL.LU R53, [R1+0xc74] ;  /* 0x000c740001357983 */ /* 0x000ea80000300800 */
[----:B------:R-:W2:Y:S04]  /*66260*/  LDL.LU R54, [R1+0xc78] ;  /* 0x000c780001367983 */ /* 0x000ea80000300800 */
[----:B------:R-:W2:Y:S04]  /*66270*/  LDL.LU R55, [R1+0xc7c] ;  /* 0x000c7c0001377983 */ /* 0x000ea80000300800 */
[----:B------:R-:W-:Y:S04]  /*66280*/  STL.64 [R1+0xca0], R8 ;  /* 0x000ca00801007387 */ /* 0x000fe80000100a00 */
[----:B------:R0:W-:Y:S04]  /*66290*/  STL.64 [R1+0xca8], R10 ;  /* 0x000ca80a01007387 */ /* 0x0001e80000100a00 */
[----:B0-----:R-:W2:Y:S04]  /*662a0*/  LDL.LU.64 R10, [R1+0x3418] ;  /* 0x00341800010a7983 */ /* 0x001ea80000300a00 */
[----:B------:R-:W4:Y:S04]  /*662b0*/  LDL.LU.64 R8, [R1+0x3410] ;  /* 0x0034100001087983 */ /* 0x000f280000300a00 */
        /* <DEDUP_REMOVED lines=16> */
[----:B------:R0:W-:-:S13]  /*663c0*/  STL.64 [R1+0x30f8], R4 ;  /* 0x0030f80401007387 */ /* 0x0001da0000100a00 */
[----:B------:R-:W-:Y:S04]  /*663d0*/  STL.64 [R1+0xc70], R48 ;  /* 0x000c703001007387 */ /* 0x000fe80000100a00 */
[----:B------:R4:W-:Y:S01]  /*663e0*/  STL.64 [R1+0xc78], R50 ;  /* 0x000c783201007387 */ /* 0x0009e20000100a00 */
[C---:B0-----:R-:W-:Y:S08]  /*663f0*/  HMMA.16816.F32 R4, R28.reuse, R10, R44 ;  /* 0x0000000a1c04723c */ /* 0x041ff0000000182c */
[----:B----4-:R-:W-:Y:S01]  /*66400*/  HMMA.16816.F32 R48, R28, R8, R56 ;  /* 0x000000081c30723c */ /* 0x010fe20000001838 */
[----:B------:R-:W-:-:S15]  /*66410*/  STL.64 [R1+0x3110], R10 ;  /* 0x0031100a01007387 */ /* 0x000fde0000100a00 */
[----:B------:R-:W-:-:S03]  /*66420*/  NOP ;  /* 0x0000000000007918 */ /* 0x000fc60000000000 */
[----:B------:R-:W-:Y:S04]  /*66430*/  STL.64 [R1+0xc60], R48 ;  /* 0x000c603001007387 */ /* 0x000fe80000100a00 */
[----:B------:R-:W-:Y:S04]  /*66440*/  STL.64 [R1+0xc68], R50 ;  /* 0x000c683201007387 */ /* 0x000fe80000100a00 */
[----:B------:R0:W-:Y:S04]  /*66450*/  STL.64 [R1+0x3108], R8 ;  /* 0x0031080801007387 */ /* 0x0001e80000100a00 */
[----:B------:R-:W-:Y:S04]  /*66460*/  STL.64 [R1+0xc50], R4 ;  /* 0x000c500401007387 */ /* 0x000fe80000100a00 */
[----:B------:R1:W-:Y:S01]  /*66470*/  STL.64 [R1+0xc58], R6 ;  /* 0x000c580601007387 */ /* 0x0003e20000100a00 */
[C---:B0-----:R-:W-:Y:S08]  /*66480*/  HMMA.16816.F32 R8, R28.reuse, R12, R40 ;  /* 0x0000000c1c08723c */ /* 0x041ff00000001828 */
[C---:B-1----:R-:W-:Y:S01]  /*66490*/  HMMA.16816.F32 R4, R28.reuse, R14, R36 ;  /* 0x0000000e1c04723c */ /* 0x042fe20000001824 */
[----:B------:R-:W-:Y:S10]  /*664a0*/  STL.64 [R1+0x30c8], R14 ;  /* 0x0030c80e01007387 */ /* 0x000ff40000100a00 */
[----:B------:R0:W-:Y:S04]  /*664b0*/  STL.64 [R1+0xc40], R8 ;  /* 0x000c400801007387 */ /* 0x0001e80000100a00 */
[----:B------:R-:W-:Y:S04]  /*664c0*/  STL.64 [R1+0xc48], R10 ;  /* 0x000c480a01007387 */ /* 0x000fe80000100a00 */
[----:B------:R3:W-:Y:S04]  /*664d0*/  STL.64 [R1+0x30c0], R12 ;  /* 0x0030c00c01007387 */ /* 0x0007e80000100a00 */
[----:B------:R-:W-:Y:S04]  /*664e0*/  STL.64 [R1+0xc30], R4 ;  /* 0x000c300401007387 */ /* 0x000fe80000100a00 */
[----:B------:R1:W-:Y:S04]  /*664f0*/  STL.64 [R1+0xc38], R6 ;  /* 0x000c380601007387 */ /* 0x0003e80000100a00 */
[----:B0-----:R-:W2:Y:S01]  /*66500*/  LDL.LU R8, [R1+0xb50] ;  /* 0x000b500001087983 */ /* 0x001ea20000300800 */
[C---:B---3--:R-:W-:Y:S08]  /*66510*/  HMMA.16816.F32 R12, R28.reuse, R16, R32 ;  /* 0x000000101c0c723c */ /* 0x048ff00000001820 */
[C---:B-1----:R-:W-:Y:S11]  /*66520*/  HMMA.16816.F32 R4, R28.reuse, R18, R24 ;  /* 0x000000121c04723c */ /* 0x042ff60000001818 */
[----:B------:R0:W-:Y:S04]  /*66530*/  STL.64 [R1+0xc20], R12 ;  /* 0x000c200c01007387 */ /* 0x0001e80000100a00 */
[----:B------:R1:W-:Y:S04]  /*66540*/  STL.64 [R1+0xc28], R14 ;  /* 0x000c280e01007387 */ /* 0x0003e80000100a00 */
[----:B------:R-:W-:Y:S04]  /*66550*/  STL.64 [R1+0xc10], R4 ;  /* 0x000c100401007387 */ /* 0x000fe80000100a00 */
[----:B------:R3:W-:Y:S04]  /*66560*/  STL.64 [R1+0xc18], R6 ;  /* 0x000c180601007387 */ /* 0x0007e80000100a00 */
[----:B------:R-:W2:Y:S04]  /*66570*/  LDL.LU R9, [R1+0xb54] ;  /* 0x000b540001097983 */ /* 0x000ea80000300800 */
        /* <DEDUP_REMOVED lines=30> */
[----:B---3--:R-:W3:Y:S04]  /*66760*/  LDL.LU R6, [R1+0x2a10] ;  /* 0x002a100001067983 */ /* 0x008ee80000300800 */
        /* <DEDUP_REMOVED lines=66> */
[C---:B------:R-:W-:Y:S08]  /*66b90*/  HMMA.16816.F32 R12, R28.reuse, R44, R12 ;  /* 0x0000002c1c0c723c */ /* 0x040ff0000000180c */
[C---:B------:R-:W-:Y:S08]  /*66ba0*/  HMMA.16816.F32 R8, R28.reuse, R46, R8 ;  /* 0x0000002e1c08723c */ /* 0x040ff00000001808 */
        /* <DEDUP_REMOVED lines=23> */
[----:B0-----:R-:W-:Y:S02]  /*66d20*/  HMMA.16816.F32 R8, R28, R48, R56 ;  /* 0x000000301c08723c */ /* 0x001fe40000001838 */
[----:B------:R-:W-:Y:S04]  /*66d30*/  STL.64 [R1+0x3120], R50 ;  /* 0x0031203201007387 */ /* 0x000fe80000100a00 */
[----:B------:R-:W-:-:S13]  /*66d40*/  STL.64 [R1+0x3118], R48 ;  /* 0x0031183001007387 */ /* 0x000fda0000100a00 */
[----:B------:R-:W-:Y:S04]  /*66d50*/  STL.64 [R1+0xb10], R8 ;  /* 0x000b100801007387 */ /* 0x000fe80000100a00 */
[----:B------:R0:W-:Y:S04]  /*66d60*/  STL.64 [R1+0xb18], R10 ;  /* 0x000b180a01007387 */ /* 0x0001e80000100a00 */
[----:B------:R-:W2:Y:S04]  /*66d70*/  LDL.LU R58, [R1+0x38] ;  /* 0x00003800013a7983 */ /* 0x000ea80000300800 */
[----:B------:R-:W2:Y:S04]  /*66d80*/  LDL.LU R59, [R1+0x3c] ;  /* 0x00003c00013b7983 */ /* 0x000ea80000300800 */
[----:B------:R-:W3:Y:S04]  /*66d90*/  LDL.LU R56, [R1+0x40] ;  /* 0x0000400001387983 */ /* 0x000ee80000300800 */
[----:B------:R-:W3:Y:S01]  /*66da0*/  LDL.LU R57, [R1+0x44] ;  /* 0x0000440001397983 */ /* 0x000ee20000300800 */
[----:B------:R-:W-:-:S02]  /*66db0*/  IMAD R4, R53, 0x100, R52 ;  /* 0x0000010035047824 */ /* 0x000fc400078e0234 */
[----:B------:R-:W-:-:S03]  /*66dc0*/  IMAD R5, R7, 0x100, R6 ;  /* 0x0000010007057824 */ /* 0x000fc600078e0206 */
[----:B------:R-:W-:Y:S02]  /*66dd0*/  F2FP.F16.E4M3.UNPACK_B R29, R4 ;  /* 0x00000004ff1d723e */ /* 0x000fe400020006ff */
[----:B------:R-:W-:Y:S01]  /*66de0*/  F2FP.F16.E4M3.UNPACK_B R28, R5 ;  /* 0x00000005ff1c723e */ /* 0x000fe200020006ff */
[----:B--2---:R-:W-:Y:S04]  /*66df0*/  STL.64 [R1+0x31b0], R58 ;  /* 0x0031b03a01007387 */ /* 0x004fe80000100a00 */
[----:B---3--:R-:W-:Y:S04]  /*66e00*/  STL.64 [R1+0x31a8], R56 ;  /* 0x0031a83801007387 */ /* 0x008fe80000100a00 */
[----:B------:R-:W2:Y:S04]  /*66e10*/  LDL.LU R4, [R1+0x7a0] ;  /* 0x0007a00001047983 */ /* 0x000ea80000300800 */
[----:B------:R-:W2:Y:S04]  /*66e20*/  LDL.LU R5, [R1+0x7a4] ;  /* 0x0007a40001057983 */ /* 0x000ea80000300800 */
[----:B------:R-:W3:Y:S04]  /*66e30*/  LDL.LU R6, [R1+0x7a8] ;  /* 0x0007a80001067983 */ /* 0x000ee80000300800 */
[----:B------:R-:W3:Y:S04]  /*66e40*/  LDL.LU R7, [R1+0x7ac] ;  /* 0x0007ac0001077983 */ /* 0x000ee80000300800 */
[----:B---3--:R-:W-:Y:S04]  /*66e50*/  STL.64 [R1+0x31c0], R6 ;  /* 0x0031c00601007387 */ /* 0x008fe80000100a00 */
[----:B--2---:R1:W-:Y:S04]  /*66e60*/  STL.64 [R1+0x31b8], R4 ;  /* 0x0031b80401007387 */ /* 0x0043e80000100a00 */
[----:B0-----:R-:W2:Y:S04]  /*66e70*/  LDL.LU R10, [R1+0x48] ;  /* 0x00004800010a7983 */ /* 0x001ea80000300800 */
[----:B------:R-:W2:Y:S04]  /*66e80*/  LDL.LU R11, [R1+0x4c] ;  /* 0x00004c00010b7983 */ /* 0x000ea80000300800 */
[----:B------:R-:W3:Y:S04]  /*66e90*/  LDL.LU R12, [R1+0x7c0] ;  /* 0x0007c000010c7983 */ /* 0x000ee80000300800 */
[----:B------:R-:W3:Y:S04]  /*66ea0*/  LDL.LU R13, [R1+0x7c4] ;  /* 0x0007c400010d7983 */ /* 0x000ee80000300800 */
[----:B------:R-:W4:Y:S04]  /*66eb0*/  LDL.LU R14, [R1+0x7c8] ;  /* 0x0007c800010e7983 */ /* 0x000f280000300800 */
[----:B------:R-:W4:Y:S04]  /*66ec0*/  LDL.LU R15, [R1+0x7cc] ;  /* 0x0007cc00010f7983 */ /* 0x000f280000300800 */
[----:B----4-:R0:W-:Y:S04]  /*66ed0*/  STL.64 [R1+0x31d0], R14 ;  /* 0x0031d00e01007387 */ /* 0x0101e80000100a00 */
[----:B---3--:R-:W-:Y:S04]  /*66ee0*/  STL.64 [R1+0x31c8], R12 ;  /* 0x0031c80c01007387 */ /* 0x008fe80000100a00 */
[----:B------:R-:W3:Y:S04]  /*66ef0*/  LDL.LU R8, [R1+0x50] ;  /* 0x0000500001087983 */ /* 0x000ee80000300800 */
[----:B------:R-:W3:Y:S04]  /*66f00*/  LDL.LU R9, [R1+0x54] ;  /* 0x0000540001097983 */ /* 0x000ee80000300800 */
[----:B--2---:R-:W-:Y:S04]  /*66f10*/  STL.64 [R1+0x31e0], R10 ;  /* 0x0031e00a01007387 */ /* 0x004fe80000100a00 */
[----:B---3--:R2:W-:Y:S04]  /*66f20*/  STL.64 [R1+0x31d8], R8 ;  /* 0x0031d80801007387 */ /* 0x0085e80000100a00 */
        /* <DEDUP_REMOVED lines=10> */
[----:B----4-:R4:W-:Y:S04]  /*66fd0*/  STL.64 [R1+0x3200], R22 ;  /* 0x0032001601007387 */ /* 0x0109e80000100a00 */
[----:B--2---:R2:W-:Y:S04]  /*66fe0*/  STL.64 [R1+0x31f8], R20 ;  /* 0x0031f81401007387 */ /* 0x0045e80000100a00 */
[----:B------:R-:W2:Y:S04]  /*66ff0*/  LDL.LU R32, [R1+0x820] ;  /* 0x0008200001207983 */ /* 0x000ea80000300800 */
[----:B------:R-:W2:Y:S04]  /*67000*/  LDL.LU R33, [R1+0x824] ;  /* 0x0008240001217983 */ /* 0x000ea80000300800 */
[----:B------:R-:W2:Y:S04]  /*67010*/  LDL.LU R34, [R1+0x828] ;  /* 0x0008280001227983 */ /* 0x000ea80000300800 */
[----:B------:R-:W2:Y:S04]  /*67020*/  LDL.LU R35, [R1+0x82c] ;  /* 0x00082c0001237983 */ /* 0x000ea80000300800 */
[----:B--2---:R-:W-:Y:S04]  /*67030*/  STL.64 [R1+0x3210], R34 ;  /* 0x0032102201007387 */ /* 0x004fe80000100a00 */
[----:B------:R-:W-:Y:S04]  /*67040*/  STL.64 [R1+0x3208], R32 ;  /* 0x0032082001007387 */ /* 0x000fe80000100a00 */
[----:B------:R-:W2:Y:S04]  /*67050*/  LDL.LU R38, [R1+0x68] ;  /* 0x0000680001267983 */ /* 0x000ea80000300800 */
[----:B------:R-:W2:Y:S04]  /*67060*/  LDL.LU R39, [R1+0x6c] ;  /* 0x00006c0001277983 */ /* 0x000ea80000300800 */
[----:B------:R-:W2:Y:S04]  /*67070*/  LDL.LU R40, [R1+0x840] ;  /* 0x0008400001287983 */ /* 0x000ea80000300800 */
[----:B------:R-:W2:Y:S04]  /*67080*/  LDL.LU R41, [R1+0x844] ;  /* 0x0008440001297983 */ /* 0x000ea80000300800 */
[----:B------:R-:W2:Y:S04]  /*67090*/  LDL.LU R42, [R1+0x848] ;  /* 0x00084800012a7983 */ /* 0x000ea80000300800 */
[----:B------:R-:W2:Y:S04]  /*670a0*/  LDL.LU R43, [R1+0x84c] ;  /* 0x00084c00012b7983 */ /* 0x000ea80000300800 */
[----:B--2---:R-:W-:Y:S04]  /*670b0*/  STL.64 [R1+0x3220], R42 ;  /* 0x0032202a01007387 */ /* 0x004fe80000100a00 */
[----:B------:R2:W-:Y:S04]  /*670c0*/  STL.64 [R1+0x3218], R40 ;  /* 0x0032182801007387 */ /* 0x0005e80000100a00 */
[----:B------:R-:W2:Y:S04]  /*670d0*/  LDL.LU R36, [R1+0x70] ;  /* 0x0000700001247983 */ /* 0x000ea80000300800 */
[----:B------:R-:W2:Y:S04]  /*670e0*/  LDL.LU R37, [R1+0x74] ;  /* 0x0000740001257983 */ /* 0x000ea80000300800 */
[----:B------:R0:W-:Y:S04]  /*670f0*/  STL.64 [R1+0x3230], R38 ;  /* 0x0032302601007387 */ /* 0x0001e80000100a00 */
[----:B--2---:R-:W-:Y:S04]  /*67100*/  STL.64 [R1+0x3228], R36 ;  /* 0x0032282401007387 */ /* 0x004fe80000100a00 */
        /* <DEDUP_REMOVED lines=8> */
[----:B------:R-:W3:Y:S04]  /*67190*/  LDL.LU R48, [R1+0x80] ;  /* 0x0000800001307983 */ /* 0x000ee80000300800 */
[----:B------:R-:W3:Y:S04]  /*671a0*/  LDL.LU R49, [R1+0x84] ;  /* 0x0000840001317983 */ /* 0x000ee80000300800 */
[----:B--2---:R-:W-:Y:S04]  /*671b0*/  STL.64 [R1+0x3250], R50 ;  /* 0x0032503201007387 */ /* 0x004fe80000100a00 */
[----:B---3--:R2:W-:Y:S04]  /*671c0*/  STL.64 [R1+0x3248], R48 ;  /* 0x0032483001007387 */ /* 0x0085e80000100a00 */
[----:B-1----:R-:W3:Y:S04]  /*671d0*/  LDL.LU R4, [R1+0x8a0] ;  /* 0x0008a00001047983 */ /* 0x002ee80000300800 */
[----:B------:R-:W3:Y:S04]  /*671e0*/  LDL.LU R5, [R1+0x8a4] ;  /* 0x0008a40001057983 */ /* 0x000ee80000300800 */
[----:B------:R-:W2:Y:S04]  /*671f0*/  LDL.LU R6, [R1+0x8a8] ;  /* 0x0008a80001067983 */ /* 0x000ea80000300800 */
[----:B------:R-:W2:Y:S04]  /*67200*/  LDL.LU R7, [R1+0x8ac] ;  /* 0x0008ac0001077983 */ /* 0x000ea80000300800 */
[----:B--2---:R1:W-:Y:S04]  /*67210*/  STL.64 [R1+0x3260], R6 ;  /* 0x0032600601007387 */ /* 0x0043e80000100a00 */
[----:B---3--:R2:W-:Y:S04]  /*67220*/  STL.64 [R1+0x3258], R4 ;  /* 0x0032580401007387 */ /* 0x0085e80000100a00 */
[----:B0-----:R-:W3:Y:S04]  /*67230*/  LDL.LU R14, [R1+0x88] ;  /* 0x00008800010e7983 */ /* 0x001ee80000300800 */
[----:B------:R-:W3:Y:S04]  /*67240*/  LDL.LU R15, [R1+0x8c] ;  /* 0x00008c00010f7983 */ /* 0x000ee80000300800 */
        /* <DEDUP_REMOVED lines=8> */
[----:B---3--:R-:W-:Y:S04]  /*672d0*/  STL.64 [R1+0x3280], R14 ;  /* 0x0032800e01007387 */ /* 0x008fe80000100a00 */
[----:B--2---:R0:W-:Y:S04]  /*672e0*/  STL.64 [R1+0x3278], R12 ;  /* 0x0032780c01007387 */ /* 0x0041e80000100a00 */
[----:B------:R-:W2:Y:S04]  /*672f0*/  LDL.LU R16, [R1+0x8e0] ;  /* 0x0008e00001107983 */ /* 0x000ea80000300800 */
[----:B------:R-:W2:Y:S04]  /*67300*/  LDL.LU R17, [R1+0x8e4] ;  /* 0x0008e40001117983 */ /* 0x000ea80000300800 */
[----:B------:R-:W3:Y:S04]  /*67310*/  LDL.LU R18, [R1+0x8e8] ;  /* 0x0008e80001127983 */ /* 0x000ee80000300800 */
[----:B------:R-:W3:Y:S04]  /*67320*/  LDL.LU R19, [R1+0x8ec] ;  /* 0x0008ec0001137983 */ /* 0x000ee80000300800 */
[----:B---3--:R3:W-:Y:S04]  /*67330*/  STL.64 [R1+0x3290], R18 ;  /* 0x0032901201007387 */ /* 0x0087e80000100a00 */
[----:B--2---:R-:W-:Y:S04]  /*67340*/  STL.64 [R1+0x3288], R16 ;  /* 0x0032881001007387 */ /* 0x004fe80000100a00 */
[----:B----4-:R-:W2:Y:S04]  /*67350*/  LDL.LU R22, [R1+0x98] ;  /* 0x0000980001167983 */ /* 0x010ea80000300800 */
[----:B------:R-:W2:Y:S04]  /*67360*/  LDL.LU R23, [R1+0x9c] ;  /* 0x00009c0001177983 */ /* 0x000ea80000300800 */
[----:B------:R-:W4:Y:S04]  /*67370*/  LDL.LU R20, [R1+0xa0] ;  /* 0x0000a00001147983 */ /* 0x000f280000300800 */
[----:B------:R-:W4:Y:S04]  /*67380*/  LDL.LU R21, [R1+0xa4] ;  /* 0x0000a40001157983 */ /* 0x000f280000300800 */
[----:B--2---:R-:W-:Y:S04]  /*67390*/  STL.64 [R1+0x32a0], R22 ;  /* 0x0032a01601007387 */ /* 0x004fe80000100a00 */
[----:B----4-:R2:W-:Y:S04]  /*673a0*/  STL.64 [R1+0x3298], R20 ;  /* 0x0032981401007387 */ /* 0x0105e80000100a00 */
[----:B------:R-:W4:Y:S04]  /*673b0*/  LDL.LU R40, [R1+0x920] ;  /* 0x0009200001287983 */ /* 0x000f280000300800 */
[----:B------:R-:W4:Y:S04]  /*673c0*/  LDL.LU R41, [R1+0x924] ;  /* 0x0009240001297983 */ /* 0x000f280000300800 */
[----:B------:R-:W2:Y:S04]  /*673d0*/  LDL.LU R42, [R1+0x928] ;  /* 0x00092800012a7983 */ /* 0x000ea80000300800 */
[----:B------:R-:W2:Y:S04]  /*673e0*/  LDL.LU R43, [R1+0x92c] ;  /* 0x00092c00012b7983 */ /* 0x000ea80000300800 */
[----:B--2---:R-:W-:Y:S04]  /*673f0*/  STL.64 [R1+0x32b0], R42 ;  /* 0x0032b02a01007387 */ /* 0x004fe80000100a00 */
[----:B----4-:R2:W-:Y:S04]  /*67400*/  STL.64 [R1+0x32a8], R40 ;  /* 0x0032a82801007387 */ /* 0x0105e80000100a00 */
[----:B------:R-:W4:Y:S04]  /*67410*/  LDL.LU R38, [R1+0xa8] ;  /* 0x0000a80001267983 */ /* 0x000f280000300800 */
[----:B------:R-:W4:Y:S04]  /*67420*/  LDL.LU R39, [R1+0xac] ;  /* 0x0000ac0001277983 */ /* 0x000f280000300800 */
[----:B------:R-:W2:Y:S04]  /*67430*/  LDL.LU R44, [R1+0x940] ;  /* 0x00094000012c7983 */ /* 0x000ea80000300800 */
[----:B------:R-:W2:Y:S04]  /*67440*/  LDL.LU R45, [R1+0x944] ;  /* 0x00094400012d7983 */ /* 0x000ea80000300800 */
[----:B------:R-:W2:Y:S04]  /*67450*/  LDL.LU R46, [R1+0x948] ;  /* 0x00094800012e7983 */ /* 0x000ea80000300800 */
[----:B------:R-:W2:Y:S04]  /*67460*/  LDL.LU R47, [R1+0x94c] ;  /* 0x00094c00012f7983 */ /* 0x000ea80000300800 */
[----:B--2---:R2:W-:Y:S04]  /*67470*/  STL.64 [R1+0x32c0], R46 ;  /* 0x0032c02e01007387 */ /* 0x0045e80000100a00 */
[----:B------:R0:W-:Y:S04]  /*67480*/  STL.64 [R1+0x32b8], R44 ;  /* 0x0032b82c01007387 */ /* 0x0001e80000100a00 */
[----:B------:R-:W2:Y:S04]  /*67490*/  LDL.LU R36, [R1+0xb0] ;  /* 0x0000b00001247983 */ /* 0x000ea80000300800 */
[----:B------:R-:W2:Y:S04]  /*674a0*/  LDL.LU R37, [R1+0xb4] ;  /* 0x0000b40001257983 */ /* 0x000ea80000300800 */
        /* <DEDUP_REMOVED lines=8> */
[----:B-1----:R-:W4:Y:S04]  /*67530*/  LDL.LU R6, [R1+0xb8] ;  /* 0x0000b80001067983 */ /* 0x002f280000300800 */
[----:B------:R-:W4:Y:S04]  /*67540*/  LDL.LU R7, [R1+0xbc] ;  /* 0x0000bc0001077983 */ /* 0x000f280000300800 */
[----:B------:R-:W2:Y:S04]  /*67550*/  LDL.LU R4, [R1+0xc0] ;  /* 0x0000c00001047983 */ /* 0x000ea80000300800 */
[----:B------:R-:W2:Y:S04]  /*67560*/  LDL.LU R5, [R1+0xc4] ;  /* 0x0000c40001057983 */ /* 0x000ea80000300800 */
[----:B----4-:R1:W-:Y:S04]  /*67570*/  STL.64 [R1+0x32f0], R6 ;  /* 0x0032f00601007387 */ /* 0x0103e80000100a00 */
[----:B--2---:R-:W-:Y:S04]  /*67580*/  STL.64 [R1+0x32e8], R4 ;  /* 0x0032e80401007387 */ /* 0x004fe80000100a00 */
[----:B0-----:R-:W2:Y:S04]  /*67590*/  LDL.LU R12, [R1+0x9a0] ;  /* 0x0009a000010c7983 */ /* 0x001ea80000300800 */
[----:B------:R-:W2:Y:S04]  /*675a0*/  LDL.LU R13, [R1+0x9a4] ;  /* 0x0009a400010d7983 */ /* 0x000ea80000300800 */
[----:B------:R-:W4:Y:S04]  /*675b0*/  LDL.LU R14, [R1+0x9a8] ;  /* 0x0009a800010e7983 */ /* 0x000f280000300800 */
[----:B------:R-:W4:Y:S04]  /*675c0*/  LDL.LU R15, [R1+0x9ac] ;  /* 0x0009ac00010f7983 */ /* 0x000f280000300800 */
[----:B----4-:R-:W-:Y:S04]  /*675d0*/  STL.64 [R1+0x3300], R14 ;  /* 0x0033000e01007387 */ /* 0x010fe80000100a00 */
[----:B--2---:R0:W-:Y:S04]  /*675e0*/  STL.64 [R1+0x32f8], R12 ;  /* 0x0032f80c01007387 */ /* 0x0041e80000100a00 */
[----:B---3--:R-:W2:Y:S04]  /*675f0*/  LDL.LU R18, [R1+0xc8] ;  /* 0x0000c80001127983 */ /* 0x008ea80000300800 */
[----:B------:R-:W2:Y:S04]  /*67600*/  LDL.LU R19, [R1+0xcc] ;  /* 0x0000cc0001137983 */ /* 0x000ea80000300800 */
        /* <DEDUP_REMOVED lines=8> */
[----:B--2---:R2:W-:Y:S04]  /*67690*/  STL.64 [R1+0x3320], R18 ;  /* 0x0033201201007387 */ /* 0x0045e80000100a00 */
[----:B----4-:R4:W-:Y:S04]  /*676a0*/  STL.64 [R1+0x3318], R16 ;  /* 0x0033181001007387 */ /* 0x0109e80000100a00 */
        /* <DEDUP_REMOVED lines=8> */
[----:B------:R-:W3:Y:S04]  /*67730*/  LDL.LU R44, [R1+0xe0] ;  /* 0x0000e000012c7983 */ /* 0x000ee80000300800 */
[----:B------:R-:W3:Y:S04]  /*67740*/  LDL.LU R45, [R1+0xe4] ;  /* 0x0000e400012d7983 */ /* 0x000ee80000300800 */
[----:B--2---:R-:W-:Y:S04]  /*67750*/  STL.64 [R1+0x3340], R46 ;  /* 0x0033402e01007387 */ /* 0x004fe80000100a00 */
[----:B---3--:R2:W-:Y:S04]  /*67760*/  STL.64 [R1+0x3338], R44 ;  /* 0x0033382c01007387 */ /* 0x0085e80000100a00 */
[----:B------:R-:W3:Y:S04]  /*67770*/  LDL.LU R48, [R1+0xa20] ;  /* 0x000a200001307983 */ /* 0x000ee80000300800 */
[----:B------:R-:W3:Y:S04]  /*67780*/  LDL.LU R49, [R1+0xa24] ;  /* 0x000a240001317983 */ /* 0x000ee80000300800 */
[----:B------:R-:W2:Y:S04]  /*67790*/  LDL.LU R50, [R1+0xa28] ;  /* 0x000a280001327983 */ /* 0x000ea80000300800 */
[----:B------:R-:W2:Y:S04]  /*677a0*/  LDL.LU R51, [R1+0xa2c] ;  /* 0x000a2c0001337983 */ /* 0x000ea80000300800 */
[----:B--2---:R2:W-:Y:S04]  /*677b0*/  STL.64 [R1+0x3350], R50 ;  /* 0x0033503201007387 */ /* 0x0045e80000100a00 */
[----:B---3--:R-:W-:Y:S04]  /*677c0*/  STL.64 [R1+0x3348], R48 ;  /* 0x0033483001007387 */ /* 0x008fe80000100a00 */
[----:B-1----:R-:W3:Y:S04]  /*677d0*/  LDL.LU R6, [R1+0xe8] ;  /* 0x0000e80001067983 */ /* 0x002ee80000300800 */
[----:B------:R-:W3:Y:S04]  /*677e0*/  LDL.LU R7, [R1+0xec] ;  /* 0x0000ec0001077983 */ /* 0x000ee80000300800 */
[----:B0-----:R-:W2:Y:S04]  /*677f0*/  LDL.LU R12, [R1+0xa40] ;  /* 0x000a4000010c7983 */ /* 0x001ea80000300800 */
[----:B------:R-:W2:Y:S04]  /*67800*/  LDL.LU R13, [R1+0xa44] ;  /* 0x000a4400010d7983 */ /* 0x000ea80000300800 */
[----:B------:R-:W2:Y:S04]  /*67810*/  LDL.LU R14, [R1+0xa48] ;  /* 0x000a4800010e7983 */ /* 0x000ea80000300800 */
[----:B------:R-:W2:Y:S04]  /*67820*/  LDL.LU R15, [R1+0xa4c] ;  /* 0x000a4c00010f7983 */ /* 0x000ea80000300800 */
[----:B--2---:R-:W-:Y:S04]  /*67830*/  STL.64 [R1+0x3360], R14 ;  /* 0x0033600e01007387 */ /* 0x004fe80000100a00 */
[----:B------:R0:W-:Y:S04]  /*67840*/  STL.64 [R1+0x3358], R12 ;  /* 0x0033580c01007387 */ /* 0x0001e80000100a00 */
        /* <DEDUP_REMOVED lines=10> */
[----:B------:R-:W2:Y:S04]  /*678f0*/  LDL.LU R18, [R1+0xf8] ;  /* 0x0000f80001127983 */ /* 0x000ea80000300800 */
[----:B------:R-:W2:Y:S04]  /*67900*/  LDL.LU R19, [R1+0xfc] ;  /* 0x0000fc0001137983 */ /* 0x000ea80000300800 */
[----:B----4-:R-:W4:Y:S04]  /*67910*/  LDL.LU R16, [R1+0x100] ;  /* 0x0001000001107983 */ /* 0x010f280000300800 */
[----:B------:R-:W4:Y:S04]  /*67920*/  LDL.LU R17, [R1+0x104] ;  /* 0x0001040001117983 */ /* 0x000f280000300800 */
[----:B--2---:R-:W-:Y:S04]  /*67930*/  STL.64 [R1+0x3390], R18 ;  /* 0x0033901201007387 */ /* 0x004fe80000100a00 */
[----:B----4-:R2:W-:Y:S04]  /*67940*/  STL.64 [R1+0x3388], R16 ;  /* 0x0033881001007387 */ /* 0x0105e80000100a00 */
        /* <DEDUP_REMOVED lines=9> */
[----:B------:R-:W4:Y:S04]  /*679e0*/  LDL.LU R15, [R1+0xacc] ;  /* 0x000acc00010f7983 */ /* 0x000f280000300800 */
[----:B------:R-:W4:Y:S04]  /*679f0*/  LDL.LU R48, [R1+0x110] ;  /* 0x0001100001307983 */ /* 0x000f280000300800 */
[----:B------:R-:W4:Y:S04]  /*67a00*/  LDL.LU R49, [R1+0x114] ;  /* 0x0001140001317983 */ /* 0x000f280000300800 */
[----:B-1----:R-:W4:Y:S04]  /*67a10*/  LDL.LU R4, [R1+0xae0] ;  /* 0x000ae00001047983 */ /* 0x002f280000300800 */
[----:B------:R-:W4:Y:S04]  /*67a20*/  LDL.LU R5, [R1+0xae4] ;  /* 0x000ae40001057983 */ /* 0x000f280000300800 */
[----:B------:R-:W4:Y:S04]  /*67a30*/  LDL.LU R6, [R1+0xae8] ;  /* 0x000ae80001067983 */ /* 0x000f280000300800 */
[----:B------:R-:W4:Y:S04]  /*67a40*/  LDL.LU R7, [R1+0xaec] ;  /* 0x000aec0001077983 */ /* 0x000f280000300800 */
[----:B---3--:R-:W3:Y:S04]  /*67a50*/  LDL.LU R22, [R1+0x118] ;  /* 0x0001180001167983 */ /* 0x008ee80000300800 */
[----:B------:R-:W3:Y:S04]  /*67a60*/  LDL.LU R23, [R1+0x11c] ;  /* 0x00011c0001177983 */ /* 0x000ee80000300800 */
[----:B--2---:R-:W3:Y:S04]  /*67a70*/  LDL.LU R16, [R1+0xb00] ;  /* 0x000b000001107983 */ /* 0x004ee80000300800 */
        /* <DEDUP_REMOVED lines=20> */
[----:B------:R-:W-:-:S02]  /*67bc0*/  IMAD R61, R61, 0x100, R54 ;  /* 0x000001003d3d7824 */ /* 0x000fc400078e0236 */
[----:B------:R-:W-:Y:S01]  /*67bd0*/  IMAD R0, R0, 0x100, R55 ;  /* 0x0000010000007824 */ /* 0x000fe200078e0237 */
[----:B------:R-:W2:Y:S04]  /*67be0*/  LDL.LU R57, [R1+0x884] ;  /* 0x0008840001397983 */ /* 0x000ea80000300800 */
[----:B------:R-:W2:Y:S04]  /*67bf0*/  LDL.LU R58, [R1+0x888] ;  /* 0x00088800013a7983 */ /* 0x000ea80000300800 */
[----:B------:R-:W2:Y:S04]  /*67c00*/  LDL.LU R59, [R1+0x88c] ;  /* 0x00088c00013b7983 */ /* 0x000ea80000300800 */
[----:B------:R-:W2:Y:S04]  /*67c10*/  LDL.LU R24, [R1+0x800] ;  /* 0x0008000001187983 */ /* 0x000ea80000300800 */
[----:B------:R-:W2:Y:S04]  /*67c20*/  LDL.LU R25, [R1+0x804] ;  /* 0x0008040001197983 */ /* 0x000ea80000300800 */
[----:B------:R-:W2:Y:S01]  /*67c30*/  LDL.LU R26, [R1+0x808] ;  /* 0x00080800011a7983 */ /* 0x000ea20000300800 */
[----:B------:R-:W-:-:S02]  /*67c40*/  F2FP.F16.E4M3.UNPACK_B R30, R61 ;  /* 0x0000003dff1e723e */ /* 0x000fc400020006ff */
[----:B------:R-:W-:Y:S01]  /*67c50*/  F2FP.F16.E4M3.UNPACK_B R31, R0 ;  /* 0x00000000ff1f723e */ /* 0x000fe200020006ff */
[----:B------:R-:W2:Y:S04]  /*67c60*/  LDL.LU R27, [R1+0x80c] ;  /* 0x00080c00011b7983 */ /* 0x000ea80000300800 */
[----:B------:R-:W2:Y:S04]  /*67c70*/  LDL.LU R52, [R1+0x780] ;  /* 0x0007800001347983 */ /* 0x000ea80000300800 */
[----:B------:R-:W2:Y:S04]  /*67c80*/  LDL.LU R53, [R1+0x784] ;  /* 0x0007840001357983 */ /* 0x000ea80000300800 */
[----:B------:R-:W2:Y:S04]  /*67c90*/  LDL.LU R54, [R1+0x788] ;  /* 0x0007880001367983 */ /* 0x000ea80000300800 */
[----:B------:R-:W2:Y:S04]  /*67ca0*/  LDL.LU R55, [R1+0x78c] ;  /* 0x00078c0001377983 */ /* 0x000ea80000300800 */
[----:B------:R-:W2:Y:S04]  /*67cb0*/  LDL.LU R61, [R1+0x339c] ;  /* 0x00339c00013d7983 */ /* 0x000ea80000300800 */
[----:B------:R-:W2:Y:S01]  /*67cc0*/  LDL.LU R0, [R1+0x3398] ;  /* 0x0033980001007983 */ /* 0x000ea20000300800 */
[C---:B---3--:R-:W-:Y:S03]  /*67cd0*/  HMMA.16816.F32 R20, R28.reuse, R22, R16 ;  /* 0x000000161c14723c */ /* 0x048fe60000001810 */
[----:B------:R-:W2:Y:S04]  /*67ce0*/  LDL.LU.64 R18, [R1+0x3390] ;  /* 0x0033900001127983 */ /* 0x000ea80000300a00 */
[----:B------:R-:W3:Y:S01]  /*67cf0*/  LDL.LU.64 R16, [R1+0x3388] ;  /* 0x0033880001107983 */ /* 0x000ee20000300a00 */
[C---:B----4-:R-:W-:Y:S08]  /*67d00*/  HMMA.16816.F32 R4, R28.reuse, R48, R4 ;  /* 0x000000301c04723c */ /* 0x050ff00000001804 */
[C---:B------:R-:W-:Y:S03]  /*67d10*/  HMMA.16816.F32 R48, R28.reuse, R50, R12 ;  /* 0x000000321c30723c */ /* 0x040fe6000000180c */
        /* <DEDUP_REMOVED lines=14> */
[----:B---3--:R-:W-:-:S15]  /*67e00*/  HMMA.16816.F32 R44, R28, R16, R44 ;  /* 0x000000101c2c723c */ /* 0x008fde000000182c */
[----:B------:R-:W-:-:S04]  /*67e10*/  NOP ;  /* 0x0000000000007918 */ /* 0x000fc80000000000 */
[----:B------:R-:W-:Y:S04]  /*67e20*/  STL.64 [R1+0xaa0], R44 ;  /* 0x000aa02c01007387 */ /* 0x000fe80000100a00 */
[----:B------:R0:W-:Y:S04]  /*67e30*/  STL.64 [R1+0xaa8], R46 ;  /* 0x000aa82e01007387 */ /* 0x0001e80000100a00 */
[----:B0-----:R-:W3:Y:S04]  /*67e40*/  LDL.LU.64 R46, [R1+0x3340] ;  /* 0x00334000012e7983 */ /* 0x001ee80000300a00 */
[----:B------:R-:W3:Y:S01]  /*67e50*/  LDL.LU.64 R44, [R1+0x3338] ;  /* 0x00333800012c7983 */ /* 0x000ee20000300a00 */
[C---:B--2---:R-:W-:Y:S03]  /*67e60*/  HMMA.16816.F32 R16, R28.reuse, R18, R40 ;  /* 0x000000121c10723c */ /* 0x044fe60000001828 */
[----:B------:R-:W2:Y:S04]  /*67e70*/  LDL.LU.64 R42, [R1+0x3330] ;  /* 0x00333000012a7983 */ /* 0x000ea80000300a00 */
[----:B------:R-:W2:Y:S01]  /*67e80*/  LDL.LU.64 R40, [R1+0x3328] ;  /* 0x0033280001287983 */ /* 0x000ea20000300a00 */
[C---:B----4-:R-:W-:Y:S08]  /*67e90*/  HMMA.16816.F32 R20, R28.reuse, R4, R20 ;  /* 0x000000041c14723c */ /* 0x050ff00000001814 */
[C---:B------:R-:W-:Y:S03]  /*67ea0*/  HMMA.16816.F32 R4, R28.reuse, R6, R12 ;  /* 0x000000061c04723c */ /* 0x040fe6000000180c */
[----:B------:R-:W-:Y:S04]  /*67eb0*/  STL.64 [R1+0xa80], R16 ;  /* 0x000a801001007387 */ /* 0x000fe80000100a00 */
[----:B------:R0:W-:Y:S04]  /*67ec0*/  STL.64 [R1+0xa88], R18 ;  /* 0x000a881201007387 */ /* 0x0001e80000100a00 */
[----:B0-----:R-:W4:Y:S04]  /*67ed0*/  LDL.LU.64 R18, [R1+0x3320] ;  /* 0x0033200001127983 */ /* 0x001f280000300a00 */
[----:B------:R-:W2:Y:S04]  /*67ee0*/  LDL.LU.64 R16, [R1+0x3318] ;  /* 0x0033180001107983 */ /* 0x000ea80000300a00 */
        /* <DEDUP_REMOVED lines=10> */
[C---:B---3--:R-:W-:Y:S08]  /*67f90*/  HMMA.16816.F32 R48, R28.reuse, R44, R48 ;  /* 0x0000002c1c30723c */ /* 0x048ff00000001830 */
[C---:B------:R-:W-:Y:S11]  /*67fa0*/  HMMA.16816.F32 R44, R28.reuse, R46, R36 ;  /* 0x0000002e1c2c723c */ /* 0x040ff60000001824 */
[----:B------:R-:W-:Y:S04]  /*67fb0*/  STL.64 [R1+0xa20], R48 ;  /* 0x000a203001007387 */ /* 0x000fe80000100a00 */
[----:B------:R0:W-:Y:S04]  /*67fc0*/  STL.64 [R1+0xa28], R50 ;  /* 0x000a283201007387 */ /* 0x0001e80000100a00 */
[----:B0-----:R-:W3:Y:S04]  /*67fd0*/  LDL.LU.64 R50, [R1+0x32e0] ;  /* 0x0032e00001327983 */ /* 0x001ee80000300a00 */
[----:B------:R-:W3:Y:S04]  /*67fe0*/  LDL.LU.64 R48, [R1+0x32d8] ;  /* 0x0032d80001307983 */ /* 0x000ee80000300a00 */
[----:B------:R-:W3:Y:S04]  /*67ff0*/  LDL.LU.64 R38, [R1+0x32d0] ;  /* 0x0032d00001267983 */ /* 0x000ee80000300a00 */
[----:B------:R-:W3:Y:S01]  /*68000*/  LDL.LU.64 R36, [R1+0x32c8] ;  /* 0x0032c80001247983 */ /* 0x000ee20000300a00 */
[C---:B--2---:R-:W-:Y:S03]  /*68010*/  HMMA.16816.F32 R40, R28.reuse, R16, R40 ;  /* 0x000000101c28723c */ /* 0x044fe60000001828 */
[----:B------:R-:W-:Y:S04]  /*68020*/  STL.64 [R1+0xa00], R44 ;  /* 0x000a002c01007387 */ /* 0x000fe80000100a00 */
[----:B------:R0:W-:Y:S01]  /*68030*/  STL.64 [R1+0xa08], R46 ;  /* 0x000a082e01007387 */ /* 0x0001e20000100a00 */
[C---:B----4-:R-:W-:Y:S03]  /*68040*/  HMMA.16816.F32 R16, R28.reuse, R18, R20 ;  /* 0x000000121c10723c */ /* 0x050fe60000001814 */
[----:B0-----:R-:W2:Y:S04]  /*68050*/  LDL.LU.64 R46, [R1+0x32c0] ;  /* 0x0032c000012e7983 */ /* 0x001ea80000300a00 */
[----:B------:R-:W2:Y:S04]  /*68060*/  LDL.LU.64 R44, [R1+0x32b8] ;  /* 0x0032b800012c7983 */ /* 0x000ea80000300a00 */
[----:B------:R-:W-:Y:S04]  /*68070*/  STL.64 [R1+0x9e0], R40 ;  /* 0x0009e02801007387 */ /* 0x000fe80000100a00 */
[----:B------:R0:W-:Y:S01]  /*68080*/  STL.64 [R1+0x9e8], R42 ;  /* 0x0009e82a01007387 */ /* 0x0001e20000100a00 */
[C---:B------:R-:W-:Y:S08]  /*68090*/  HMMA.16816.F32 R12, R28.reuse, R4, R12 ;  /* 0x000000041c0c723c */ /* 0x040ff0000000180c */
[C---:B------:R-:W-:Y:S01]  /*680a0*/  HMMA.16816.F32 R4, R28.reuse, R6, R8 ;  /* 0x000000061c04723c */ /* 0x040fe20000001808 */
[----:B0-----:R-:W4:Y:S04]  /*680b0*/  LDL.LU.64 R42, [R1+0x32b0] ;  /* 0x0032b000012a7983 */ /* 0x001f280000300a00 */
[----:B------:R-:W4:Y:S04]  /*680c0*/  LDL.LU.64 R40, [R1+0x32a8] ;  /* 0x0032a80001287983 */ /* 0x000f280000300a00 */
[----:B------:R-:W4:Y:S04]  /*680d0*/  LDL.LU.64 R22, [R1+0x32a0] ;  /* 0x0032a00001167983 */ /* 0x000f280000300a00 */
[----:B------:R-:W4:Y:S04]  /*680e0*/  LDL.LU.64 R20, [R1+0x3298] ;  /* 0x0032980001147983 */ /* 0x000f280000300a00 */
        /* <DEDUP_REMOVED lines=20> */
[C---:B--2---:R-:W-:Y:S08]  /*68230*/  HMMA.16816.F32 R36, R28.reuse, R38, R44 ;  /* 0x000000261c24723c */ /* 0x044ff0000000182c */
[C---:B----4-:R-:W-:Y:S08]  /*68240*/  HMMA.16816.F32 R40, R28.reuse, R20, R40 ;  /* 0x000000141c28723c */ /* 0x050ff00000001828 */
[C---:B------:R-:W-:Y:S01]  /*68250*/  HMMA.16816.F32 R20, R28.reuse, R22, R32 ;  /* 0x000000161c14723c */ /* 0x040fe20000001820 */
[----:B------:R-:W2:Y:S04]  /*68260*/  LDL.LU.64 R46, [R1+0x3240] ;  /* 0x00324000012e7983 */ /* 0x000ea80000300a00 */
[----:B------:R-:W2:Y:S04]  /*68270*/  LDL.LU.64 R44, [R1+0x3238] ;  /* 0x00323800012c7983 */ /* 0x000ea80000300a00 */
[----:B------:R-:W-:Y:S04]  /*68280*/  STL.64 [R1+0x940], R36 ;  /* 0x0009402401007387 */ /* 0x000fe80000100a00 */
[----:B------:R0:W-:Y:S01]  /*68290*/  STL.64 [R1+0x948], R38 ;  /* 0x0009482601007387 */ /* 0x0001e20000100a00 */
[C---:B------:R-:W-:Y:S08]  /*682a0*/  HMMA.16816.F32 R16, R28.reuse, R12, R16 ;  /* 0x0000000c1c10723c */ /* 0x040ff00000001810 */
[C---:B------:R-:W-:Y:S01]  /*682b0*/  HMMA.16816.F32 R12, R28.reuse, R14, R8 ;  /* 0x0000000e1c0c723c */ /* 0x040fe20000001808 */
        /* <DEDUP_REMOVED lines=30> */
[C---:B--2---:R-:W-:Y:S08]  /*684a0*/  HMMA.16816.F32 R44, R28.reuse, R36, R44 ;  /* 0x000000241c2c723c */ /* 0x044ff0000000182c */
[C---:B----4-:R-:W-:Y:S01]  /*684b0*/  HMMA.16816.F32 R36, R28.reuse, R38, R40 ;  /* 0x000000261c24723c */ /* 0x050fe20000001828 */
[----:B------:R-:W-:Y:S04]  /*684c0*/  STL.64 [R1+0x880], R48 ;  /* 0x0008803001007387 */ /* 0x000fe80000100a00 */
[----:B------:R-:W-:Y:S03]  /*684d0*/  STL.64 [R1+0x888], R50 ;  /* 0x0008883201007387 */ /* 0x000fe60000100a00 */
        /* <DEDUP_REMOVED lines=8> */
[C---:B------:R-:W-:Y:S03]  /*68560*/  HMMA.16816.F32 R12, R28.reuse, R10, R12 ;  /* 0x0000000a1c0c723c */ /* 0x040fe6000000180c */
[----:B------:R-:W-:Y:S04]  /*68570*/  STL.64 [R1+0x828], R34 ;  /* 0x0008282201007387 */ /* 0x000fe80000100a00 */
[----:B------:R0:W-:Y:S04]  /*68580*/  STL.64 [R1+0x800], R20 ;  /* 0x0008001401007387 */ /* 0x0001e80000100a00 */
[----:B------:R1:W-:Y:S04]  /*68590*/  STL.64 [R1+0x808], R22 ;  /* 0x0008081601007387 */ /* 0x0003e80000100a00 */
[----:B------:R-:W-:Y:S04]  /*685a0*/  STL.64 [R1+0x7e0], R16 ;  /* 0x0007e01001007387 */ /* 0x000fe80000100a00 */
[----:B------:R-:W-:Y:S04]  /*685b0*/  STL.64 [R1+0x7e8], R18 ;  /* 0x0007e81201007387 */ /* 0x000fe80000100a00 */
[----:B------:R-:W-:Y:S04]  /*685c0*/  STL.64 [R1+0x7c0], R12 ;  /* 0x0007c00c01007387 */ /* 0x000fe80000100a00 */
[----:B------:R-:W-:Y:S04]  /*685d0*/  STL.64 [R1+0x7c8], R14 ;  /* 0x0007c80e01007387 */ /* 0x000fe80000100a00 */
[----:B0-----:R-:W2:Y:S01]  /*685e0*/  LDL.LU R20, [R1+0x5a0] ;  /* 0x0005a00001147983 */ /* 0x001ea20000300800 */
[C---:B---3--:R-:W-:Y:S08]  /*685f0*/  HMMA.16816.F32 R8, R28.reuse, R56, R4 ;  /* 0x000000381c08723c */ /* 0x048ff00000001804 */
[----:B------:R-:W-:Y:S11]  /*68600*/  HMMA.16816.F32 R4, R28, R58, R52 ;  /* 0x0000003a1c04723c */ /* 0x000ff60000001834 */
[----:B------:R-:W-:Y:S04]  /*68610*/  STL.64 [R1+0x7a0], R8 ;  /* 0x0007a00801007387 */ /* 0x000fe80000100a00 */
[----:B------:R-:W-:Y:S04]  /*68620*/  STL.64 [R1+0x7a8], R10 ;  /* 0x0007a80a01007387 */ /* 0x000fe80000100a00 */
[----:B------:R0:W-:Y:S04]  /*68630*/  STL.64 [R1+0x780], R4 ;  /* 0x0007800401007387 */ /* 0x0001e80000100a00 */
[----:B------:R3:W-:Y:S04]  /*68640*/  STL.64 [R1+0x788], R6 ;  /* 0x0007880601007387 */ /* 0x0007e80000100a00 */
[----:B------:R-:W2:Y:S04]  /*68650*/  LDL.LU R21, [R1+0x5a4] ;  /* 0x0005a40001157983 */ /* 0x000ea80000300800 */
[----:B-1----:R-:W4:Y:S04]  /*68660*/  LDL.LU R22, [R1+0x5a8] ;  /* 0x0005a80001167983 */ /* 0x002f280000300800 */
[----:B------:R-:W4:Y:S04]  /*68670*/  LDL.LU R23, [R1+0x5ac] ;  /* 0x0005ac0001177983 */ /* 0x000f280000300800 */
[----:B----4-:R1:W-:Y:S04]  /*68680*/  STL.64 [R1+0x3130], R22 ;  /* 0x0031301601007387 */ /* 0x0103e80000100a00 */
[----:B--2---:R-:W-:Y:S04]  /*68690*/  STL.64 [R1+0x3128], R20 ;  /* 0x0031281401007387 */ /* 0x004fe80000100a00 */
[----:B------:R-:W2:Y:S04]  /*686a0*/  LDL.LU R36, [R1+0x600] ;  /* 0x0006000001247983 */ /* 0x000ea80000300800 */
[----:B------:R-:W2:Y:S04]  /*686b0*/  LDL.LU R37, [R1+0x604] ;  /* 0x0006040001257983 */ /* 0x000ea80000300800 */
[----:B------:R-:W4:Y:S04]  /*686c0*/  LDL.LU R38, [R1+0x608] ;  /* 0x0006080001267983 */ /* 0x000f280000300800 */
[----:B------:R-:W4:Y:S04]  /*686d0*/  LDL.LU R39, [R1+0x60c] ;  /* 0x00060c0001277983 */ /* 0x000f280000300800 */
[----:B----4-:R-:W-:Y:S04]  /*686e0*/  STL.64 [R1+0x3140], R38 ;  /* 0x0031402601007387 */ /* 0x010fe80000100a00 */
[----:B--2---:R2:W-:Y:S04]  /*686f0*/  STL.64 [R1+0x3138], R36 ;  /* 0x0031382401007387 */ /* 0x0045e80000100a00 */
        /* <DEDUP_REMOVED lines=9> */
[----:B------:R-:W2:Y:S01]  /*68790*/  LDL.LU R59, [R1+0x68c] ;  /* 0x00068c00013b7983 */ /* 0x000ea20000300800 */
[----:B0-----:R-:W-:-:S03]  /*687a0*/  IMAD.MOV.U32 R5, RZ, RZ, R0 ;  /* 0x000000ffff057224 */ /* 0x001fc600078e0000 */
[----:B--2---:R0:W-:Y:S04]  /*687b0*/  STL.64 [R1+0x3160], R58 ;  /* 0x0031603a01007387 */ /* 0x0041e80000100a00 */
[----:B----4-:R2:W-:Y:S04]  /*687c0*/  STL.64 [R1+0x3158], R56 ;  /* 0x0031583801007387 */ /* 0x0105e80000100a00 */
[----:B---3--:R-:W3:Y:S04]  /*687d0*/  LDL.LU R6, [R1] ;  /* 0x0000000001067983 */ /* 0x008ee80000300800 */
[----:B------:R-:W3:Y:S04]  /*687e0*/  LDL.LU R7, [R1+0x4] ;  /* 0x0000040001077983 */ /* 0x000ee80000300800 */
[----:B------:R-:W4:Y:S04]  /*687f0*/  LDL.LU R4, [R1+0x8] ;  /* 0x0000080001047983 */ /* 0x000f280000300800 */
[----:B------:R-:W2:Y:S04]  /*68800*/  LDL.LU R0, [R1+0x31a0] ;  /* 0x0031a00001007983 */ /* 0x000ea80000300800 */
[----:B---3--:R-:W-:Y:S04]  /*68810*/  STL.64 [R1+0x3170], R6 ;  /* 0x0031700601007387 */ /* 0x008fe80000100a00 */
[----:B----4-:R-:W-:Y:S04]  /*68820*/  STL.64 [R1+0x3168], R4 ;  /* 0x0031680401007387 */ /* 0x010fe80000100a00 */
[----:B------:R-:W3:Y:S04]  /*68830*/  LDL.LU R48, [R1+0x6c0] ;  /* 0x0006c00001307983 */ /* 0x000ee80000300800 */
[----:B------:R-:W3:Y:S04]  /*68840*/  LDL.LU R49, [R1+0x6c4] ;  /* 0x0006c40001317983 */ /* 0x000ee80000300800 */
[----:B------:R-:W4:Y:S04]  /*68850*/  LDL.LU R50, [R1+0x6c8] ;  /* 0x0006c80001327983 */ /* 0x000f280000300800 */
[----:B------:R-:W4:Y:S04]  /*68860*/  LDL.LU R51, [R1+0x6cc] ;  /* 0x0006cc0001337983 */ /* 0x000f280000300800 */
[----:B----4-:R-:W-:Y:S04]  /*68870*/  STL.64 [R1+0x3180], R50 ;  /* 0x0031803201007387 */ /* 0x010fe80000100a00 */
[----:B---3--:R-:W-:Y:S04]  /*68880*/  STL.64 [R1+0x3178], R48 ;  /* 0x0031783001007387 */ /* 0x008fe80000100a00 */
[----:B-1----:R-:W3:Y:S04]  /*68890*/  LDL.LU R22, [R1+0x10] ;  /* 0x0000100001167983 */ /* 0x002ee80000300800 */
[----:B------:R-:W3:Y:S04]  /*688a0*/  LDL.LU R23, [R1+0x14] ;  /* 0x0000140001177983 */ /* 0x000ee80000300800 */
[----:B------:R-:W4:Y:S04]  /*688b0*/  LDL.LU R36, [R1+0x6e0] ;  /* 0x0006e00001247983 */ /* 0x000f280000300800 */
[----:B------:R-:W4:Y:S04]  /*688c0*/  LDL.LU R37, [R1+0x6e4] ;  /* 0x0006e40001257983 */ /* 0x000f280000300800 */
[----:B------:R-:W3:Y:S04]  /*688d0*/  LDL.LU R38, [R1+0x6e8] ;  /* 0x0006e80001267983 */ /* 0x000ee80000300800 */
[----:B------:R-:W3:Y:S01]  /*688e0*/  LDL.LU R39, [R1+0x6ec] ;  /* 0x0006ec0001277983 */ /* 0x000ee20000300800 */
[----:B--2---:R-:W-:-:S03]  /*688f0*/  IMAD.MOV.U32 R21, RZ, RZ, R0 ;  /* 0x000000ffff157224 */ /* 0x004fc600078e0000 */
[----:B---3--:R-:W-:Y:S04]  /*68900*/  STL.64 [R1+0x3190], R38 ;  /* 0x0031902601007387 */ /* 0x008fe80000100a00 */
[----:B----4-:R1:W-:Y:S04]  /*68910*/  STL.64 [R1+0x3188], R36 ;  /* 0x0031882401007387 */ /* 0x0103e80000100a00 */
[----:B------:R-:W2:Y:S04]  /*68920*/  LDL.LU R20, [R1+0x18] ;  /* 0x0000180001147983 */ /* 0x000ea80000300800 */
[----:B------:R-:W3:Y:S04]  /*68930*/  LDL.LU R0, [R1+0x319c] ;  /* 0x00319c0001007983 */ /* 0x000ee80000300800 */
[----:B------:R-:W2:Y:S04]  /*68940*/  LDL.LU R44, [R1+0x700] ;  /* 0x00070000012c7983 */ /* 0x000ea80000300800 */
[----:B------:R-:W2:Y:S04]  /*68950*/  LDL.LU R45, [R1+0x704] ;  /* 0x00070400012d7983 */ /* 0x000ea80000300800 */
[----:B------:R-:W2:Y:S04]  /*68960*/  LDL.LU R46, [R1+0x708] ;  /* 0x00070800012e7983 */ /* 0x000ea80000300800 */
[----:B------:R-:W2:Y:S04]  /*68970*/  LDL.LU R47, [R1+0x70c] ;  /* 0x00070c00012f7983 */ /* 0x000ea80000300800 */
[----:B0-----:R-:W4:Y:S04]  /*68980*/  LDL.LU R58, [R1+0x20] ;  /* 0x00002000013a7983 */ /* 0x001f280000300800 */
[----:B------:R-:W4:Y:S04]  /*68990*/  LDL.LU R59, [R1+0x24] ;  /* 0x00002400013b7983 */ /* 0x000f280000300800 */
[----:B------:R-:W2:Y:S04]  /*689a0*/  LDL.LU R56, [R1+0x28] ;  /* 0x0000280001387983 */ /* 0x000ea80000300800 */
[----:B------:R-:W2:Y:S04]  /*689b0*/  LDL.LU R57, [R1+0x2c] ;  /* 0x00002c0001397983 */ /* 0x000ea80000300800 */
[----:B------:R-:W2:Y:S01]  /*689c0*/  LDL.LU R14, [R1+0x30] ;  /* 0x00003000010e7983 */ /* 0x000ea20000300800 */
[----:B---3--:R-:W-:-:S03]  /*689d0*/  IMAD.MOV.U32 R15, RZ, RZ, R0 ;  /* 0x000000ffff0f7224 */ /* 0x008fc600078e0000 */
[----:B------:R-:W3:Y:S04]  /*689e0*/  LDL.LU R0, [R1+0x3198] ;  /* 0x0031980001007983 */ /* 0x000ee80000300800 */
[----:B-1----:R-:W2:Y:S04]  /*689f0*/  LDL.LU R36, [R1+0x760] ;  /* 0x0007600001247983 */ /* 0x002ea80000300800 */
        /* <DEDUP_REMOVED lines=36> */
[C---:B---3--:R-:W-:Y:S01]  /*68c40*/  HMMA.16816.F32 R48, R28.reuse, R56, R48 ;  /* 0x000000381c30723c */ /* 0x048fe20000001830 */
[----:B------:R-:W2:Y:S04]  /*68c50*/  LDL.LU.64 R38, [R1+0x3190] ;  /* 0x0031900001267983 */ /* 0x000ea80000300a00 */
[----:B------:R-:W2:Y:S03]  /*68c60*/  LDL.LU.64 R36, [R1+0x3188] ;  /* 0x0031880001247983 */ /* 0x000ea60000300a00 */
[C---:B----4-:R-:W-:Y:S03]  /*68c70*/  HMMA.16816.F32 R56, R28.reuse, R58, R4 ;  /* 0x0000003a1c38723c */ /* 0x050fe60000001804 */
[----:B------:R0:W-:Y:S04]  /*68c80*/  STL.64 [R1+0x760], R12 ;  /* 0x0007600c01007387 */ /* 0x0001e80000100a00 */
[----:B------:R1:W-:Y:S04]  /*68c90*/  STL.64 [R1+0x768], R14 ;  /* 0x0007680e01007387 */ /* 0x0003e80000100a00 */
[----:B0-----:R-:W3:Y:S04]  /*68ca0*/  LDL.LU R12, [R1+0x560] ;  /* 0x00056000010c7983 */ /* 0x001ee80000300800 */
[----:B------:R-:W3:Y:S04]  /*68cb0*/  LDL.LU R13, [R1+0x564] ;  /* 0x00056400010d7983 */ /* 0x000ee80000300800 */
[----:B-1----:R-:W3:Y:S04]  /*68cc0*/  LDL.LU R14, [R1+0x568] ;  /* 0x00056800010e7983 */ /* 0x002ee80000300800 */
[----:B------:R-:W3:Y:S04]  /*68cd0*/  LDL.LU R15, [R1+0x56c] ;  /* 0x00056c00010f7983 */ /* 0x000ee80000300800 */
[----:B------:R-:W-:Y:S04]  /*68ce0*/  STL.64 [R1+0x740], R48 ;  /* 0x0007403001007387 */ /* 0x000fe80000100a00 */
[----:B------:R0:W-:Y:S04]  /*68cf0*/  STL.64 [R1+0x748], R50 ;  /* 0x0007483201007387 */ /* 0x0001e80000100a00 */
[----:B0-----:R-:W4:Y:S04]  /*68d00*/  LDL.LU.64 R50, [R1+0x3180] ;  /* 0x0031800001327983 */ /* 0x001f280000300a00 */
[----:B------:R-:W4:Y:S04]  /*68d10*/  LDL.LU.64 R48, [R1+0x3178] ;  /* 0x0031780001307983 */ /* 0x000f280000300a00 */
[----:B------:R-:W3:Y:S04]  /*68d20*/  LDL.LU.64 R6, [R1+0x3170] ;  /* 0x0031700001067983 */ /* 0x000ee80000300a00 */
[----:B------:R-:W4:Y:S04]  /*68d30*/  LDL.LU.64 R4, [R1+0x3168] ;  /* 0x0031680001047983 */ /* 0x000f280000300a00 */
[----:B------:R-:W-:Y:S04]  /*68d40*/  STL.64 [R1+0x720], R56 ;  /* 0x0007203801007387 */ /* 0x000fe80000100a00 */
[----:B------:R0:W-:Y:S04]  /*68d50*/  STL.64 [R1+0x728], R58 ;  /* 0x0007283a01007387 */ /* 0x0001e80000100a00 */
[----:B0-----:R-:W3:Y:S04]  /*68d60*/  LDL.LU.64 R58, [R1+0x3160] ;  /* 0x00316000013a7983 */ /* 0x001ee80000300a00 */
[----:B------:R-:W3:Y:S01]  /*68d70*/  LDL.LU.64 R56, [R1+0x3158] ;  /* 0x0031580001387983 */ /* 0x000ee20000300a00 */
[----:B------:R-:W-:-:S15]  /*68d80*/  HMMA.16816.F32 R44, R28, R20, R44 ;  /* 0x000000141c2c723c */ /* 0x000fde000000182c */
[----:B------:R-:W-:-:S04]  /*68d90*/  NOP ;  /* 0x0000000000007918 */ /* 0x000fc80000000000 */
[----:B------:R-:W-:Y:S04]  /*68da0*/  STL.64 [R1+0x700], R44 ;  /* 0x0007002c01007387 */ /* 0x000fe80000100a00 */
[----:B------:R0:W-:Y:S04]  /*68db0*/  STL.64 [R1+0x708], R46 ;  /* 0x0007082e01007387 */ /* 0x0001e80000100a00 */
[----:B0-----:R-:W3:Y:S04]  /*68dc0*/  LDL.LU.64 R46, [R1+0x3150] ;  /* 0x00315000012e7983 */ /* 0x001ee80000300a00 */
[----:B------:R-:W3:Y:S01]  /*68dd0*/  LDL.LU.64 R44, [R1+0x3148] ;  /* 0x00314800012c7983 */ /* 0x000ee20000300a00 */
[----:B--2---:R-:W-:Y:S03]  /*68de0*/  HMMA.16816.F32 R20, R28, R22, R36 ;  /* 0x000000161c14723c */ /* 0x004fe60000001824 */
[----:B------:R-:W2:Y:S04]  /*68df0*/  LDL.LU.64 R38, [R1+0x3140] ;  /* 0x0031400001267983 */ /* 0x000ea80000300a00 */
[----:B------:R-:W2:-:S12]  /*68e00*/  LDL.LU.64 R36, [R1+0x3138] ;  /* 0x0031380001247983 */ /* 0x000e980000300a00 */
[----:B------:R-:W-:Y:S04]  /*68e10*/  STL.64 [R1+0x6e0], R20 ;  /* 0x0006e01401007387 */ /* 0x000fe80000100a00 */
[----:B------:R0:W-:Y:S04]  /*68e20*/  STL.64 [R1+0x6e8], R22 ;  /* 0x0006e81601007387 */ /* 0x0001e80000100a00 */
[----:B0-----:R-:W2:Y:S04]  /*68e30*/  LDL.LU.64 R22, [R1+0x3130] ;  /* 0x0031300001167983 */ /* 0x001ea80000300a00 */
[----:B------:R-:W2:Y:S01]  /*68e40*/  LDL.LU.64 R20, [R1+0x3128] ;  /* 0x0031280001147983 */ /* 0x000ea20000300a00 */
[C---:B----4-:R-:W-:Y:S08]  /*68e50*/  HMMA.16816.F32 R48, R28.reuse, R4, R48 ;  /* 0x000000041c30723c */ /* 0x050ff00000001830 */
[C---:B---3--:R-:W-:Y:S08]  /*68e60*/  HMMA.16816.F32 R4, R28.reuse, R6, R8 ;  /* 0x000000061c04723c */ /* 0x048ff00000001808 */
[C---:B------:R-:W-:Y:S03]  /*68e70*/  HMMA.16816.F32 R56, R28.reuse, R60, R56 ;  /* 0x0000003c1c38723c */ /* 0x040fe60000001838 */
        /* <DEDUP_REMOVED lines=13> */
[----:B------:R-:W3:Y:S04]  /*68f50*/  LDL.LU.64 R56, [R1+0x30e8] ;  /* 0x0030e80001387983 */ /* 0x000ee80000300a00 */
[----:B------:R-:W3:Y:S04]  /*68f60*/  LDL.LU R60, [R1+0x1718] ;  /* 0x00171800013c7983 */ /* 0x000ee80000300800 */
[----:B------:R-:W3:Y:S01]  /*68f70*/  LDL.LU R61, [R1+0x1714] ;  /* 0x00171400013d7983 */ /* 0x000ee20000300800 */
[----:B--2---:R-:W-:-:S15]  /*68f80*/  HMMA.16816.F32 R52, R28, R58, R52 ;  /* 0x0000003a1c34723c */ /* 0x004fde0000001834 */
[----:B------:R-:W-:-:S04]  /*68f90*/  NOP ;  /* 0x0000000000007918 */ /* 0x000fc80000000000 */
[----:B------:R-:W-:Y:S04]  /*68fa0*/  STL.64 [R1+0x660], R52 ;  /* 0x0006603401007387 */ /* 0x000fe80000100a00 */
[----:B------:R0:W-:Y:S04]  /*68fb0*/  STL.64 [R1+0x668], R54 ;  /* 0x0006683601007387 */ /* 0x0001e80000100a00 */
[----:B0-----:R-:W2:Y:S04]  /*68fc0*/  LDL.LU.64 R54, [R1+0x30e0] ;  /* 0x0030e00001367983 */ /* 0x001ea80000300a00 */
[----:B------:R-:W4:Y:S04]  /*68fd0*/  LDL.LU.64 R52, [R1+0x30d8] ;  /* 0x0030d80001347983 */ /* 0x000f280000300a00 */
[----:B------:R-:W4:Y:S01]  /*68fe0*/  LDL.LU R59, [R1+0x1758] ;  /* 0x00175800013b7983 */ /* 0x000f220000300800 */
[C---:B---3--:R-:W-:Y:S08]  /*68ff0*/  HMMA.16816.F32 R44, R28.reuse, R56, R44 ;  /* 0x000000381c2c723c */ /* 0x048ff0000000182c */
[C---:B--2---:R-:W-:Y:S08]  /*69000*/  HMMA.16816.F32 R40, R28.reuse, R54, R40 ;  /* 0x000000361c28723c */ /* 0x044ff00000001828 */
[C---:B----4-:R-:W-:Y:S01]  /*69010*/  HMMA.16816.F32 R36, R28.reuse, R52, R36 ;  /* 0x000000341c24723c */ /* 0x050fe20000001824 */
[----:B------:R-:W-:Y:S04]  /*69020*/  STL [R1+0x3078], R59 ;  /* 0x0030783b01007387 */ /* 0x000fe80000100800 */
[----:B------:R-:W-:Y:S04]  /*69030*/  STL.64 [R1+0x640], R44 ;  /* 0x0006402c01007387 */ /* 0x000fe80000100a00 */
[----:B------:R-:W-:Y:S04]  /*69040*/  STL.64 [R1+0x648], R46 ;  /* 0x0006482e01007387 */ /* 0x000fe80000100a00 */
[----:B------:R-:W2:Y:S04]  /*69050*/  LDL.LU R52, [R1+0x250] ;  /* 0x0002500001347983 */ /* 0x000ea80000300800 */
[----:B------:R-:W-:Y:S04]  /*69060*/  STL.64 [R1+0x620], R40 ;  /* 0x0006202801007387 */ /* 0x000fe80000100a00 */
[----:B------:R-:W-:Y:S04]  /*69070*/  STL.64 [R1+0x628], R42 ;  /* 0x0006282a01007387 */ /* 0x000fe80000100a00 */
[----:B------:R-:W-:Y:S04]  /*69080*/  STL.64 [R1+0x600], R36 ;  /* 0x0006002401007387 */ /* 0x000fe80000100a00 */
[----:B------:R-:W-:Y:S04]  /*69090*/  STL.64 [R1+0x608], R38 ;  /* 0x0006082601007387 */ /* 0x000fe80000100a00 */
[----:B------:R-:W2:Y:S04]  /*690a0*/  LDL.LU R53, [R1+0x254] ;  /* 0x0002540001357983 */ /* 0x000ea80000300800 */
[----:B------:R-:W3:Y:S01]  /*690b0*/  LDL.LU R54, [R1+0x258] ;  /* 0x0002580001367983 */ /* 0x000ee20000300800 */
[C---:B------:R-:W-:Y:S08]  /*690c0*/  HMMA.16816.F32 R32, R28.reuse, R50, R32 ;  /* 0x000000321c20723c */ /* 0x040ff00000001820 */
[C---:B------:R-:W-:Y:S08]  /*690d0*/  HMMA.16816.F32 R24, R28.reuse, R2, R24 ;  /* 0x000000021c18723c */ /* 0x040ff00000001818 */
[C---:B------:R-:W-:Y:S08]  /*690e0*/  HMMA.16816.F32 R20, R28.reuse, R4, R20 ;  /* 0x000000041c14723c */ /* 0x040ff00000001814 */
[----:B------:R-:W-:Y:S01]  /*690f0*/  HMMA.16816.F32 R16, R28, R6, R16 ;  /* 0x000000061c10723c */ /* 0x000fe20000001810 */
[----:B------:R-:W-:-:S07]  /*69100*/  IMAD.MOV.U32 R55, RZ, RZ, R0 ;  /* 0x000000ffff377224 */ /* 0x000fce00078e0000 */
[C---:B------:R-:W-:Y:S01]  /*69110*/  HMMA.16816.F32 R12, R28.reuse, R8, R12 ;  /* 0x000000081c0c723c */ /* 0x040fe2000000180c */
[----:B------:R-:W4:Y:S04]  /*69120*/  LDL.LU R0, [R1+0x30d0] ;  /* 0x0030d00001007983 */ /* 0x000f280000300800 */
[----:B---3--:R-:W-:Y:S04]  /*69130*/  STL.64 [R1+0x3098], R54 ;  /* 0x0030983601007387 */ /* 0x008fe80000100a00 */
[----:B--2---:R-:W-:Y:S04]  /*69140*/  STL.64 [R1+0x3090], R52 ;  /* 0x0030903401007387 */ /* 0x004fe80000100a00 */
[----:B------:R-:W-:Y:S04]  /*69150*/  STL.64 [R1+0x30b0], R48 ;  /* 0x0030b03001007387 */ /* 0x000fe80000100a00 */
[----:B------:R0:W-:Y:S04]  /*69160*/  STL.64 [R1+0x5e0], R32 ;  /* 0x0005e02001007387 */ /* 0x0001e80000100a00 */
[----:B------:R1:W-:Y:S04]  /*69170*/  STL.64 [R1+0x5e8], R34 ;  /* 0x0005e82201007387 */ /* 0x0003e80000100a00 */
[----:B------:R-:W-:Y:S04]  /*69180*/  STL.64 [R1+0x5c0], R24 ;  /* 0x0005c01801007387 */ /* 0x000fe80000100a00 */
[----:B------:R-:W-:Y:S04]  /*69190*/  STL.64 [R1+0x5c8], R26 ;  /* 0x0005c81a01007387 */ /* 0x000fe80000100a00 */
[----:B------:R-:W2:Y:S04]  /*691a0*/  LDL.LU R4, [R1+0x280] ;  /* 0x0002800001047983 */ /* 0x000ea80000300800 */
[----:B------:R3:W-:Y:S04]  /*691b0*/  STL.64 [R1+0x5a0], R20 ;  /* 0x0005a01401007387 */ /* 0x0007e80000100a00 */
[----:B------:R0:W-:Y:S04]  /*691c0*/  STL.64 [R1+0x5a8], R22 ;  /* 0x0005a81601007387 */ /* 0x0001e80000100a00 */
[----:B------:R-:W-:Y:S04]  /*691d0*/  STL.64 [R1+0x580], R16 ;  /* 0x0005801001007387 */ /* 0x000fe80000100a00 */
[----:B------:R-:W-:Y:S04]  /*691e0*/  STL.64 [R1+0x588], R18 ;  /* 0x0005881201007387 */ /* 0x000fe80000100a00 */
[----:B------:R-:W2:Y:S04]  /*691f0*/  LDL.LU R5, [R1+0x284] ;  /* 0x0002840001057983 */ /* 0x000ea80000300800 */
[----:B------:R-:W2:Y:S04]  /*69200*/  LDL.LU R6, [R1+0x288] ;  /* 0x0002880001067983 */ /* 0x000ea80000300800 */
[----:B------:R-:W2:Y:S04]  /*69210*/  LDL.LU R7, [R1+0x28c] ;  /* 0x00028c0001077983 */ /* 0x000ea80000300800 */
[----:B0-----:R-:W2:Y:S04]  /*69220*/  LDL.LU R32, [R1+0x450] ;  /* 0x0004500001207983 */ /* 0x001ea80000300800 */
[----:B------:R0:W-:Y:S04]  /*69230*/  STL.64 [R1+0x560], R12 ;  /* 0x0005600c01007387 */ /* 0x0001e80000100a00 */
[----:B------:R0:W-:Y:S04]  /*69240*/  STL.64 [R1+0x568], R14 ;  /* 0x0005680e01007387 */ /* 0x0001e80000100a00 */
[----:B------:R-:W2:Y:S04]  /*69250*/  LDL.LU R33, [R1+0x454] ;  /* 0x0004540001217983 */ /* 0x000ea80000300800 */
[----:B-1----:R-:W2:Y:S04]  /*69260*/  LDL.LU R34, [R1+0x458] ;  /* 0x0004580001227983 */ /* 0x002ea80000300800 */
[----:B------:R-:W2:Y:S04]  /*69270*/  LDL.LU R35, [R1+0x45c] ;  /* 0x00045c0001237983 */ /* 0x000ea80000300800 */
[----:B---3--:R-:W3:Y:S04]  /*69280*/  LDL.LU R20, [R1+0x4c0] ;  /* 0x0004c00001147983 */ /* 0x008ee80000300800 */
[----:B------:R-:W3:Y:S04]  /*69290*/  LDL.LU R21, [R1+0x4c4] ;  /* 0x0004c40001157983 */ /* 0x000ee80000300800 */
[----:B------:R-:W3:Y:S04]  /*692a0*/  LDL.LU R22, [R1+0x4c8] ;  /* 0x0004c80001167983 */ /* 0x000ee80000300800 */
[----:B------:R-:W3:Y:S04]  /*692b0*/  LDL.LU R23, [R1+0x4cc] ;  /* 0x0004cc0001177983 */ /* 0x000ee80000300800 */
        /* <DEDUP_REMOVED lines=35> */
[----:B------:R-:W3:Y:S01]  /*694f0*/  LDL.LU R39, [R1+0x43c] ;  /* 0x00043c0001277983 */ /* 0x000ee20000300800 */
[----:B--2---:R-:W-:Y:S03]  /*69500*/  HMMA.16816.F32 R8, R28, R10, R12 ;  /* 0x0000000a1c08723c */ /* 0x004fe6000000180c */
[----:B------:R-:W2:Y:S04]  /*69510*/  LDL.LU.64 R14, [R1+0x30c8] ;  /* 0x0030c800010e7983 */ /* 0x000ea80000300a00 */
[----:B------:R-:W3:-:S12]  /*69520*/  LDL.LU.64 R12, [R1+0x30c0] ;  /* 0x0030c000010c7983 */ /* 0x000ed80000300a00 */
[----:B------:R0:W-:Y:S04]  /*69530*/  STL.64 [R1+0x540], R8 ;  /* 0x0005400801007387 */ /* 0x0001e80000100a00 */
[----:B------:R1:W-:Y:S04]  /*69540*/  STL.64 [R1+0x548], R10 ;  /* 0x0005480a01007387 */ /* 0x0003e80000100a00 */
[----:B0-----:R-:W2:Y:S04]  /*69550*/  LDL.LU R8, [R1+0x3e0] ;  /* 0x0003e00001087983 */ /* 0x001ea80000300800 */
[----:B------:R-:W2:Y:S04]  /*69560*/  LDL.LU R9, [R1+0x3e4] ;  /* 0x0003e40001097983 */ /* 0x000ea80000300800 */
[----:B-1----:R-:W2:Y:S01]  /*69570*/  LDL.LU R10, [R1+0x3e8] ;  /* 0x0003e800010a7983 */ /* 0x002ea20000300800 */
[----:B----4-:R-:W-:-:S03]  /*69580*/  IMAD.MOV.U32 R11, RZ, RZ, R0 ;  /* 0x000000ffff0b7224 */ /* 0x010fc600078e0000 */
[----:B------:R-:W4:Y:S01]  /*69590*/  LDL.LU R0, [R1+0x30b8] ;  /* 0x0030b80001007983 */ /* 0x000f220000300800 */
[C---:B---3--:R-:W-:Y:S08]  /*695a0*/  HMMA.16816.F32 R48, R28.reuse, R12, R48 ;  /* 0x0000000c1c30723c */ /* 0x048ff00000001830 */
[C---:B--2---:R-:W-:Y:S11]  /*695b0*/  HMMA.16816.F32 R12, R28.reuse, R14, R16 ;  /* 0x0000000e1c0c723c */ /* 0x044ff60000001810 */
[----:B------:R0:W-:Y:S04]  /*695c0*/  STL.64 [R1+0x520], R48 ;  /* 0x0005203001007387 */ /* 0x0001e80000100a00 */
[----:B------:R-:W-:Y:S04]  /*695d0*/  STL.64 [R1+0x528], R50 ;  /* 0x0005283201007387 */ /* 0x000fe80000100a00 */
[----:B0-----:R-:W2:Y:S04]  /*695e0*/  LDL.LU.64 R48, [R1+0x30b0] ;  /* 0x0030b00001307983 */ /* 0x001ea80000300a00 */
[----:B------:R-:W3:Y:S04]  /*695f0*/  LDL.LU.64 R18, [R1+0x30a8] ;  /* 0x0030a80001127983 */ /* 0x000ee80000300a00 */
[----:B------:R-:W2:Y:S04]  /*69600*/  LDL.LU.64 R16, [R1+0x30a0] ;  /* 0x0030a00001107983 */ /* 0x000ea80000300a00 */
[----:B------:R0:W-:Y:S04]  /*69610*/  STL.64 [R1+0x500], R12 ;  /* 0x0005000c01007387 */ /* 0x0001e80000100a00 */
[----:B------:R1:W-:Y:S04]  /*69620*/  STL.64 [R1+0x508], R14 ;  /* 0x0005080e01007387 */ /* 0x0003e80000100a00 */
[----:B0-----:R-:W4:Y:S04]  /*69630*/  LDL.LU R12, [R1+0x3f0] ;  /* 0x0003f000010c7983 */ /* 0x001f280000300800 */
[----:B------:R-:W4:Y:S04]  /*69640*/  LDL.LU R13, [R1+0x3f4] ;  /* 0x0003f400010d7983 */ /* 0x000f280000300800 */
[----:B-1----:R-:W4:Y:S04]  /*69650*/  LDL.LU R14, [R1+0x3f8] ;  /* 0x0003f800010e7983 */ /* 0x002f280000300800 */
[----:B------:R-:W4:Y:S01]  /*69660*/  LDL.LU R15, [R1+0x3fc] ;  /* 0x0003fc00010f7983 */ /* 0x000f220000300800 */
[C---:B--2---:R-:W-:Y:S08]  /*69670*/  HMMA.16816.F32 R52, R28.reuse, R16, R52 ;  /* 0x000000101c34723c */ /* 0x044ff00000001834 */
[----:B---3--:R-:W-:Y:S11]  /*69680*/  HMMA.16816.F32 R16, R28, R18, R20 ;  /* 0x000000121c10723c */ /* 0x008ff60000001814 */
        /* <DEDUP_REMOVED lines=8> */
[----:B0-----:R-:W3:Y:S04]  /*69710*/  LDL.LU R16, [R1+0x400] ;  /* 0x0004000001107983 */ /* 0x001ee80000300800 */
[----:B------:R-:W3:Y:S04]  /*69720*/  LDL.LU R17, [R1+0x404] ;  /* 0x0004040001117983 */ /* 0x000ee80000300800 */
[----:B-1----:R-:W3:Y:S01]  /*69730*/  LDL.LU R18, [R1+0x408] ;  /* 0x0004080001127983 */ /* 0x002ee20000300800 */
[----:B----4-:R-:W-:-:S03]  /*69740*/  IMAD.MOV.U32 R19, RZ, RZ, R0 ;  /* 0x000000ffff137224 */ /* 0x010fc600078e0000 */
[----:B------:R-:W4:Y:S01]  /*69750*/  LDL.LU R0, [R1+0x307c] ;  /* 0x00307c0001007983 */ /* 0x000f220000300800 */
[C---:B--2---:R-:W-:Y:S08]  /*69760*/  HMMA.16816.F32 R56, R28.reuse, R20, R56 ;  /* 0x000000141c38723c */ /* 0x044ff00000001838 */
[C---:B---3--:R-:W-:Y:S11]  /*69770*/  HMMA.16816.F32 R20, R28.reuse, R22, R24 ;  /* 0x000000161c14723c */ /* 0x048ff60000001818 */
[----:B------:R-:W-:Y:S04]  /*69780*/  STL.64 [R1+0x4a0], R56 ;  /* 0x0004a03801007387 */ /* 0x000fe80000100a00 */
[----:B------:R0:W-:Y:S04]  /*69790*/  STL.64 [R1+0x4a8], R58 ;  /* 0x0004a83a01007387 */ /* 0x0001e80000100a00 */
[----:B0-----:R-:W2:Y:S04]  /*697a0*/  LDL.LU R59, [R1+0x3078] ;  /* 0x00307800013b7983 */ /* 0x001ea80000300800 */
        /* <DEDUP_REMOVED lines=13> */
[----:B------:R-:W3:Y:S04]  /*69880*/  LDL.LU.64 R44, [R1+0x3058] ;  /* 0x00305800012c7983 */ /* 0x000ee80000300a00 */
[----:B------:R-:W2:Y:S04]  /*69890*/  LDL.LU.64 R34, [R1+0x3050] ;  /* 0x0030500001227983 */ /* 0x000ea80000300a00 */
        /* <DEDUP_REMOVED lines=9> */
[----:B------:R-:W-:Y:S11]  /*69930*/  HMMA.16816.F32 R32, R28, R34, R36 ;  /* 0x000000221c20723c */ /* 0x000ff60000001824 */
[----:B------:R-:W-:Y:S04]  /*69940*/  STL.64 [R1+0x440], R40 ;  /* 0x0004402801007387 */ /* 0x000fe80000100a00 */
[----:B------:R0:W-:Y:S04]  /*69950*/  STL.64 [R1+0x448], R42 ;  /* 0x0004482a01007387 */ /* 0x0001e80000100a00 */
[----:B0-----:R-:W2:Y:S04]  /*69960*/  LDL.LU.64 R42, [R1+0x3038] ;  /* 0x00303800012a7983 */ /* 0x001ea80000300a00 */
[----:B------:R-:W2:Y:S04]  /*69970*/  LDL.LU.64 R40, [R1+0x3030] ;  /* 0x0030300001287983 */ /* 0x000ea80000300a00 */
[----:B------:R-:W2:Y:S04]  /*69980*/  LDL.LU.64 R38, [R1+0x3028] ;  /* 0x0030280001267983 */ /* 0x000ea80000300a00 */
[----:B------:R-:W3:Y:S04]  /*69990*/  LDL.LU.64 R36, [R1+0x3020] ;  /* 0x0030200001247983 */ /* 0x000ee80000300a00 */
[----:B------:R-:W-:Y:S04]  /*699a0*/  STL.64 [R1+0x430], R32 ;  /* 0x0004302001007387 */ /* 0x000fe80000100a00 */
[----:B------:R3:W-:Y:S01]  /*699b0*/  STL.64 [R1+0x438], R34 ;  /* 0x0004382201007387 */ /* 0x0007e20000100a00 */
[----:B------:R-:W-:Y:S01]  /*699c0*/  VIADD R59, R59, 0x1 ;  /* 0x000000013b3b7836 */ /* 0x000fe20000000000 */
[----:B------:R-:W-:-:S02]  /*699d0*/  IADD3 R60, P4, PT, R60, UR39, RZ ;  /* 0x000000273c3c7c10 */ /* 0x000fc4000ff9e0ff */
[----:B------:R-:W-:Y:S02]  /*699e0*/  IADD3 R61, P5, PT, R61, UR39, RZ ;  /* 0x000000273d3d7c10 */ /* 0x000fe4000ffbe0ff */
[----:B------:R-:W-:Y:S01]  /*699f0*/  ISETP.NE.U32.AND P0, PT, R59, UR7, PT ;  /* 0x000000073b007c0c */ /* 0x000fe2000bf05070 */
[C---:B---3--:R-:W-:Y:S08]  /*69a00*/  HMMA.16816.F32 R32, R28.reuse, R36, R24 ;  /* 0x000000241c20723c */ /* 0x048ff00000001818 */
[C---:B--2---:R-:W-:Y:S08]  /*69a10*/  HMMA.16816.F32 R24, R28.reuse, R38, R20 ;  /* 0x000000261c18723c */ /* 0x044ff00000001814 */
[C---:B------:R-:W-:Y:S08]  /*69a20*/  HMMA.16816.F32 R20, R28.reuse, R40, R16 ;  /* 0x000000281c14723c */ /* 0x040ff00000001810 */
[C---:B------:R-:W-:Y:S08]  /*69a30*/  HMMA.16816.F32 R16, R28.reuse, R42, R12 ;  /* 0x0000002a1c10723c */ /* 0x040ff0000000180c */
[C---:B------:R-:W-:Y:S08]  /*69a40*/  HMMA.16816.F32 R12, R28.reuse, R44, R8 ;  /* 0x0000002c1c0c723c */ /* 0x040ff00000001808 */
[C---:B------:R-:W-:Y:S08]  /*69a50*/  HMMA.16816.F32 R8, R28.reuse, R46, R4 ;  /* 0x0000002e1c08723c */ /* 0x040ff00000001804 */
[----:B------:R-:W-:Y:S01]  /*69a60*/  HMMA.16816.F32 R4, R28, R48, R52 ;  /* 0x000000301c04723c */ /* 0x000fe20000001834 */
[----:B------:R-:W-:Y:S04]  /*69a70*/  STL.64 [R1+0x420], R32 ;  /* 0x0004202001007387 */ /* 0x000fe80000100a00 */
[----:B------:R-:W-:Y:S04]  /*69a80*/  STL.64 [R1+0x428], R34 ;  /* 0x0004282201007387 */ /* 0x000fe80000100a00 */
[----:B------:R-:W-:Y:S04]  /*69a90*/  STL.64 [R1+0x410], R24 ;  /* 0x0004101801007387 */ /* 0x000fe80000100a00 */
[----:B------:R-:W-:Y:S04]  /*69aa0*/  STL.64 [R1+0x418], R26 ;  /* 0x0004181a01007387 */ /* 0x000fe80000100a00 */
[----:B------:R0:W-:Y:S04]  /*69ab0*/  STL.64 [R1+0x400], R20 ;  /* 0x0004001401007387 */ /* 0x0001e80000100a00 */
[----:B------:R-:W-:Y:S04]  /*69ac0*/  STL.64 [R1+0x408], R22 ;  /* 0x0004081601007387 */ /* 0x000fe80000100a00 */
[----:B------:R-:W-:Y:S04]  /*69ad0*/  STL.64 [R1+0x3f0], R16 ;  /* 0x0003f01001007387 */ /* 0x000fe80000100a00 */
[----:B------:R1:W-:Y:S04]  /*69ae0*/  STL.64 [R1+0x3f8], R18 ;  /* 0x0003f81201007387 */ /* 0x0003e80000100a00 */
[----:B------:R-:W-:Y:S04]  /*69af0*/  STL.64 [R1+0x3e0], R12 ;  /* 0x0003e00c01007387 */ /* 0x000fe80000100a00 */
[----:B------:R2:W-:Y:S04]  /*69b00*/  STL.64 [R1+0x3e8], R14 ;  /* 0x0003e80e01007387 */ /* 0x0005e80000100a00 */
[----:B------:R-:W-:Y:S04]  /*69b10*/  STL.64 [R1+0x280], R8 ;  /* 0x0002800801007387 */ /* 0x000fe80000100a00 */
[----:B------:R3:W-:Y:S04]  /*69b20*/  STL.64 [R1+0x288], R10 ;  /* 0x0002880a01007387 */ /* 0x0007e80000100a00 */
[----:B------:R-:W-:Y:S04]  /*69b30*/  STL [R1+0x1758], R59 ;  /* 0x0017583b01007387 */ /* 0x000fe80000100800 */
[----:B------:R-:W-:Y:S04]  /*69b40*/  STL.64 [R1+0x250], R4 ;  /* 0x0002500401007387 */ /* 0x000fe80000100a00 */
[----:B------:R2:W-:Y:S04]  /*69b50*/  STL.64 [R1+0x258], R6 ;  /* 0x0002580601007387 */ /* 0x0005e80000100a00 */
[----:B0-----:R-:W4:Y:S04]  /*69b60*/  LDL.LU R21, [R1+0x198c] ;  /* 0x00198c0001157983 */ /* 0x001f280000300800 */
[----:B-1----:R-:W4:Y:S04]  /*69b70*/  LDL.LU R18, [R1+0x1984] ;  /* 0x0019840001127983 */ /* 0x002f280000300800 */
[----:B------:R0:W-:Y:S04]  /*69b80*/  STL [R1+0x1718], R60 ;  /* 0x0017183c01007387 */ /* 0x0001e80000100800 */
[----:B------:R-:W4:Y:S04]  /*69b90*/  LDL.LU R19, [R1+0x197c] ;  /* 0x00197c0001137983 */ /* 0x000f280000300800 */
[----:B------:R1:W-:Y:S04]  /*69ba0*/  STL [R1+0x1714], R61 ;  /* 0x0017143d01007387 */ /* 0x0003e80000100800 */
[----:B------:R-:W4:Y:S04]  /*69bb0*/  LDL.LU R16, [R1+0x1974] ;  /* 0x0019740001107983 */ /* 0x000f280000300800 */
[----:B------:R-:W4:Y:S04]  /*69bc0*/  LDL.LU R17, [R1+0x1710] ;  /* 0x0017100001117983 */ /* 0x000f280000300800 */
[----:B--2---:R-:W2:Y:S04]  /*69bd0*/  LDL.LU R14, [R1+0x196c] ;  /* 0x00196c00010e7983 */ /* 0x004ea80000300800 */
[----:B------:R-:W2:Y:S04]  /*69be0*/  LDL.LU R15, [R1+0x170c] ;  /* 0x00170c00010f7983 */ /* 0x000ea80000300800 */
[----:B------:R-:W2:Y:S04]  /*69bf0*/  LDL.LU R12, [R1+0x1964] ;  /* 0x00196400010c7983 */ /* 0x000ea80000300800 */
[----:B------:R-:W2:Y:S04]  /*69c00*/  LDL.LU R13, [R1+0x1988] ;  /* 0x00198800010d7983 */ /* 0x000ea80000300800 */
        /* <DEDUP_REMOVED lines=21> */
[----:B-1----:R-:W3:Y:S01]  /*69d60*/  LDL.LU R61, [R1+0x1930] ;  /* 0x00193000013d7983 */ /* 0x002ee20000300800 */
[----:B----4-:R-:W-:-:S02]  /*69d70*/  IADD3 R21, P6, PT, R21, UR39, RZ ;  /* 0x0000002715157c10 */ /* 0x010fc4000ffde0ff */
[----:B------:R-:W-:Y:S02]  /*69d80*/  IADD3 R18, P1, PT, R18, UR39, RZ ;  /* 0x0000002712127c10 */ /* 0x000fe4000ff3e0ff */
[----:B------:R-:W-:Y:S02]  /*69d90*/  IADD3 R19, P2, PT, R19, UR39, RZ ;  /* 0x0000002713137c10 */ /* 0x000fe4000ff5e0ff */
[----:B------:R-:W-:Y:S02]  /*69da0*/  IADD3 R16, P3, PT, R16, UR39, RZ ;  /* 0x0000002710107c10 */ /* 0x000fe4000ff7e0ff */
[----:B------:R-:W-:Y:S01]  /*69db0*/  IADD3.X R17, PT, PT, R17, UR72, RZ, P4, !PT ;  /* 0x0000004811117c10 */ /* 0x000fe2000a7fe4ff */
[----:B------:R0:W-:Y:S01]  /*69dc0*/  STL [R1+0x198c], R21 ;  /* 0x00198c1501007387 */ /* 0x0001e20000100800 */
[----:B--2---:R-:W-:-:S03]  /*69dd0*/  IADD3 R14, P4, PT, R14, UR39, RZ ;  /* 0x000000270e0e7c10 */ /* 0x004fc6000ff9e0ff */
[----:B------:R1:W-:Y:S01]  /*69de0*/  STL [R1+0x1984], R18 ;  /* 0x0019841201007387 */ /* 0x0003e20000100800 */
[----:B------:R-:W-:-:S03]  /*69df0*/  IADD3.X R15, PT, PT, R15, UR72, RZ, P5, !PT ;  /* 0x000000480f0f7c10 */ /* 0x000fc6000affe4ff */
[----:B------:R2:W-:Y:S01]  /*69e00*/  STL [R1+0x197c], R19 ;  /* 0x00197c1301007387 */ /* 0x0005e20000100800 */
[----:B------:R-:W-:-:S03]  /*69e10*/  IADD3 R12, P5, PT, R12, UR39, RZ ;  /* 0x000000270c0c7c10 */ /* 0x000fc6000ffbe0ff */
[----:B------:R4:W-:Y:S01]  /*69e20*/  STL [R1+0x1974], R16 ;  /* 0x0019741001007387 */ /* 0x0009e20000100800 */
[----:B------:R-:W-:-:S03]  /*69e30*/  IADD3.X R13, PT, PT, R13, UR72, RZ, P6, !PT ;  /* 0x000000480d0d7c10 */ /* 0x000fc6000b7fe4ff */
[----:B------:R0:W-:Y:S01]  /*69e40*/  STL [R1+0x1710], R17 ;  /* 0x0017101101007387 */ /* 0x0001e20000100800 */
[----:B---3--:R-:W-:-:S03]  /*69e50*/  IADD3 R10, P6, PT, R10, UR39, RZ ;  /* 0x000000270a0a7c10 */ /* 0x008fc6000ffde0ff */
[----:B------:R3:W-:Y:S01]  /*69e60*/  STL [R1+0x196c], R14 ;  /* 0x00196c0e01007387 */ /* 0x0007e20000100800 */
[----:B------:R-:W-:-:S03]  /*69e70*/  IADD3.X R11, PT, PT, R11, UR72, RZ, P1, !PT ;  /* 0x000000480b0b7c10 */ /* 0x000fc60008ffe4ff */
[----:B------:R0:W-:Y:S01]  /*69e80*/  STL [R1+0x170c], R15 ;  /* 0x00170c0f01007387 */ /* 0x0001e20000100800 */
[----:B------:R-:W-:-:S03]  /*69e90*/  IADD3 R8, P1, PT, R8, UR39, RZ ;  /* 0x0000002708087c10 */ /* 0x000fc6000ff3e0ff */
        /* <DEDUP_REMOVED lines=32> */
[----:B------:R0:W-:Y:S04]  /*6a0a0*/  STL [R1+0x1924], R54 ;  /* 0x0019243601007387 */ /* 0x0001e80000100800 */
[----:B------:R0:W-:Y:S01]  /*6a0b0*/  STL [R1+0x1948], R55 ;  /* 0x0019483701007387 */ /* 0x0001e20000100800 */
[----:B------:R-:W-:-:S03]  /*6a0c0*/  IADD3.X R59, PT, PT, R59, UR72, RZ, P4, !PT ;  /* 0x000000483b3b7c10 */ /* 0x000fc6000a7fe4ff */
[----:B------:R0:W-:Y:S01]  /*6a0d0*/  STL [R1+0x191c], R56 ;  /* 0x00191c3801007387 */ /* 0x0001e20000100800 */
[----:B------:R-:W-:-:S03]  /*6a0e0*/  IADD3 R60, P4, PT, R60, UR39, RZ ;  /* 0x000000273c3c7c10 */ /* 0x000fc6000ff9e0ff */
[----:B------:R1:W-:Y:S04]  /*6a0f0*/  STL [R1+0x1940], R57 ;  /* 0x0019403901007387 */ /* 0x0003e80000100800 */
[----:B------:R1:W-:Y:S01]  /*6a100*/  STL [R1+0x1914], R58 ;  /* 0x0019143a01007387 */ /* 0x0003e20000100800 */
[----:B------:R-:W-:-:S03]  /*6a110*/  IADD3.X R61, PT, PT, R61, UR72, RZ, P5, !PT ;  /* 0x000000483d3d7c10 */ /* 0x000fc6000affe4ff */
[----:B0-----:R-:W3:Y:S04]  /*6a120*/  LDL.LU R21, [R1+0x1904] ;  /* 0x0019040001157983 */ /* 0x001ee80000300800 */
[----:B------:R0:W-:Y:S04]  /*6a130*/  STL [R1+0x1938], R59 ;  /* 0x0019383b01007387 */ /* 0x0001e80000100800 */
[----:B-1----:R-:W3:Y:S04]  /*6a140*/  LDL.LU R18, [R1+0x1928] ;  /* 0x0019280001127983 */ /* 0x002ee80000300800 */
[----:B------:R1:W-:Y:S04]  /*6a150*/  STL [R1+0x190c], R60 ;  /* 0x00190c3c01007387 */ /* 0x0003e80000100800 */
[----:B--2---:R-:W2:Y:S04]  /*6a160*/  LDL.LU R19, [R1+0x18fc] ;  /* 0x0018fc0001137983 */ /* 0x004ea80000300800 */
[----:B------:R0:W-:Y:S04]  /*6a170*/  STL [R1+0x1930], R61 ;  /* 0x0019303d01007387 */ /* 0x0001e80000100800 */
[----:B----4-:R-:W4:Y:S04]  /*6a180*/  LDL.LU R16, [R1+0x1920] ;  /* 0x0019200001107983 */ /* 0x010f280000300800 */
        /* <DEDUP_REMOVED lines=26> */
[----:B------:R-:W3:Y:S01]  /*6a330*/  LDL.LU R61, [R1+0x188c] ;  /* 0x00188c00013d7983 */ /* 0x000ee20000300800 */
[----:B------:R-:W-:-:S02]  /*6a340*/  IADD3 R21, P5, PT, R21, UR39, RZ ;  /* 0x0000002715157c10 */ /* 0x000fc4000ffbe0ff */
[----:B------:R-:W-:Y:S02]  /*6a350*/  IADD3.X R18, PT, PT, R18, UR72, RZ, P6, !PT ;  /* 0x0000004812127c10 */ /* 0x000fe4000b7fe4ff */
[----:B--2---:R-:W-:Y:S02]  /*6a360*/  IADD3 R19, P6, PT, R19, UR39, RZ ;  /* 0x0000002713137c10 */ /* 0x004fe4000ffde0ff */
[----:B----4-:R-:W-:Y:S02]  /*6a370*/  IADD3.X R16, PT, PT, R16, UR72, RZ, P1, !PT ;  /* 0x0000004810107c10 */ /* 0x010fe40008ffe4ff */
[----:B------:R-:W-:Y:S01]  /*6a380*/  IADD3 R17, P1, PT, R17, UR39, RZ ;  /* 0x0000002711117c10 */ /* 0x000fe2000ff3e0ff */
[----:B------:R0:W-:Y:S01]  /*6a390*/  STL [R1+0x1904], R21 ;  /* 0x0019041501007387 */ /* 0x0001e20000100800 */
[----:B---3--:R-:W-:-:S03]  /*6a3a0*/  IADD3.X R14, PT, PT, R14, UR72, RZ, P2, !PT ;  /* 0x000000480e0e7c10 */ /* 0x008fc600097fe4ff */
        /* <DEDUP_REMOVED lines=44> */
[----:B------:R0:W-:Y:S04]  /*6a670*/  STL [R1+0x18d0], R54 ;  /* 0x0018d03601007387 */ /* 0x0001e80000100800 */
[----:B------:R0:W-:Y:S01]  /*6a680*/  STL [R1+0x18a4], R55 ;  /* 0x0018a43701007387 */ /* 0x0001e20000100800 */
[----:B------:R-:W-:-:S03]  /*6a690*/  IADD3 R59, P1, PT, R59, UR39, RZ ;  /* 0x000000273b3b7c10 */ /* 0x000fc6000ff3e0ff */
[----:B------:R0:W-:Y:S01]  /*6a6a0*/  STL [R1+0x18c8], R56 ;  /* 0x0018c83801007387 */ /* 0x0001e20000100800 */
[----:B------:R-:W-:-:S03]  /*6a6b0*/  IADD3.X R60, PT, PT, R60, UR72, RZ, P2, !PT ;  /* 0x000000483c3c7c10 */ /* 0x000fc600097fe4ff */
[----:B------:R1:W-:Y:S04]  /*6a6c0*/  STL [R1+0x189c], R57 ;  /* 0x00189c3901007387 */ /* 0x0003e80000100800 */
[----:B------:R1:W-:Y:S01]  /*6a6d0*/  STL [R1+0x18c0], R58 ;  /* 0x0018c03a01007387 */ /* 0x0003e20000100800 */
[----:B------:R-:W-:-:S03]  /*6a6e0*/  IADD3 R61, P2, PT, R61, UR39, RZ ;  /* 0x000000273d3d7c10 */ /* 0x000fc6000ff5e0ff */
[----:B0-----:R-:W4:Y:S04]  /*6a6f0*/  LDL.LU R21, [R1+0x18b0] ;  /* 0x0018b00001157983 */ /* 0x001f280000300800 */
[----:B------:R0:W-:Y:S04]  /*6a700*/  STL [R1+0x1894], R59 ;  /* 0x0018943b01007387 */ /* 0x0001e80000100800 */
[----:B-1----:R-:W4:Y:S04]  /*6a710*/  LDL.LU R18, [R1+0x1884] ;  /* 0x0018840001127983 */ /* 0x002f280000300800 */
[----:B------:R1:W-:Y:S04]  /*6a720*/  STL [R1+0x18b8], R60 ;  /* 0x0018b83c01007387 */ /* 0x0003e80000100800 */
[----:B--2---:R-:W2:Y:S04]  /*6a730*/  LDL.LU R19, [R1+0x18a8] ;  /* 0x0018a80001137983 */ /* 0x004ea80000300800 */
[----:B------:R0:W-:Y:S04]  /*6a740*/  STL [R1+0x188c], R61 ;  /* 0x00188c3d01007387 */ /* 0x0001e80000100800 */
[----:B---3--:R-:W3:Y:S04]  /*6a750*/  LDL.LU R16, [R1+0x187c] ;  /* 0x00187c0001107983 */ /* 0x008ee80000300800 */
[----:B----4-:R-:W4:Y:S04]  /*6a760*/  LDL.LU R17, [R1+0x18a0] ;  /* 0x0018a00001117983 */ /* 0x010f280000300800 */
        /* <DEDUP_REMOVED lines=25> */
[----:B------:R-:W4:Y:S01]  /*6a900*/  LDL.LU R61, [R1+0x1838] ;  /* 0x00183800013d7983 */ /* 0x000f220000300800 */
[----:B------:R-:W-:-:S02]  /*6a910*/  IADD3.X R21, PT, PT, R21, UR72, RZ, P3, !PT ;  /* 0x0000004815157c10 */ /* 0x000fc40009ffe4ff */
[----:B------:R-:W-:Y:S02]  /*6a920*/  IADD3 R18, P3, PT, R18, UR39, RZ ;  /* 0x0000002712127c10 */ /* 0x000fe4000ff7e0ff */
[----:B--2---:R-:W-:Y:S02]  /*6a930*/  IADD3.X R19, PT, PT, R19, UR72, RZ, P4, !PT ;  /* 0x0000004813137c10 */ /* 0x004fe4000a7fe4ff */
[----:B---3--:R-:W-:Y:S02]  /*6a940*/  IADD3 R16, P4, PT, R16, UR39, RZ ;  /* 0x0000002710107c10 */ /* 0x008fe4000ff9e0ff */
[----:B----4-:R-:W-:Y:S01]  /*6a950*/  IADD3.X R17, PT, PT, R17, UR72, RZ, P5, !PT ;  /* 0x0000004811117c10 */ /* 0x010fe2000affe4ff */
        /* <DEDUP_REMOVED lines=88> */
[----:B------:R-:W-:-:S02]  /*6aee0*/  IADD3 R21, P6, PT, R21, UR39, RZ ;  /* 0x0000002715157c10 */ /* 0x000fc4000ffde0ff */
[----:B------:R-:W-:Y:S02]  /*6aef0*/  IADD3.X R18, PT, PT, R18, UR72, RZ, P1, !PT ;  /* 0x0000004812127c10 */ /* 0x000fe40008ffe4ff */
[----:B--2---:R-:W-:Y:S02]  /*6af00*/  IADD3 R19, P1, PT, R19, UR39, RZ ;  /* 0x0000002713137c10 */ /* 0x004fe4000ff3e0ff */
[----:B---3--:R-:W-:Y:S02]  /*6af10*/  IADD3.X R16, PT, PT, R16, UR72, RZ, P2, !PT ;  /* 0x0000004810107c10 */ /* 0x008fe400097fe4ff */
[----:B----4-:R-:W-:Y:S01]  /*6af20*/  IADD3 R17, P2, PT, R17, UR39, RZ ;  /* 0x0000002711117c10 */ /* 0x010fe2000ff5e0ff */
        /* <DEDUP_REMOVED lines=3069> */
[----:B------:R-:W-:Y:S01]  /*76f00*/  STL [R1+0x19ac], R21 ;  /* 0x0019ac1501007387 */ /* 0x000fe20000100800 */
[----:B------:R-:W-:-:S03]  /*76f10*/  IADD3 R14, P4, PT, R14, UR6, RZ ;  /* 0x000000060e0e7c10 */ /* 0x000fc6000ff9e0ff */
[----:B------:R-:W-:Y:S01]  /*76f20*/  STL [R1+0x293c], R18 ;  /* 0x00293c1201007387 */ /* 0x000fe20000100800 */
[----:B------:R-:W-:-:S03]  /*76f30*/  IADD3.X R15, PT, PT, R15, UR73, RZ, P5, !PT ;  /* 0x000000490f0f7c10 */ /* 0x000fc6000affe4ff */
        /* <DEDUP_REMOVED lines=45> */
[----:B------:R-:W-:-:S03]  /*77210*/  IADD3.X R0, PT, PT, R0, UR73, RZ, P1, !PT ;  /* 0x0000004900007c10 */ /* 0x000fc60008ffe4ff */
[----:B------:R-:W-:Y:S01]  /*77220*/  STL [R1+0x2974], R56 ;  /* 0x0029743801007387 */ /* 0x000fe20000100800 */
[----:B------:R-:W-:-:S03]  /*77230*/  IADD3.X R60, PT, PT, R60, UR73, RZ, P5, !PT ;  /* 0x000000493c3c7c10 */ /* 0x000fc6000affe4ff */
[----:B------:R-:W-:Y:S01]  /*77240*/  STL [R1+0x2938], R57 ;  /* 0x0029383901007387 */ /* 0x000fe20000100800 */
[----:B------:R-:W-:-:S03]  /*77250*/  IADD3.X R61, PT, PT, R61, UR73, RZ, P6, !PT ;  /* 0x000000493d3d7c10 */ /* 0x000fc6000b7fe4ff */
[----:B------:R-:W-:Y:S04]  /*77260*/  STL [R1+0x2970], R58 ;  /* 0x0029703a01007387 */ /* 0x000fe80000100800 */
[----:B------:R-:W-:Y:S04]  /*77270*/  STL [R1+0x2940], R59 ;  /* 0x0029403b01007387 */ /* 0x000fe80000100800 */
[----:B------:R0:W-:Y:S04]  /*77280*/  STL [R1+0x2958], R0 ;  /* 0x0029580001007387 */ /* 0x0001e80000100800 */
[----:B------:R1:W-:Y:S04]  /*77290*/  STL [R1+0x2948], R60 ;  /* 0x0029483c01007387 */ /* 0x0003e80000100800 */
[----:B0-----:R3:W5:Y:S04]  /*772a0*/  LDL.LU R0, [R1+0x301c] ;  /* 0x00301c0001007983 */ /* 0x0017680000300800 */
[----:B------:R0:W-:Y:S04]  /*772b0*/  STL [R1+0x2950], R61 ;  /* 0x0029503d01007387 */ /* 0x0001e80000100800 */
[----:B-1----:R-:W2:Y:S04]  /*772c0*/  LDL.LU R60, [R1+0x2960] ;  /* 0x00296000013c7983 */ /* 0x002ea80000300800 */
[----:B0-----:R-:W4:Y:S01]  /*772d0*/  LDL.LU R61, [R1+0x2968] ;  /* 0x00296800013d7983 */ /* 0x001f220000300800 */
[----:B--2---:R-:W-:-:S02]  /*772e0*/  IADD3.X R60, PT, PT, R60, UR73, RZ, P2, !PT ;  /* 0x000000493c3c7c10 */ /* 0x004fc400097fe4ff */
[----:B----4-:R-:W-:-:S05]  /*772f0*/  IADD3.X R61, PT, PT, R61, UR73, RZ, P3, !PT ;  /* 0x000000493d3d7c10 */ /* 0x010fca0009ffe4ff */
[----:B------:R3:W-:Y:S04]  /*77300*/  STL [R1+0x2968], R61 ;  /* 0x0029683d01007387 */ /* 0x0007e80000100800 */
[----:B------:R3:W-:Y:S01]  /*77310*/  STL [R1+0x2960], R60 ;  /* 0x0029603c01007387 */ /* 0x0007e20000100800 */
[----:B------:R-:W-:Y:S05]  /*77320*/  @P0 BRA `(.L_x_1) ;  /* 0xfffffc3400880947 */ /* 0x000fea000383ffff */
.L_x_0:
[----:B------:R-:W1:Y:S01]  /*77330*/  LDCU UR5, c[0x0][0x3b8] ;  /* 0x00007700ff0577ac */ /* 0x000e620008000800 */
[----:B-----5:R-:W-:Y:S01]  /*77340*/  STL [R1+0x301c], R0 ;  /* 0x00301c0001007387 */ /* 0x020fe20000100800 */
[----:B------:R-:W2:Y:S01]  /*77350*/  LDCU UR6, c[0x0][0x3b8] ;  /* 0x00007700ff0677ac */ /* 0x000ea20008000800 */
[----:B------:R-:W4:Y:S01]  /*77360*/  LDCU UR7, c[0x0][0x3b8] ;  /* 0x00007700ff0777ac */ /* 0x000f220008000800 */
[----:B------:R-:W0:Y:S01]  /*77370*/  LDCU UR8, c[0x0][0x3b8] ;  /* 0x00007700ff0877ac */ /* 0x000e220008000800 */
[----:B------:R-:W3:Y:S01]  /*77380*/  LDCU UR9, c[0x0][0x3b8] ;  /* 0x00007700ff0977ac */ /* 0x000ee20008000800 */
[----:B-1----:R-:W-:Y:S01]  /*77390*/  IMAD R2, R0, UR5, RZ ;  /* 0x0000000500027c24 */ /* 0x002fe2000f8e02ff */
[----:B------:R-:W1:Y:S04]  /*773a0*/  LDCU UR10, c[0x0][0x3b8] ;  /* 0x00007700ff0a77ac */ /* 0x000e680008000800 */
[----:B------:R2:W-:Y:S01]  /*773b0*/  STL [R1+0x1574], R2 ;  /* 0x0015740201007387 */ /* 0x0005e20000100800 */
[----:B------:R-:W1:Y:S01]  /*773c0*/  LDCU UR11, c[0x0][0x3b8] ;  /* 0x00007700ff0b77ac */ /* 0x000e620008000800 */
[----:B------:R-:W1:Y:S01]  /*773d0*/  LDCU UR5, c[0x0][0x3b8] ;  /* 0x00007700ff0577ac */ /* 0x000e620008000800 */
[----:B------:R-:W1:Y:S01]  /*773e0*/  LDCU UR12, c[0x0][0x3b8] ;  /* 0x00007700ff0c77ac */ /* 0x000e620008000800 */
[----:B--2---:R-:W-:Y:S01]  /*773f0*/  VIADD R2, R2, UR6 ;  /* 0x0000000602027c36 */ /* 0x004fe20008000000 */
[----:B------:R-:W2:Y:S03]  /*77400*/  LDCU UR6, c[0x0][0x3b8] ;  /* 0x00007700ff0677ac */ /* 0x000ea60008000800 */
[----:B----4-:R-:W-:Y:S01]  /*77410*/  VIADD R9, R2, UR7 ;  /* 0x0000000702097c36 */ /* 0x010fe20008000000 */
[----:B------:R-:W-:Y:S01]  /*77420*/  STL [R1+0x1468], R2 ;  /* 0x0014680201007387 */ /* 0x000fe20000100800 */
[----:B------:R-:W4:Y:S02]  /*77430*/  LDCU UR7, c[0x0][0x3b8] ;  /* 0x00007700ff0777ac */ /* 0x000f240008000800 */
[----:B0-----:R-:W-:Y:S01]  /*77440*/  VIADD R8, R9, UR8 ;  /* 0x0000000809087c36 */ /* 0x001fe20008000000 */
[----:B------:R-:W-:Y:S01]  /*77450*/  STL [R1+0x3020], R9 ;  /* 0x0030200901007387 */ /* 0x000fe20000100800 */
[----:B------:R-:W0:Y:S02]  /*77460*/  LDCU UR8, c[0x0][0x3b8] ;  /* 0x00007700ff0877ac */ /* 0x000e240008000800 */
[----:B---3--:R-:W-:Y:S01]  /*77470*/  VIADD R6, R8, UR9 ;  /* 0x0000000908067c36 */ /* 0x008fe20008000000 */
[----:B------:R-:W-:Y:S01]  /*77480*/  STL [R1+0x3024], R8 ;  /* 0x0030240801007387 */ /* 0x000fe20000100800 */
[----:B------:R-:W3:Y:S02]  /*77490*/  LDCU UR9, c[0x0][0x3b8] ;  /* 0x00007700ff0977ac */ /* 0x000ee40008000800 */
[----:B-1----:R-:W-:Y:S01]  /*774a0*/  VIADD R7, R6, UR10 ;  /* 0x0000000a06077c36 */ /* 0x002fe20008000000 */
[----:B------:R-:W-:Y:S01]  /*774b0*/  STL [R1+0x3028], R6 ;  /* 0x0030280601007387 */ /* 0x000fe20000100800 */
[----:B------:R-:W1:Y:S02]  /*774c0*/  LDCU UR10, c[0x0][0x3b8] ;  /* 0x00007700ff0a77ac */ /* 0x000e640008000800 */
[----:B------:R-:W-:Y:S01]  /*774d0*/  VIADD R10, R7, UR11 ;  /* 0x0000000b070a7c36 */ /* 0x000fe20008000000 */
[----:B------:R-:W-:Y:S01]  /*774e0*/  STL [R1+0x302c], R7 ;  /* 0x00302c0701007387 */ /* 0x000fe20000100800 */
[----:B------:R-:W1:Y:S02]  /*774f0*/  LDCU UR11, c[0x0][0x3b8] ;  /* 0x00007700ff0b77ac */ /* 0x000e640008000800 */
[----:B------:R-:W-:Y:S01]  /*77500*/  VIADD R11, R10, UR5 ;  /* 0x000000050a0b7c36 */ /* 0x000fe20008000000 */
[----:B------:R-:W-:Y:S01]  /*77510*/  STL [R1+0x3030], R10 ;  /* 0x0030300a01007387 */ /* 0x000fe20000100800 */
[----:B------:R-:W1:Y:S02]  /*77520*/  LDCU UR5, c[0x0][0x3b8] ;  /* 0x00007700ff0577ac */ /* 0x000e640008000800 */
[----:B--2---:R-:W-:Y:S01]  /*77530*/  VIADD R12, R11, UR6 ;  /* 0x000000060b0c7c36 */ /* 0x004fe20008000000 */
[----:B------:R-:W-:Y:S01]  /*77540*/  STL [R1+0x3034], R11 ;  /* 0x0030340b01007387 */ /* 0x000fe20000100800 */
[----:B------:R-:W2:Y:S02]  /*77550*/  LDCU UR6, c[0x0][0x3b8] ;  /* 0x00007700ff0677ac */ /* 0x000ea40008000800 */
        /* <DEDUP_REMOVED lines=52> */
[----:B------:R-:W1:Y:S03]  /*778a0*/  LDCU UR10, c[0x0][0x3b8] ;  /* 0x00007700ff0a77ac */ /* 0x000e660008000800 */
[----:B------:R-:W-:Y:S01]  /*778b0*/  VIADD R31, R30, UR11 ;  /* 0x0000000b1e1f7c36 */ /* 0x000fe20008000000 */
[----:B------:R-:W1:Y:S03]  /*778c0*/  LDCU UR11, c[0x0][0x3b8] ;  /* 0x00007700ff0b77ac */ /* 0x000e660008000800 */
[----:B------:R-:W-:Y:S01]  /*778d0*/  VIADD R32, R31, UR5 ;  /* 0x000000051f207c36 */ /* 0x000fe20008000000 */
[----:B------:R-:W1:Y:S03]  /*778e0*/  LDCU UR5, c[0x0][0x3b8] ;  /* 0x00007700ff0577ac */ /* 0x000e660008000800 */
[----:B--2---:R-:W-:Y:S01]  /*778f0*/  VIADD R33, R32, UR6 ;  /* 0x0000000620217c36 */ /* 0x004fe20008000000 */
[----:B------:R-:W2:Y:S03]  /*77900*/  LDCU UR6, c[0x0][0x3b8] ;  /* 0x00007700ff0677ac */ /* 0x000ea60008000800 */
[----:B----4-:R-:W-:Y:S01]  /*77910*/  VIADD R34, R33, UR7 ;  /* 0x0000000721227c36 */ /* 0x010fe20008000000 */
[----:B------:R-:W4:Y:S03]  /*77920*/  LDCU UR7, c[0x0][0x3b8] ;  /* 0x00007700ff0777ac */ /* 0x000f260008000800 */
[----:B0-----:R-:W-:Y:S01]  /*77930*/  VIADD R35, R34, UR8 ;  /* 0x0000000822237c36 */ /* 0x001fe20008000000 */
[----:B------:R-:W0:Y:S03]  /*77940*/  LDCU UR8, c[0x0][0x3b8] ;  /* 0x00007700ff0877ac */ /* 0x000e260008000800 */
[----:B---3--:R-:W-:Y:S01]  /*77950*/  VIADD R36, R35, UR9 ;  /* 0x0000000923247c36 */ /* 0x008fe20008000000 */
[----:B------:R-:W3:Y:S03]  /*77960*/  LDCU UR9, c[0x0][0x3b8] ;  /* 0x00007700ff0977ac */ /* 0x000ee60008000800 */
        /* <DEDUP_REMOVED lines=45> */
[----:B------:R-:W0:Y:S04]  /*77c40*/  LDCU UR11, c[0x0][0x3b8] ;  /* 0x00007700ff0b77ac */ /* 0x000e280008000800 */
[----:B------:R1:W-:Y:S01]  /*77c50*/  STL [R1+0x4], R0 ;  /* 0x0000040001007387 */ /* 0x0003e20000100800 */
[----:B------:R-:W0:Y:S01]  /*77c60*/  LDCU UR13, c[0x0][0x3b8] ;  /* 0x00007700ff0d77ac */ /* 0x000e220008000800 */
[----:B------:R-:W0:Y:S01]  /*77c70*/  LDCU UR14, c[0x0][0x3b8] ;  /* 0x00007700ff0e77ac */ /* 0x000e220008000800 */
[----:B-1----:R-:W-:Y:S01]  /*77c80*/  VIADD R0, R0, UR5 ;  /* 0x0000000500007c36 */ /* 0x002fe20008000000 */
[----:B------:R-:W1:Y:S04]  /*77c90*/  LDCU UR5, c[0x0][0x3b8] ;  /* 0x00007700ff0577ac */ /* 0x000e680008000800 */
[----:B------:R2:W-:Y:S01]  /*77ca0*/  STL [R1+0x8], R0 ;  /* 0x0000080001007387 */ /* 0x0005e20000100800 */
[----:B------:R-:W0:Y:S01]  /*77cb0*/  LDCU UR15, c[0x0][0x3b8] ;  /* 0x00007700ff0f77ac */ /* 0x000e220008000800 */
[----:B------:R-:W0:Y:S01]  /*77cc0*/  LDCU UR4, c[0x0][0x3b4] ;  /* 0x00007680ff0477ac */ /* 0x000e220008000800 */
[----:B------:R-:W0:Y:S01]  /*77cd0*/  LDCU.64 UR34, c[0x0][0x398] ;  /* 0x00007300ff2277ac */ /* 0x000e220008000a00 */
[----:B--2---:R-:W-:Y:S01]  /*77ce0*/  VIADD R0, R0, UR6 ;  /* 0x0000000600007c36 */ /* 0x004fe20008000000 */
[----:B------:R-:W2:Y:S04]  /*77cf0*/  LDCU UR6, c[0x0][0x3b8] ;  /* 0x00007700ff0677ac */ /* 0x000ea80008000800 */
[----:B------:R4:W-:Y:S01]  /*77d00*/  STL [R1+0xc], R0 ;  /* 0x00000c0001007387 */ /* 0x0009e20000100800 */
[----:B------:R-:W0:Y:S01]  /*77d10*/  LDCU.64 UR42, c[0x0][0x398] ;  /* 0x00007300ff2a77ac */ /* 0x000e220008000a00 */
[----:B------:R-:W0:Y:S01]  /*77d20*/  LDCU.64 UR26, c[0x0][0x398] ;  /* 0x00007300ff1a77ac */ /* 0x000e220008000a00 */
[----:B----4-:R-:W-:Y:S01]  /*77d30*/  VIADD R0, R0, UR7 ;  /* 0x0000000700007c36 */ /* 0x010fe20008000000 */
[----:B------:R-:W4:Y:S04]  /*77d40*/  LDCU UR7, c[0x0][0x3b8] ;  /* 0x00007700ff0777ac */ /* 0x000f280008000800 */
[----:B------:R0:W-:Y:S01]  /*77d50*/  STL [R1+0x10], R0 ;  /* 0x0000100001007387 */ /* 0x0001e20000100800 */
[----:B------:R-:W1:Y:S01]  /*77d60*/  LDCU.64 UR20, c[0x0][0x398] ;  /* 0x00007300ff1477ac */ /* 0x000e620008000a00 */
[----:B------:R-:W1:Y:S01]  /*77d70*/  LDCU.64 UR46, c[0x0][0x398] ;  /* 0x00007300ff2e77ac */ /* 0x000e620008000a00 */
[----:B------:R-:W1:Y:S01]  /*77d80*/  LDCU.64 UR32, c[0x0][0x398] ;  /* 0x00007300ff2077ac */ /* 0x000e620008000a00 */
[----:B0-----:R-:W-:Y:S01]  /*77d90*/  VIADD R0, R0, UR8 ;  /* 0x0000000800007c36 */ /* 0x001fe20008000000 */
[----:B------:R-:W0:Y:S04]  /*77da0*/  LDCU UR8, c[0x0][0x3b8] ;  /* 0x00007700ff0877ac */ /* 0x000e280008000800 */
[----:B------:R3:W-:Y:S01]  /*77db0*/  STL [R1+0x18], R0 ;  /* 0x0000180001007387 */ /* 0x0007e20000100800 */
[----:B------:R-:W0:Y:S01]  /*77dc0*/  LDCU.64 UR24, c[0x0][0x398] ;  /* 0x00007300ff1877ac */ /* 0x000e220008000a00 */
[----:B------:R-:W0:Y:S01]  /*77dd0*/  LDCU.64 UR44, c[0x0][0x398] ;  /* 0x00007300ff2c77ac */ /* 0x000e220008000a00 */
[----:B---3--:R-:W-:Y:S01]  /*77de0*/  VIADD R0, R0, UR9 ;  /* 0x0000000900007c36 */ /* 0x008fe20008000000 */
[----:B------:R-:W3:Y:S04]  /*77df0*/  LDCU UR9, c[0x0][0x3b8] ;  /* 0x00007700ff0977ac */ /* 0x000ee80008000800 */
        /* <DEDUP_REMOVED lines=9> */
[----:B-1----:R-:W-:Y:S01]  /*77e90*/  VIADD R0, R0, UR11 ;  /* 0x0000000b00007c36 */ /* 0x002fe20008000000 */
[----:B------:R-:W1:Y:S04]  /*77ea0*/  LDCU UR11, c[0x0][0x3b8] ;  /* 0x00007700ff0b77ac */ /* 0x000e680008000800 */
[----:B------:R0:W-:Y:S01]  /*77eb0*/  STL [R1+0x24], R0 ;  /* 0x0000240001007387 */ /* 0x0001e20000100800 */
[----:B------:R-:W1:Y:S01]  /*77ec0*/  LDCU.64 UR36, c[0x0][0x398] ;  /* 0x00007300ff2477ac */ /* 0x000e620008000a00 */
[----:B------:R-:W1:Y:S01]  /*77ed0*/  LDCU.64 UR16, c[0x0][0x398] ;  /* 0x00007300ff1077ac */ /* 0x000e620008000a00 */
[----:B0-----:R-:W-:Y:S01]  /*77ee0*/  VIADD R0, R0, UR5 ;  /* 0x0000000500007c36 */ /* 0x001fe20008000000 */
[----:B------:R-:W0:Y:S04]  /*77ef0*/  LDCU UR5, c[0x0][0x3b8] ;  /* 0x00007700ff0577ac */ /* 0x000e280008000800 */
[----:B------:R2:W-:Y:S02]  /*77f00*/  STL [R1+0x2c], R0 ;  /* 0x00002c0001007387 */ /* 0x0005e40000100800 */
[----:B--2---:R-:W-:Y:S01]  /*77f10*/  VIADD R0, R0, UR6 ;  /* 0x0000000600007c36 */ /* 0x004fe20008000000 */
[----:B------:R-:W2:Y:S04]  /*77f20*/  LDCU UR6, c[0x0][0x3b8] ;  /* 0x00007700ff0677ac */ /* 0x000ea80008000800 */
[----:B------:R4:W-:Y:S02]  /*77f30*/  STL [R1+0x30], R0 ;  /* 0x0000300001007387 */ /* 0x0009e40000100800 */
[----:B----4-:R-:W-:Y:S01]  /*77f40*/  VIADD R0, R0, UR7 ;  /* 0x0000000700007c36 */ /* 0x010fe20008000000 */
[----:B------:R-:W4:Y:S04]  /*77f50*/  LDCU UR7, c[0x0][0x3b8] ;  /* 0x00007700ff0777ac */ /* 0x000f280008000800 */
[----:B------:R0:W-:Y:S02]  /*77f60*/  STL [R1+0x38], R0 ;  /* 0x0000380001007387 */ /* 0x0001e40000100800 */
[----:B0-----:R-:W-:Y:S01]  /*77f70*/  VIADD R0, R0, UR8 ;  /* 0x0000000800007c36 */ /* 0x001fe20008000000 */
[----:B------:R-:W0:Y:S04]  /*77f80*/  LDCU UR8, c[0x0][0x3b8] ;  /* 0x00007700ff0877ac */ /* 0x000e280008000800 */
[----:B------:R3:W-:Y:S02]  /*77f90*/  STL [R1+0x3c], R0 ;  /* 0x00003c0001007387 */ /* 0x0007e40000100800 */
[----:B---3--:R-:W-:Y:S01]  /*77fa0*/  VIADD R0, R0, UR9 ;  /* 0x0000000900007c36 */ /* 0x008fe20008000000 */
[----:B------:R-:W3:Y:S04]  /*77fb0*/  LDCU UR9, c[0x0][0x3b8] ;  /* 0x00007700ff0977ac */ /* 0x000ee80008000800 */
[----:B------:R0:W-:Y:S02]  /*77fc0*/  STL [R1+0x40], R0 ;  /* 0x0000400001007387 */ /* 0x0001e40000100800 */
[----:B0-----:R-:W-:Y:S01]  /*77fd0*/  VIADD R0, R0, UR10 ;  /* 0x0000000a00007c36 */ /* 0x001fe20008000000 */
[----:B------:R-:W0:Y:S04]  /*77fe0*/  LDCU UR10, c[0x0][0x3b8] ;  /* 0x00007700ff0a77ac */ /* 0x000e280008000800 */
[----:B------:R1:W-:Y:S02]  /*77ff0*/  STL [R1+0x48], R0 ;  /* 0x0000480001007387 */ /* 0x0003e40000100800 */
[----:B-1----:R-:W-:Y:S01]  /*78000*/  VIADD R0, R0, UR11 ;  /* 0x0000000b00007c36 */ /* 0x002fe20008000000 */
[----:B------:R-:W1:Y:S04]  /*78010*/  LDCU UR11, c[0x0][0x3b8] ;  /* 0x00007700ff0b77ac */ /* 0x000e680008000800 */
[----:B------:R0:W-:Y:S02]  /*78020*/  STL [R1+0x4c], R0 ;  /* 0x00004c0001007387 */ /* 0x0001e40000100800 */
        /* <DEDUP_REMOVED lines=935> */
[----:B------:R3:W-:Y:S04]  /*7baa0*/  STL [R1+0x155c], R0 ;  /* 0x00155c0001007387 */ /* 0x0007e80000100800 */
[----:B------:R-:W4:Y:S04]  /*7bab0*/  LDL.LU R9, [R1+0x290] ;  /* 0x0002900001097983 */ /* 0x000f280000300800 */
[----:B------:R-:W4:Y:S01]  /*7bac0*/  LDL.LU R57, [R1+0x294] ;  /* 0x0002940001397983 */ /* 0x000f220000300800 */
[----:B---3--:R-:W-:Y:S01]  /*7bad0*/  VIADD R0, R0, UR9 ;  /* 0x0000000900007c36 */ /* 0x008fe20008000000 */
[----:B------:R-:W3:Y:S02]  /*7bae0*/  LDCU UR9, c[0x0][0x3b8] ;  /* 0x00007700ff0977ac */ /* 0x000ee40008000800 */
[----:B------:R-:W4:Y:S04]  /*7baf0*/  LDL.LU R52, [R1+0x298] ;  /* 0x0002980001347983 */ /* 0x000f280000300800 */
[----:B------:R0:W-:Y:S04]  /*7bb00*/  STL [R1+0x1560], R0 ;  /* 0x0015600001007387 */ /* 0x0001e80000100800 */
[----:B------:R-:W4:Y:S04]  /*7bb10*/  LDL.LU R51, [R1+0x29c] ;  /* 0x00029c0001337983 */ /* 0x000f280000300800 */
[----:B------:R-:W4:Y:S01]  /*7bb20*/  LDL.LU R3, [R1+0x2c0] ;  /* 0x0002c00001037983 */ /* 0x000f220000300800 */
[----:B0-----:R-:W-:Y:S01]  /*7bb30*/  VIADD R0, R0, UR10 ;  /* 0x0000000a00007c36 */ /* 0x001fe20008000000 */
[----:B------:R-:W0:Y:S02]  /*7bb40*/  LDCU UR10, c[0x0][0x3b8] ;  /* 0x00007700ff0a77ac */ /* 0x000e240008000800 */
[----:B------:R-:W4:Y:S04]  /*7bb50*/  LDL.LU R2, [R1+0x2c4] ;  /* 0x0002c40001027983 */ /* 0x000f280000300800 */
        /* <DEDUP_REMOVED lines=12> */
[----:B------:R0:W-:Y:S04]  /*7bc20*/  STL [R1+0x1580], R0 ;  /* 0x0015800001007387 */ /* 0x0001e80000100800 */
[----:B------:R-:W4:Y:S04]  /*7bc30*/  LDL.LU R5, [R1+0x2c8] ;  /* 0x0002c80001057983 */ /* 0x000f280000300800 */
[----:B------:R-:W4:Y:S01]  /*7bc40*/  LDL.LU R4, [R1+0x2cc] ;  /* 0x0002cc0001047983 */ /* 0x000f220000300800 */
        /* <DEDUP_REMOVED lines=19> */
[----:B------:R-:W4:Y:S01]  /*7bd80*/  LDCU UR7, c[0x0][0x3b8] ;  /* 0x00007700ff0777ac */ /* 0x000f220008000800 */
[----:B------:R-:W-:-:S05]  /*7bd90*/  F2FP.SATFINITE.E4M3.F32.PACK_AB_MERGE_C R7, R57, R9, RZ ;  /* 0x000000093907723e */ /* 0x000fca00048070ff */
[----:B------:R-:W-:Y:S04]  /*7bda0*/  STL [R1+0x3014], R7 ;  /* 0x0030140701007387 */ /* 0x000fe80000100800 */
[----:B------:R0:W-:Y:S01]  /*7bdb0*/  STL [R1+0x15f8], R0 ;  /* 0x0015f80001007387 */ /* 0x0001e20000100800 */
[----:B------:R-:W-:-:S05]  /*7bdc0*/  F2FP.SATFINITE.E4M3.F32.PACK_AB_MERGE_C R6, R51, R52, RZ ;  /* 0x000000343306723e */ /* 0x000fca00048070ff */
[----:B------:R-:W-:Y:S01]  /*7bdd0*/  STL [R1+0x3010], R6 ;  /* 0x0030100601007387 */ /* 0x000fe20000100800 */
[----:B0-----:R-:W-:Y:S01]  /*7bde0*/  VIADD R0, R0, UR8 ;  /* 0x0000000800007c36 */ /* 0x001fe20008000000 */
[----:B------:R-:W-:Y:S02]  /*7bdf0*/  F2FP.SATFINITE.E4M3.F32.PACK_AB_MERGE_C R2, R2, R3, RZ ;  /* 0x000000030202723e */ /* 0x000fe400048070ff */
[----:B------:R-:W2:Y:S01]  /*7be00*/  LDL.LU R28, [R1+0x2d0] ;  /* 0x0002d000011c7983 */ /* 0x000ea20000300800 */
[----:B------:R-:W0:Y:S03]  /*7be10*/  LDCU UR8, c[0x0][0x3b8] ;  /* 0x00007700ff0877ac */ /* 0x000e260008000800 */
[----:B------:R-:W2:Y:S04]  /*7be20*/  LDL.LU R27, [R1+0x2d4] ;  /* 0x0002d400011b7983 */ /* 0x000ea80000300800 */
[----:B------:R0:W-:Y:S04]  /*7be30*/  STL [R1+0x3008], R2 ;  /* 0x0030080201007387 */ /* 0x0001e80000100800 */
        /* <DEDUP_REMOVED lines=10> */
[----:B0-----:R-:W4:Y:S01]  /*7bee0*/  LDL.LU R2, [R1+0x33c] ;  /* 0x00033c0001027983 */ /* 0x001f220000300800 */
[----:B---3--:R-:W-:Y:S01]  /*7bef0*/  VIADD R0, R0, UR9 ;  /* 0x0000000900007c36 */ /* 0x008fe20008000000 */
[----:B------:R-:W0:Y:S02]  /*7bf00*/  LDCU UR9, c[0x0][0x3b8] ;  /* 0x00007700ff0977ac */ /* 0x000e240008000800 */
[----:B------:R-:W3:Y:S01]  /*7bf10*/  LDL.LU R18, [R1+0x340] ;  /* 0x0003400001127983 */ /* 0x000ee20000300800 */
[----:B------:R-:W-:-:S05]  /*7bf20*/  F2FP.SATFINITE.E4M3.F32.PACK_AB_MERGE_C R4, R4, R5, RZ ;  /* 0x000000050404723e */ /* 0x000fca00048070ff */
[----:B------:R0:W-:Y:S04]  /*7bf30*/  STL [R1+0x300c], R4 ;  /* 0x00300c0401007387 */ /* 0x0001e80000100800 */
[----:B------:R-:W3:Y:S04]  /*7bf40*/  LDL.LU R17, [R1+0x344] ;  /* 0x0003440001117983 */ /* 0x000ee80000300800 */
[----:B------:R-:W3:Y:S04]  /*7bf50*/  LDL.LU R16, [R1+0x348] ;  /* 0x0003480001107983 */ /* 0x000ee80000300800 */
        /* <DEDUP_REMOVED lines=15> */
[----:B0-----:R-:W3:Y:S01]  /*7c050*/  LDL.LU R4, [R1+0x494] ;  /* 0x0004940001047983 */ /* 0x001ee20000300800 */
[----:B------:R-:W-:Y:S01]  /*7c060*/  VIADD R0, R0, UR10 ;  /* 0x0000000a00007c36 */ /* 0x000fe20008000000 */
[----:B------:R-:W0:Y:S01]  /*7c070*/  LDCU UR10, c[0x0][0x3b8] ;  /* 0x00007700ff0a77ac */ /* 0x000e220008000800 */
[----:B--2---:R-:W-:-:S05]  /*7c080*/  F2FP.SATFINITE.E4M3.F32.PACK_AB_MERGE_C R27, R27, R28, RZ ;  /* 0x0000001c1b1b723e */ /* 0x004fca00048070ff */
[----:B------:R-:W-:Y:S01]  /*7c090*/  STL [R1+0x2fec], R27 ;  /* 0x002fec1b01007387 */ /* 0x000fe20000100800 */
[----:B----4-:R-:W-:Y:S02]  /*7c0a0*/  F2FP.SATFINITE.E4M3.F32.PACK_AB_MERGE_C R25, R25, R26, RZ ;  /* 0x0000001a1919723e */ /* 0x010fe400048070ff */
[----:B------:R-:W-:-:S03]  /*7c0b0*/  F2FP.SATFINITE.E4M3.F32.PACK_AB_MERGE_C R23, R23, R24, RZ ;  /* 0x000000181717723e */ /* 0x000fc600048070ff */
[----:B------:R-:W-:Y:S04]  /*7c0c0*/  STL [R1+0x3004], R25 ;  /* 0x0030041901007387 */ /* 0x000fe80000100800 */
[----:B------:R-:W-:Y:S01]  /*7c0d0*/  STL [R1+0x2fe8], R23 ;  /* 0x002fe81701007387 */ /* 0x000fe20000100800 */
[----:B------:R-:W-:-:S03]  /*7c0e0*/  F2FP.SATFINITE.E4M3.F32.PACK_AB_MERGE_C R21, R21, R22, RZ ;  /* 0x000000161515723e */ /* 0x000fc600048070ff */
[----:B------:R1:W-:Y:S01]  /*7c0f0*/  STL [R1+0x1628], R0 ;  /* 0x0016280001007387 */ /* 0x0003e20000100800 */
[----:B------:R-:W-:Y:S01]  /*7c100*/  F2FP.SATFINITE.E4M3.F32.PACK_AB_MERGE_C R19, R19, R20, RZ ;  /* 0x000000141313723e */ /* 0x000fe200048070ff */
[----:B-1----:R-:W-:Y:S02]  /*7c110*/  VIADD R0, R0, UR11 ;  /* 0x0000000b00007c36 */ /* 0x002fe40008000000 */
[----:B------:R-:W-:Y:S01]  /*7c120*/  STL [R1+0x2fe0], R21 ;  /* 0x002fe01501007387 */ /* 0x000fe20000100800 */
[----:B------:R-:W1:Y:S01]  /*7c130*/  LDCU UR11, c[0x0][0x3b8] ;  /* 0x00007700ff0b77ac */ /* 0x000e620008000800 */
[----:B------:R-:W-:Y:S02]  /*7c140*/  F2FP.SATFINITE.E4M3.F32.PACK_AB_MERGE_C R2, R2, R3, RZ ;  /* 0x000000030202723e */ /* 0x000fe400048070ff */
[----:B------:R-:W-:Y:S04]  /*7c150*/  STL [R1+0x2fbc], R19 ;  /* 0x002fbc1301007387 */ /* 0x000fe80000100800 */
[----:B------:R2:W-:Y:S04]  /*7c160*/  STL [R1+0x1638], R0 ;  /* 0x0016380001007387 */ /* 0x0005e80000100800 */
[----:B------:R-:W4:Y:S04]  /*7c170*/  LDL.LU R3, [R1+0x498] ;  /* 0x0004980001037983 */ /* 0x000f280000300800 */
[----:B------:R0:W-:Y:S01]  /*7c180*/  STL [R1+0x2fb8], R2 ;  /* 0x002fb80201007387 */ /* 0x0001e20000100800 */
[----:B--2---:R-:W-:Y:S01]  /*7c190*/  VIADD R0, R0, UR5 ;  /* 0x0000000500007c36 */ /* 0x004fe20008000000 */
[----:B------:R-:W2:Y:S02]  /*7c1a0*/  LDCU UR5, c[0x0][0x3b8] ;  /* 0x00007700ff0577ac */ /* 0x000ea40008000800 */
[----:B0-----:R-:W4:Y:S01]  /*7c1b0*/  LDL.LU R2, [R1+0x49c] ;  /* 0x00049c0001027983 */ /* 0x001f220000300800 */
[----:B---3--:R-:W-:-:S05]  /*7c1c0*/  F2FP.SATFINITE.E4M3.F32.PACK_AB_MERGE_C R17, R17, R18, RZ ;  /* 0x000000121111723e */ /* 0x008fca00048070ff */
[----:B------:R-:W-:Y:S04]  /*7c1d0*/  STL [R1+0x2f94], R17 ;  /* 0x002f941101007387 */ /* 0x000fe80000100800 */
[----:B------:R0:W-:Y:S01]  /*7c1e0*/  STL [R1+0x1648], R0 ;  /* 0x0016480001007387 */ /* 0x0001e20000100800 */
[----:B------:R-:W-:Y:S01]  /*7c1f0*/  F2FP.SATFINITE.E4M3.F32.PACK_AB_MERGE_C R15, R15, R16, RZ ;  /* 0x000000100f0f723e */ /* 0x000fe200048070ff */
[----:B0-----:R-:W-:Y:S01]  /*7c200*/  VIADD R0, R0, UR6 ;  /* 0x0000000600007c36 */ /* 0x001fe20008000000 */
[----:B------:R-:W-:-:S03]  /*7c210*/  F2FP.SATFINITE.E4M3.F32.PACK_AB_MERGE_C R13, R13, R14, RZ ;  /* 0x0000000e0d0d723e */ /* 0x000fc600048070ff */
[----:B------:R-:W-:Y:S01]  /*7c220*/  STL [R1+0x2f90], R15 ;  /* 0x002f900f01007387 */ /* 0x000fe20000100800 */
[----:B------:R-:W0:Y:S03]  /*7c230*/  LDCU UR6, c[0x0][0x3b8] ;  /* 0x00007700ff0677ac */ /* 0x000e260008000800 */
[----:B------:R-:W-:Y:S01]  /*7c240*/  STL [R1+0x2f70], R13 ;  /* 0x002f700d01007387 */ /* 0x000fe20000100800 */
[----:B------:R-:W-:-:S03]  /*7c250*/  F2FP.SATFINITE.E4M3.F32.PACK_AB_MERGE_C R11, R11, R12, RZ ;  /* 0x0000000c0b0b723e */ /* 0x000fc600048070ff */
[----:B------:R3:W-:Y:S01]  /*7c260*/  STL [R1+0x1658], R0 ;  /* 0x0016580001007387 */ /* 0x0007e20000100800 */
[----:B------:R-:W-:Y:S01]  /*7c270*/  F2FP.SATFINITE.E4M3.F32.PACK_AB_MERGE_C R7, R7, R10, RZ ;  /* 0x0000000a0707723e */ /* 0x000fe200048070ff */
[----:B---3--:R-:W-:Y:S02]  /*7c280*/  VIADD R0, R0, UR7 ;  /* 0x0000000700007c36 */ /* 0x008fe40008000000 */
[----:B------:R-:W-:Y:S01]  /*7c290*/  STL [R1+0x2f6c], R11 ;  /* 0x002f6c0b01007387 */ /* 0x000fe20000100800 */
[----:B------:R-:W3:Y:S01]  /*7c2a0*/  LDCU UR7, c[0x0][0x3b8] ;  /* 0x00007700ff0777ac */ /* 0x000ee20008000800 */
[----:B------:R-:W-:Y:S02]  /*7c2b0*/  F2FP.SATFINITE.E4M3.F32.PACK_AB_MERGE_C R6, R8, R6, RZ ;  /* 0x000000060806723e */ /* 0x000fe400048070ff */
[----:B------:R0:W-:Y:S04]  /*7c2c0*/  STL [R1+0x2f60], R7 ;  /* 0x002f600701007387 */ /* 0x0001e80000100800 */
[----:B------:R1:W-:Y:S04]  /*7c2d0*/  STL [R1+0x165c], R0 ;  /* 0x00165c0001007387 */ /* 0x0003e80000100800 */
[----:B------:R2:W-:Y:S01]  /*7c2e0*/  STL [R1+0x2f5c], R6 ;  /* 0x002f5c0601007387 */ /* 0x0005e20000100800 */
[----:B0-----:R-:W-:Y:S01]  /*7c2f0*/  F2FP.SATFINITE.E4M3.F32.PACK_AB_MERGE_C R7, R57, R9, RZ ;  /* 0x000000093907723e */ /* 0x001fe200048070ff */
[----:B-1----:R-:W-:-:S04]  /*7c300*/  VIADD R0, R0, UR8 ;  /* 0x0000000800007c36 */ /* 0x002fc80008000000 */
[----:B------:R-:W-:Y:S01]  /*7c310*/  STL [R1+0x2f54], R7 ;  /* 0x002f540701007387 */ /* 0x000fe20000100800 */
[----:B------:R-:W0:Y:S01]  /*7c320*/  LDCU UR8, c[0x0][0x3b8] ;  /* 0x00007700ff0877ac */ /* 0x000e220008000800 */
[----:B--2---:R-:W-:Y:S02]  /*7c330*/  F2FP.SATFINITE.E4M3.F32.PACK_AB_MERGE_C R6, R51, R52, RZ ;  /* 0x000000343306723e */ /* 0x004fe400048070ff */
[----:B------:R1:W-:Y:S01]  /*7c340*/  STL [R1+0x1680], R0 ;  /* 0x0016800001007387 */ /* 0x0003e20000100800 */
[----:B------:R-:W-:-:S03]  /*7c350*/  F2FP.SATFINITE.E4M3.F32.PACK_AB_MERGE_C R4, R4, R5, RZ ;  /* 0x000000050404723e */ /* 0x000fc600048070ff */
[----:B------:R-:W-:Y:S04]  /*7c360*/  STL [R1+0x2f50], R6 ;  /* 0x002f500601007387 */ /* 0x000fe80000100800 */
[----:B------:R-:W2:Y:S01]  /*7c370*/  LDL.LU R28, [R1+0x4b0] ;  /* 0x0004b000011c7983 */ /* 0x000ea20000300800 */
[----:B-1----:R-:W-:Y:S01]  /*7c380*/  VIADD R0, R0, UR9 ;  /* 0x0000000900007c36 */ /* 0x002fe20008000000 */
[----:B------:R-:W1:Y:S02]  /*7c390*/  LDCU UR9, c[0x0][0x3b8] ;  /* 0x00007700ff0977ac */ /* 0x000e640008000800 */
[----:B------:R-:W2:Y:S04]  /*7c3a0*/  LDL.LU R27, [R1+0x4b4] ;  /* 0x0004b400011b7983 */ /* 0x000ea80000300800 */
[----:B------:R0:W-:Y:S04]  /*7c3b0*/  STL [R1+0x2f44], R4 ;  /* 0x002f440401007387 */ /* 0x0001e80000100800 */
        /* <DEDUP_REMOVED lines=10> */
[----:B------:R-:W0:Y:S02]  /*7c460*/  LDCU UR10, c[0x0][0x3b8] ;  /* 0x00007700ff0a77ac */ /* 0x000e240008000800 */
[----:B------:R-:W3:Y:S01]  /*7c470*/  LDL.LU R20, [R1+0x4f8] ;  /* 0x0004f80001147983 */ /* 0x000ee20000300800 */
[----:B----4-:R-:W-:-:S05]  /*7c480*/  F2FP.SATFINITE.E4M3.F32.PACK_AB_MERGE_C R2, R2, R3, RZ ;  /* 0x000000030202723e */ /* 0x010fca00048070ff */
        /* <DEDUP_REMOVED lines=20> */
[----:B--2---:R-:W-:-:S03]  /*7c5d0*/  F2FP.SATFINITE.E4M3.F32.PACK_AB_MERGE_C R27, R27, R28, RZ ;  /* 0x0000001c1b1b723e */ /* 0x004fc600048070ff */
[----:B----4-:R-:W2:Y:S01]  /*7c5e0*/  LDL.LU R2, [R1+0x594] ;  /* 0x0005940001027983 */ /* 0x010ea20000300800 */
[----:B0-----:R-:W-:Y:S01]  /*7c5f0*/  VIADD R0, R0, UR11 ;  /* 0x0000000b00007c36 */ /* 0x001fe20008000000 */
[----:B------:R-:W0:Y:S02]  /*7c600*/  LDCU UR11, c[0x0][0x3b8] ;  /* 0x00007700ff0b77ac */ /* 0x000e240008000800 */
[----:B------:R-:W-:Y:S01]  /*7c610*/  STL [R1+0x2f38], R27 ;  /* 0x002f381b01007387 */ /* 0x000fe20000100800 */
[----:B---3--:R-:W-:Y:S02]  /*7c620*/  F2FP.SATFINITE.E4M3.F32.PACK_AB_MERGE_C R25, R25, R26, RZ ;  /* 0x0000001a1919723e */ /* 0x008fe400048070ff */
[----:B------:R-:W-:-:S03]  /*7c630*/  F2FP.SATFINITE.E4M3.F32.PACK_AB_MERGE_C R23, R23, R24, RZ ;  /* 0x000000181717723e */ /* 0x000fc600048070ff */
[----:B------:R-:W-:Y:S04]  /*7c640*/  STL [R1+0x2f3c], R25 ;  /* 0x002f3c1901007387 */ /* 0x000fe80000100800 */
[----:B------:R-:W-:Y:S01]  /*7c650*/  STL [R1+0x2f30], R23 ;  /* 0x002f301701007387 */ /* 0x000fe20000100800 */
[----:B------:R-:W-:-:S03]  /*7c660*/  F2FP.SATFINITE.E4M3.F32.PACK_AB_MERGE_C R21, R21, R22, RZ ;  /* 0x000000161515723e */ /* 0x000fc600048070ff */
[----:B------:R-:W-:Y:S04]  /*7c670*/  STL [R1+0x16b0], R0 ;  /* 0x0016b00001007387 */ /* 0x000fe80000100800 */
[----:B------:R3:W-:Y:S02]  /*7c680*/  STL [R1+0x2f2c], R21 ;  /* 0x002f2c1501007387 */ /* 0x0007e40000100800 */
[----:B---3--:R-:W-:Y:S02]  /*7c690*/  F2FP.SATFINITE.E4M3.F32.PACK_AB_MERGE_C R21, R4, R5, RZ ;  /* 0x000000050415723e */ /* 0x008fe400048070ff */
[----:B------:R-:W3:Y:S04]  /*7c6a0*/  LDL.LU R5, [R1+0x598] ;  /* 0x0005980001057983 */ /* 0x000ee80000300800 */
[----:B------:R-:W3:Y:S01]  /*7c6b0*/  LDL.LU R4, [R1+0x59c] ;  /* 0x00059c0001047983 */ /* 0x000ee20000300800 */
[----:B------:R-:W-:Y:S01]  /*7c6c0*/  VIADD R0, R0, UR5 ;  /* 0x0000000500007c36 */ /* 0x000fe20008000000 */
[----:B------:R-:W4:Y:S02]  /*7c6d0*/  LDCU UR5, c[0x0][0x3b8] ;  /* 0x00007700ff0577ac */ /* 0x000f240008000800 */
[----:B------:R-:W-:Y:S04]  /*7c6e0*/  STL [R1+0x2f18], R21 ;  /* 0x002f181501007387 */ /* 0x000fe80000100800 */
[----:B------:R0:W-:Y:S02]  /*7c6f0*/  STL [R1+0x16c0], R0 ;  /* 0x0016c00001007387 */ /* 0x0001e40000100800 */
[----:B0-----:R-:W-:Y:S01]  /*7c700*/  VIADD R0, R0, UR6 ;  /* 0x0000000600007c36 */ /* 0x001fe20008000000 */
[----:B------:R-:W0:Y:S01]  /*7c710*/  LDCU UR6, c[0x0][0x3b8] ;  /* 0x00007700ff0677ac */ /* 0x000e220008000800 */
[----:B------:R-:W-:-:S05]  /*7c720*/  F2FP.SATFINITE.E4M3.F32.PACK_AB_MERGE_C R19, R19, R20, RZ ;  /* 0x000000141313723e */ /* 0x000fca00048070ff */
[----:B------:R-:W-:Y:S01]  /*7c730*/  STL [R1+0x2f14], R19 ;  /* 0x002f141301007387 */ /* 0x000fe20000100800 */
[----:B------:R-:W-:-:S05]  /*7c740*/  F2FP.SATFINITE.E4M3.F32.PACK_AB_MERGE_C R17, R17, R18, RZ ;  /* 0x000000121111723e */ /* 0x000fca00048070ff */
[----:B------:R-:W-:Y:S01]  /*7c750*/  STL [R1+0x2f0c], R17 ;  /* 0x002f0c1101007387 */ /* 0x000fe20000100800 */
[----:B------:R-:W-:-:S03]  /*7c760*/  F2FP.SATFINITE.E4M3.F32.PACK_AB_MERGE_C R15, R15, R16, RZ ;  /* 0x000000100f0f723e */ /* 0x000fc600048070ff */
[----:B------:R0:W-:Y:S01]  /*7c770*/  STL [R1+0x16d0], R0 ;  /* 0x0016d00001007387 */ /* 0x0001e20000100800 */
[----:B------:R-:W-:Y:S01]  /*7c780*/  F2FP.SATFINITE.E4M3.F32.PACK_AB_MERGE_C R13, R13, R14, RZ ;  /* 0x0000000e0d0d723e */ /* 0x000fe200048070ff */
[----:B0-----:R-:W-:Y:S02]  /*7c790*/  VIADD R0, R0, UR7 ;  /* 0x0000000700007c36 */ /* 0x001fe40008000000 */
[----:B------:R-:W-:Y:S01]  /*7c7a0*/  STL [R1+0x2f08], R15 ;  /* 0x002f080f01007387 */ /* 0x000fe20000100800 */
[----:B------:R-:W0:Y:S01]  /*7c7b0*/  LDCU UR7, c[0x0][0x3b8] ;  /* 0x00007700ff0777ac */ /* 0x000e220008000800 */
[----:B------:R-:W-:Y:S02]  /*7c7c0*/  F2FP.SATFINITE.E4M3.F32.PACK_AB_MERGE_C R11, R11, R12, RZ ;  /* 0x0000000c0b0b723e */ /* 0x000fe400048070ff */
[----:B------:R-:W-:Y:S04]  /*7c7d0*/  STL [R1+0x2efc], R13 ;  /* 0x002efc0d01007387 */ /* 0x000fe80000100800 */
[----:B------:R1:W-:Y:S01]  /*7c7e0*/  STL [R1+0x16e0], R0 ;  /* 0x0016e00001007387 */ /* 0x0003e20000100800 */
[----:B------:R-:W-:-:S03]  /*7c7f0*/  F2FP.SATFINITE.E4M3.F32.PACK_AB_MERGE_C R7, R7, R10, RZ ;  /* 0x0000000a0707723e */ /* 0x000fc600048070ff */
[----:B------:R-:W-:Y:S01]  /*7c800*/  STL [R1+0x2ef8], R11 ;  /* 0x002ef80b01007387 */ /* 0x000fe20000100800 */
[----:B-1----:R-:W-:Y:S01]  /*7c810*/  VIADD R0, R0, UR8 ;  /* 0x0000000800007c36 */ /* 0x002fe20008000000 */
[----:B------:R-:W-:Y:S02]  /*7c820*/  F2FP.SATFINITE.E4M3.F32.PACK_AB_MERGE_C R6, R8, R6, RZ ;  /* 0x000000060806723e */ /* 0x000fe400048070ff */
[----:B------:R1:W-:Y:S01]  /*7c830*/  STL [R1+0x2ef0], R7 ;  /* 0x002ef00701007387 */ /* 0x0003e20000100800 */
[----:B------:R-:W0:Y:S03]  /*7c840*/  LDCU UR8, c[0x0][0x3b8] ;  /* 0x00007700ff0877ac */ /* 0x000e260008000800 */
[----:B------:R4:W-:Y:S04]  /*7c850*/  STL [R1+0x16f0], R0 ;  /* 0x0016f00001007387 */ /* 0x0009e80000100800 */
[----:B------:R0:W-:Y:S01]  /*7c860*/  STL [R1+0x2eec], R6 ;  /* 0x002eec0601007387 */ /* 0x0001e20000100800 */
[----:B-1----:R-:W-:Y:S01]  /*7c870*/  F2FP.SATFINITE.E4M3.F32.PACK_AB_MERGE_C R7, R57, R9, RZ ;  /* 0x000000093907723e */ /* 0x002fe200048070ff */
[----:B----4-:R-:W-:-:S04]  /*7c880*/  VIADD R0, R0, UR9 ;  /* 0x0000000900007c36 */ /* 0x010fc80008000000 */
[----:B------:R-:W-:Y:S01]  /*7c890*/  STL [R1+0x2ee0], R7 ;  /* 0x002ee00701007387 */ /* 0x000fe20000100800 */
[----:B------:R-:W1:Y:S01]  /*7c8a0*/  LDCU UR9, c[0x0][0x3b8] ;  /* 0x00007700ff0977ac */ /* 0x000e620008000800 */
[----:B0-----:R-:W-:Y:S02]  /*7c8b0*/  F2FP.SATFINITE.E4M3.F32.PACK_AB_MERGE_C R6, R51, R52, RZ ;  /* 0x000000343306723e */ /* 0x001fe400048070ff */
[----:B------:R0:W-:Y:S01]  /*7c8c0*/  STL [R1+0x1700], R0 ;  /* 0x0017000001007387 */ /* 0x0001e20000100800 */
[----:B--2---:R-:W-:-:S03]  /*7c8d0*/  F2FP.SATFINITE.E4M3.F32.PACK_AB_MERGE_C R2, R2, R3, RZ ;  /* 0x000000030202723e */ /* 0x004fc600048070ff */
[----:B------:R-:W-:Y:S04]  /*7c8e0*/  STL [R1+0x2edc], R6 ;  /* 0x002edc0601007387 */ /* 0x000fe80000100800 */
[----:B------:R-:W2:Y:S01]  /*7c8f0*/  LDL.LU R28, [R1+0x5b0] ;  /* 0x0005b000011c7983 */ /* 0x000ea20000300800 */
[----:B0-----:R-:W-:Y:S01]  /*7c900*/  VIADD R0, R0, UR10 ;  /* 0x0000000a00007c36 */ /* 0x001fe20008000000 */
[----:B------:R-:W0:Y:S02]  /*7c910*/  LDCU UR10, c[0x0][0x3b8] ;  /* 0x00007700ff0a77ac */ /* 0x000e240008000800 */
[----:B------:R-:W2:Y:S04]  /*7c920*/  LDL.LU R27, [R1+0x5b4] ;  /* 0x0005b400011b7983 */ /* 0x000ea80000300800 */
[----:B------:R-:W-:Y:S04]  /*7c930*/  STL [R1+0x2ed0], R2 ;  /* 0x002ed00201007387 */ /* 0x000fe80000100800 */
[----:B------:R4:W-:Y:S04]  /*7c940*/  STL [R1+0x1710], R0 ;  /* 0x0017100001007387 */ /* 0x0009e80000100800 */
[----:B------:R-:W2:Y:S04]  /*7c950*/  LDL.LU R26, [R1+0x5b8] ;  /* 0x0005b800011a7983 */ /* 0x000ea80000300800 */
[----:B------:R-:W2:Y:S04]  /*7c960*/  LDL.LU R25, [R1+0x5bc] ;  /* 0x0005bc0001197983 */ /* 0x000ea80000300800 */
[----:B------:R-:W2:Y:S04]  /*7c970*/  LDL.LU R24, [R1+0x5d0] ;  /* 0x0005d00001187983 */ /* 0x000ea80000300800 */
[----:B------:R-:W2:Y:S04]  /*7c980*/  LDL.LU R23, [R1+0x5d4] ;  /* 0x0005d40001177983 */ /* 0x000ea80000300800 */
[----:B------:R-:W2:Y:S01]  /*7c990*/  LDL.LU R3, [R1+0x5d8] ;  /* 0x0005d80001037983 */ /* 0x000ea20000300800 */
[----:B----4-:R-:W-:Y:S01]  /*7c9a0*/  VIADD R0, R0, UR11 ;  /* 0x0000000b00007c36 */ /* 0x010fe20008000000 */
[----:B------:R-:W4:Y:S02]  /*7c9b0*/  LDCU UR11, c[0x0][0x3b8] ;  /* 0x00007700ff0b77ac */ /* 0x000f240008000800 */
[----:B------:R-:W4:Y:S04]  /*7c9c0*/  LDL.LU R2, [R1+0x5dc] ;  /* 0x0005dc0001027983 */ /* 0x000f280000300800 */
[----:B------:R-:W4:Y:S01]  /*7c9d0*/  LDL.LU R22, [R1+0x5f0] ;  /* 0x0005f00001167983 */ /* 0x000f220000300800 */
[----:B---3--:R-:W-:-:S05]  /*7c9e0*/  F2FP.SATFINITE.E4M3.F32.PACK_AB_MERGE_C R4, R4, R5, RZ ;  /* 0x000000050404723e */ /* 0x008fca00048070ff */
        /* <DEDUP_REMOVED lines=22> */
[----:B---3--:R-:W3:Y:S01]  /*7cb50*/  LDL.LU R4, [R1+0x694] ;  /* 0x0006940001047983 */ /* 0x008ee20000300800 */
[----:B0-----:R-:W-:Y:S01]  /*7cb60*/  VIADD R0, R0, UR5 ;  /* 0x0000000500007c36 */ /* 0x001fe20008000000 */
[----:B------:R-:W0:Y:S01]  /*7cb70*/  LDCU UR5, c[0x0][0x3b8] ;  /* 0x00007700ff0577ac */ /* 0x000e220008000800 */
[----:B--2---:R-:W-:-:S05]  /*7cb80*/  F2FP.SATFINITE.E4M3.F32.PACK_AB_MERGE_C R27, R27, R28, RZ ;  /* 0x0000001c1b1b723e */ /* 0x004fca00048070ff */
[----:B------:R-:W-:Y:S01]  /*7cb90*/  STL [R1+0x2ec0], R27 ;  /* 0x002ec01b01007387 */ /* 0x000fe20000100800 */
[----:B------:R-:W-:Y:S02]  /*7cba0*/  F2FP.SATFINITE.E4M3.F32.PACK_AB_MERGE_C R25, R25, R26, RZ ;  /* 0x0000001a1919723e */ /* 0x000fe400048070ff */
[----:B------:R-:W-:-:S03]  /*7cbb0*/  F2FP.SATFINITE.E4M3.F32.PACK_AB_MERGE_C R23, R23, R24, RZ ;  /* 0x000000181717723e */ /* 0x000fc600048070ff */
[----:B------:R-:W-:Y:S04]  /*7cbc0*/  STL [R1+0x2ec4], R25 ;  /* 0x002ec41901007387 */ /* 0x000fe80000100800 */
[----:B------:R-:W-:Y:S01]  /*7cbd0*/  STL [R1+0x2eb8], R23 ;  /* 0x002eb81701007387 */ /* 0x000fe20000100800 */
[----:B----4-:R-:W-:-:S03]  /*7cbe0*/  F2FP.SATFINITE.E4M3.F32.PACK_AB_MERGE_C R2, R2, R3, RZ ;  /* 0x000000030202723e */ /* 0x010fc600048070ff */
[----:B------:R2:W-:Y:S04]  /*7cbf0*/  STL [R1+0x1730], R0 ;  /* 0x0017300001007387 */ /* 0x0005e80000100800 */
[----:B------:R-:W4:Y:S04]  /*7cc00*/  LDL.LU R3, [R1+0x698] ;  /* 0x0006980001037983 */ /* 0x000f280000300800 */
[----:B------:R0:W-:Y:S01]  /*7cc10*/  STL [R1+0x2eb4], R2 ;  /* 0x002eb40201007387 */ /* 0x0001e20000100800 */
[----:B--2---:R-:W-:Y:S01]  /*7cc20*/  VIADD R0, R0, UR6 ;  /* 0x0000000600007c36 */ /* 0x004fe20008000000 */
[----:B------:R-:W2:Y:S01]  /*7cc30*/  LDCU UR6, c[0x0][0x3b8] ;  /* 0x00007700ff0677ac */ /* 0x000ea20008000800 */
[----:B------:R-:W-:Y:S01]  /*7cc40*/  F2FP.SATFINITE.E4M3.F32.PACK_AB_MERGE_C R21, R21, R22, RZ ;  /* 0x000000161515723e */ /* 0x000fe200048070ff */
[----:B0-----:R-:W4:Y:S04]  /*7cc50*/  LDL.LU R2, [R1+0x69c] ;  /* 0x00069c0001027983 */ /* 0x001f280000300800 */
        /* <DEDUP_REMOVED lines=16> */
[----:B------:R0:W-:Y:S01]  /*7cd60*/  STL [R1+0x1768], R0 ;  /* 0x0017680001007387 */ /* 0x0001e20000100800 */
[----:B------:R-:W-:-:S03]  /*7cd70*/  F2FP.SATFINITE.E4M3.F32.PACK_AB_MERGE_C R7, R7, R10, RZ ;  /* 0x0000000a0707723e */ /* 0x000fc600048070ff */
[----:B------:R-:W-:Y:S01]  /*7cd80*/  STL [R1+0x2e8c], R11 ;  /* 0x002e8c0b01007387 */ /* 0x000fe20000100800 */
[----:B0-----:R-:W-:Y:S01]  /*7cd90*/  VIADD R0, R0, UR9 ;  /* 0x0000000900007c36 */ /* 0x001fe20008000000 */
[----:B------:R-:W-:Y:S02]  /*7cda0*/  F2FP.SATFINITE.E4M3.F32.PACK_AB_MERGE_C R6, R8, R6, RZ ;  /* 0x000000060806723e */ /* 0x000fe400048070ff */
[----:B------:R0:W-:Y:S01]  /*7cdb0*/  STL [R1+0x2e80], R7 ;  /* 0x002e800701007387 */ /* 0x0001e20000100800 */
[----:B------:R-:W1:Y:S03]  /*7cdc0*/  LDCU UR9, c[0x0][0x3b8] ;  /* 0x00007700ff0977ac */ /* 0x000e660008000800 */
[----:B------:R2:W-:Y:S04]  /*7cdd0*/  STL [R1+0x1778], R0 ;  /* 0x0017780001007387 */ /* 0x0005e80000100800 */
[----:B------:R3:W-:Y:S01]  /*7cde0*/  STL [R1+0x2e7c], R6 ;  /* 0x002e7c0601007387 */ /* 0x0007e20000100800 */
[----:B0-----:R-:W-:Y:S01]  /*7cdf0*/  F2FP.SATFINITE.E4M3.F32.PACK_AB_MERGE_C R7, R57, R9, RZ ;  /* 0x000000093907723e */ /* 0x001fe200048070ff */
[----:B--2---:R-:W-:-:S04]  /*7ce00*/  VIADD R0, R0, UR10 ;  /* 0x0000000a00007c36 */ /* 0x004fc80008000000 */
[----:B------:R-:W-:Y:S01]  /*7ce10*/  STL [R1+0x2e70], R7 ;  /* 0x002e700701007387 */ /* 0x000fe20000100800 */
[----:B------:R-:W0:Y:S01]  /*7ce20*/  LDCU UR10, c[0x0][0x3b8] ;  /* 0x00007700ff0a77ac */ /* 0x000e220008000800 */
[----:B---3--:R-:W-:Y:S02]  /*7ce30*/  F2FP.SATFINITE.E4M3.F32.PACK_AB_MERGE_C R6, R51, R52, RZ ;  /* 0x000000343306723e */ /* 0x008fe400048070ff */
[----:B------:R2:W-:Y:S01]  /*7ce40*/  STL [R1+0x1788], R0 ;  /* 0x0017880001007387 */ /* 0x0005e20000100800 */
[----:B------:R-:W-:-:S03]  /*7ce50*/  F2FP.SATFINITE.E4M3.F32.PACK_AB_MERGE_C R4, R4, R5, RZ ;  /* 0x000000050404723e */ /* 0x000fc600048070ff */
[----:B------:R-:W-:Y:S04]  /*7ce60*/  STL [R1+0x2e6c], R6 ;  /* 0x002e6c0601007387 */ /* 0x000fe80000100800 */
[----:B------:R-:W3:Y:S01]  /*7ce70*/  LDL.LU R28, [R1+0x6b0] ;  /* 0x0006b000011c7983 */ /* 0x000ee20000300800 */
[----:B--2---:R-:W-:Y:S01]  /*7ce80*/  VIADD R0, R0, UR11 ;  /* 0x0000000b00007c36 */ /* 0x004fe20008000000 */
[----:B------:R-:W2:Y:S02]  /*7ce90*/  LDCU UR11, c[0x0][0x3b8] ;  /* 0x00007700ff0b77ac */ /* 0x000ea40008000800 */
[----:B------:R-:W3:Y:S04]  /*7cea0*/  LDL.LU R27, [R1+0x6b4] ;  /* 0x0006b400011b7983 */ /* 0x000ee80000300800 */
[----:B------:R0:W-:Y:S04]  /*7ceb0*/  STL [R1+0x2e60], R4 ;  /* 0x002e600401007387 */ /* 0x0001e80000100800 */
[----:B------:R0:W-:Y:S04]  /*7cec0*/  STL [R1+0x1798], R0 ;  /* 0x0017980001007387 */ /* 0x0001e80000100800 */
[----:B------:R-:W2:Y:S04]  /*7ced0*/  LDL.LU R26, [R1+0x6b8] ;  /* 0x0006b800011a7983 */ /* 0x000ea80000300800 */
[----:B------:R-:W2:Y:S04]  /*7cee0*/  LDL.LU R25, [R1+0x6bc] ;  /* 0x0006bc0001197983 */ /* 0x000ea80000300800 */
[----:B------:R-:W2:Y:S04]  /*7cef0*/  LDL.LU R5, [R1+0x6d0] ;  /* 0x0006d00001057983 */ /* 0x000ea80000300800 */
[----:B0-----:R-:W2:Y:S01]  /*7cf00*/  LDL.LU R4, [R1+0x6d4] ;  /* 0x0006d40001047983 */ /* 0x001ea20000300800 */
[----:B------:R-:W-:Y:S01]  /*7cf10*/  VIADD R0, R0, UR5 ;  /* 0x0000000500007c36 */ /* 0x000fe20008000000 */
[----:B------:R-:W0:Y:S02]  /*7cf20*/  LDCU UR5, c[0x0][0x3b8] ;  /* 0x00007700ff0577ac */ /* 0x000e240008000800 */
[----:B------:R-:W2:Y:S01]  /*7cf30*/  LDL.LU R24, [R1+0x6d8] ;  /* 0x0006d80001187983 */ /* 0x000ea20000300800 */
[----:B----4-:R-:W-:-:S05]  /*7cf40*/  F2FP.SATFINITE.E4M3.F32.PACK_AB_MERGE_C R2, R2, R3, RZ ;  /* 0x000000030202723e */ /* 0x010fca00048070ff */
[----:B------:R4:W-:Y:S04]  /*7cf50*/  STL [R1+0x2e68], R2 ;  /* 0x002e680201007387 */ /* 0x0009e80000100800 */
[----:B------:R-:W2:Y:S04]  /*7cf60*/  LDL.LU R23, [R1+0x6dc] ;  /* 0x0006dc0001177983 */ /* 0x000ea80000300800 */
[----:B------:R-:W2:Y:S04]  /*7cf70*/  LDL.LU R22, [R1+0x6f0] ;  /* 0x0006f00001167983 */ /* 0x000ea80000300800 */
[----:B------:R-:W-:Y:S04]  /*7cf80*/  STL [R1+0x17a8], R0 ;  /* 0x0017a80001007387 */ /* 0x000fe80000100800 */
        /* <DEDUP_REMOVED lines=18> */
[----:B---3--:R-:W-:-:S03]  /*7d0b0*/  F2FP.SATFINITE.E4M3.F32.PACK_AB_MERGE_C R27, R27, R28, RZ ;  /* 0x0000001c1b1b723e */ /* 0x008fc600048070ff */
[----:B------:R-:W3:Y:S04]  /*7d0c0*/  LDL.LU R51, [R1+0x77c] ;  /* 0x00077c0001337983 */ /* 0x000ee80000300800 */
[----:B------:R-:W3:Y:S04]  /*7d0d0*/  LDL.LU R3, [R1+0x790] ;  /* 0x0007900001037983 */ /* 0x000ee80000300800 */
[----:B----4-:R-:W4:Y:S04]  /*7d0e0*/  LDL.LU R2, [R1+0x794] ;  /* 0x0007940001027983 */ /* 0x010f280000300800 */
[----:B------:R-:W4:Y:S01]  /*7d0f0*/  LDL.LU R28, [R1+0x3078] ;  /* 0x00307800011c7983 */ /* 0x000f220000300800 */
[----:B--2---:R-:W-:-:S03]  /*7d100*/  F2FP.SATFINITE.E4M3.F32.PACK_AB_MERGE_C R26, R25, R26, RZ ;  /* 0x0000001a191a723e */ /* 0x004fc600048070ff */
[----:B------:R2:W-:Y:S01]  /*7d110*/  STL [R1+0x2e50], R27 ;  /* 0x002e501b01007387 */ /* 0x0005e20000100800 */
[----:B------:R-:W-:-:S03]  /*7d120*/  F2FP.SATFINITE.E4M3.F32.PACK_AB_MERGE_C R25, R4, R5, RZ ;  /* 0x000000050419723e */ /* 0x000fc600048070ff */
[----:B--2---:R-:W2:Y:S04]  /*7d130*/  LDL.LU R27, [R1+0x3074] ;  /* 0x00307400011b7983 */ /* 0x004ea80000300800 */
[----:B------:R-:W-:Y:S04]  /*7d140*/  STL [R1+0x2e5c], R26 ;  /* 0x002e5c1a01007387 */ /* 0x000fe80000100800 */
[----:B------:R-:W2:Y:S04]  /*7d150*/  LDL.LU R5, [R1+0x798] ;  /* 0x0007980001057983 */ /* 0x000ea80000300800 */
[----:B------:R-:W2:Y:S01]  /*7d160*/  LDL.LU R4, [R1+0x79c] ;  /* 0x00079c0001047983 */ /* 0x000ea20000300800 */
[----:B------:R-:W-:Y:S01]  /*7d170*/  VIADD R0, R0, UR6 ;  /* 0x0000000600007c36 */ /* 0x000fe20008000000 */
[----:B------:R-:W0:Y:S02]  /*7d180*/  LDCU UR6, c[0x0][0x3b8] ;  /* 0x00007700ff0677ac */ /* 0x000e240008000800 */
[----:B------:R-:W-:Y:S04]  /*7d190*/  STL [R1+0x2e4c], R25 ;  /* 0x002e4c1901007387 */ /* 0x000fe80000100800 */
[----:B------:R1:W-:Y:S02]  /*7d1a0*/  STL [R1+0x17b8], R0 ;  /* 0x0017b80001007387 */ /* 0x0003e40000100800 */
[----:B-1----:R-:W-:Y:S01]  /*7d1b0*/  VIADD R0, R0, UR7 ;  /* 0x0000000700007c36 */ /* 0x002fe20008000000 */
[----:B------:R-:W1:Y:S01]  /*7d1c0*/  LDCU UR7, c[0x0][0x3b8] ;  /* 0x00007700ff0777ac */ /* 0x000e620008000800 */
        /* <DEDUP_REMOVED lines=17> */
[----:B------:R-:W-:Y:S01]  /*7d2e0*/  STL [R1+0x2e20], R13 ;  /* 0x002e200d01007387 */ /* 0x000fe20000100800 */
[----:B------:R-:W1:Y:S03]  /*7d2f0*/  LDCU UR9, c[0x0][0x3b8] ;  /* 0x00007700ff0977ac */ /* 0x000e660008000800 */
        /* <DEDUP_REMOVED lines=10> */
[----:B------:R-:W-:-:S04]  /*7d3a0*/  VIADD R0, R0, UR11 ;  /* 0x0000000b00007c36 */ /* 0x000fc80008000000 */
[----:B------:R-:W-:Y:S01]  /*7d3b0*/  STL [R1+0x2e00], R7 ;  /* 0x002e000701007387 */ /* 0x000fe20000100800 */
[----:B------:R-:W0:Y:S01]  /*7d3c0*/  LDCU UR11, c[0x0][0x3b8] ;  /* 0x00007700ff0b77ac */ /* 0x000e220008000800 */
[----:B---3--:R-:W-:Y:S02]  /*7d3d0*/  F2FP.SATFINITE.E4M3.F32.PACK_AB_MERGE_C R6, R51, R52, RZ ;  /* 0x000000343306723e */ /* 0x008fe400048070ff */
[----:B------:R3:W-:Y:S01]  /*7d3e0*/  STL [R1+0x1810], R0 ;  /* 0x0018100001007387 */ /* 0x0007e20000100800 */
[----:B----4-:R-:W-:-:S03]  /*7d3f0*/  F2FP.SATFINITE.E4M3.F32.PACK_AB_MERGE_C R2, R2, R3, RZ ;  /* 0x000000030202723e */ /* 0x010fc600048070ff */
[----:B------:R-:W-:Y:S04]  /*7d400*/  STL [R1+0x2dfc], R6 ;  /* 0x002dfc0601007387 */ /* 0x000fe80000100800 */
[----:B------:R-:W4:Y:S01]  /*7d410*/  LDL.LU R9, [R1+0x7b0] ;  /* 0x0007b00001097983 */ /* 0x000f220000300800 */
[----:B---3--:R-:W-:Y:S01]  /*7d420*/  VIADD R0, R0, UR5 ;  /* 0x0000000500007c36 */ /* 0x008fe20008000000 */
[----:B------:R-:W3:Y:S02]  /*7d430*/  LDCU UR5, c[0x0][0x3b8] ;  /* 0x00007700ff0577ac */ /* 0x000ee40008000800 */
[----:B------:R-:W4:Y:S04]  /*7d440*/  LDL.LU R57, [R1+0x7b4] ;  /* 0x0007b40001397983 */ /* 0x000f280000300800 */
[----:B------:R0:W-:Y:S04]  /*7d450*/  STL [R1+0x2df0], R2 ;  /* 0x002df00201007387 */ /* 0x0001e80000100800 */
[----:B------:R1:W-:Y:S04]  /*7d460*/  STL [R1+0x1814], R0 ;  /* 0x0018140001007387 */ /* 0x0003e80000100800 */
[----:B------:R-:W3:Y:S04]  /*7d470*/  LDL.LU R3, [R1+0x7b8] ;  /* 0x0007b80001037983 */ /* 0x000ee80000300800 */
[----:B0-----:R-:W3:Y:S01]  /*7d480*/  LDL.LU R2, [R1+0x7bc] ;  /* 0x0007bc0001027983 */ /* 0x001ee20000300800 */
[----:B-1----:R-:W-:Y:S01]  /*7d490*/  VIADD R0, R0, UR6 ;  /* 0x0000000600007c36 */ /* 0x002fe20008000000 */
[----:B------:R-:W0:Y:S02]  /*7d4a0*/  LDCU UR6, c[0x0][0x3b8] ;  /* 0x00007700ff0677ac */ /* 0x000e240008000800 */
[----:B------:R-:W3:Y:S01]  /*7d4b0*/  LDL.LU R26, [R1+0x7d0] ;  /* 0x0007d000011a7983 */ /* 0x000ee20000300800 */
[----:B--2---:R-:W-:-:S05]  /*7d4c0*/  F2FP.SATFINITE.E4M3.F32.PACK_AB_MERGE_C R4, R4, R5, RZ ;  /* 0x000000050404723e */ /* 0x004fca00048070ff */
[----:B------:R1:W-:Y:S04]  /*7d4d0*/  STL [R1+0x2df8], R4 ;  /* 0x002df80401007387 */ /* 0x0003e80000100800 */
[----:B------:R-:W2:Y:S04]  /*7d4e0*/  LDL.LU R25, [R1+0x7d4] ;  /* 0x0007d40001197983 */ /* 0x000ea80000300800 */
[----:B------:R-:W2:Y:S04]  /*7d4f0*/  LDL.LU R24, [R1+0x7d8] ;  /* 0x0007d80001187983 */ /* 0x000ea80000300800 */
        /* <DEDUP_REMOVED lines=21> */
[----:B-1----:R-:W2:Y:S01]  /*7d650*/  LDL.LU R4, [R1+0x87c] ;  /* 0x00087c0001047983 */ /* 0x002ea20000300800 */
[----:B0-----:R-:W-:Y:S01]  /*7d660*/  VIADD R0, R0, UR7 ;  /* 0x0000000700007c36 */ /* 0x001fe20008000000 */
[----:B------:R-:W0:Y:S01]  /*7d670*/  LDCU UR7, c[0x0][0x3b8] ;  /* 0x00007700ff0777ac */ /* 0x000e220008000800 */
[----:B----4-:R-:W-:-:S05]  /*7d680*/  F2FP.SATFINITE.E4M3.F32.PACK_AB_MERGE_C R9, R57, R9, RZ ;  /* 0x000000093909723e */ /* 0x010fca00048070ff */
[----:B------:R1:W-:Y:S04]  /*7d690*/  STL [R1+0x2de0], R9 ;  /* 0x002de00901007387 */ /* 0x0003e80000100800 */
[----:B-1----:R-:W4:Y:S01]  /*7d6a0*/  LDL.LU R9, [R1+0x890] ;  /* 0x0008900001097983 */ /* 0x002f220000300800 */
[----:B---3--:R-:W-:-:S05]  /*7d6b0*/  F2FP.SATFINITE.E4M3.F32.PACK_AB_MERGE_C R2, R2, R3, RZ ;  /* 0x000000030202723e */ /* 0x008fca00048070ff */
[----:B------:R1:W-:Y:S04]  /*7d6c0*/  STL [R1+0x2dec], R2 ;  /* 0x002dec0201007387 */ /* 0x0003e80000100800 */
[----:B------:R-:W4:Y:S04]  /*7d6d0*/  LDL.LU R57, [R1+0x894] ;  /* 0x0008940001397983 */ /* 0x000f280000300800 */
[----:B------:R-:W3:Y:S01]  /*7d6e0*/  LDL.LU R3, [R1+0x898] ;  /* 0x0008980001037983 */ /* 0x000ee20000300800 */
[----:B--2---:R-:W-:-:S03]  /*7d6f0*/  F2FP.SATFINITE.E4M3.F32.PACK_AB_MERGE_C R25, R25, R26, RZ ;  /* 0x0000001a1919723e */ /* 0x004fc600048070ff */
[----:B------:R2:W-:Y:S04]  /*7d700*/  STL [R1+0x1848], R0 ;  /* 0x0018480001007387 */ /* 0x0005e80000100800 */
[----:B-1----:R-:W3:Y:S01]  /*7d710*/  LDL.LU R2, [R1+0x89c] ;  /* 0x00089c0001027983 */ /* 0x002ee20000300800 */
[----:B------:R-:W-:Y:S01]  /*7d720*/  F2FP.SATFINITE.E4M3.F32.PACK_AB_MERGE_C R23, R23, R24, RZ ;  /* 0x000000181717723e */ /* 0x000fe200048070ff */
[----:B--2---:R-:W-:Y:S02]  /*7d730*/  VIADD R0, R0, UR8 ;  /* 0x0000000800007c36 */ /* 0x004fe40008000000 */
[----:B------:R-:W-:Y:S01]  /*7d740*/  STL [R1+0x2ddc], R25 ;  /* 0x002ddc1901007387 */ /* 0x000fe20000100800 */
[----:B------:R-:W1:Y:S01]  /*7d750*/  LDCU UR8, c[0x0][0x3b8] ;  /* 0x00007700ff0877ac */ /* 0x000e620008000800 */
[----:B------:R-:W-:-:S02]  /*7d760*/  F2FP.SATFINITE.E4M3.F32.PACK_AB_MERGE_C R21, R21, R22, RZ ;  /* 0x000000161515723e */ /* 0x000fc400048070ff */
[----:B------:R-:W-:Y:S04]  /*7d770*/  STL [R1+0x2dd8], R23 ;  /* 0x002dd81701007387 */ /* 0x000fe80000100800 */
[----:B------:R-:W-:Y:S01]  /*7d780*/  STL [R1+0x2dd0], R21 ;  /* 0x002dd01501007387 */ /* 0x000fe20000100800 */
[----:B------:R-:W-:-:S03]  /*7d790*/  F2FP.SATFINITE.E4M3.F32.PACK_AB_MERGE_C R19, R19, R20, RZ ;  /* 0x000000141313723e */ /* 0x000fc600048070ff */
[----:B------:R2:W-:Y:S01]  /*7d7a0*/  STL [R1+0x185c], R0 ;  /* 0x00185c0001007387 */ /* 0x0005e20000100800 */
[----:B------:R-:W-:Y:S01]  /*7d7b0*/  F2FP.SATFINITE.E4M3.F32.PACK_AB_MERGE_C R17, R17, R18, RZ ;  /* 0x000000121111723e */ /* 0x000fe200048070ff */
[----:B--2---:R-:W-:Y:S02]  /*7d7c0*/  VIADD R0, R0, UR9 ;  /* 0x0000000900007c36 */ /* 0x004fe40008000000 */
[----:B------:R-:W-:Y:S01]  /*7d7d0*/  STL [R1+0x2dcc], R19 ;  /* 0x002dcc1301007387 */ /* 0x000fe20000100800 */
[----:B------:R-:W2:Y:S01]  /*7d7e0*/  LDCU UR9, c[0x0][0x3b8] ;  /* 0x00007700ff0977ac */ /* 0x000ea20008000800 */
[----:B------:R-:W-:Y:S02]  /*7d7f0*/  F2FP.SATFINITE.E4M3.F32.PACK_AB_MERGE_C R15, R15, R16, RZ ;  /* 0x000000100f0f723e */ /* 0x000fe400048070ff */
[----:B------:R-:W-:Y:S04]  /*7d800*/  STL [R1+0x2dc0], R17 ;  /* 0x002dc01101007387 */ /* 0x000fe80000100800 */
[----:B------:R0:W-:Y:S01]  /*7d810*/  STL [R1+0x1860], R0 ;  /* 0x0018600001007387 */ /* 0x0001e20000100800 */
[----:B------:R-:W-:-:S03]  /*7d820*/  F2FP.SATFINITE.E4M3.F32.PACK_AB_MERGE_C R13, R13, R14, RZ ;  /* 0x0000000e0d0d723e */ /* 0x000fc600048070ff */
[----:B------:R-:W-:Y:S01]  /*7d830*/  STL [R1+0x2dbc], R15 ;  /* 0x002dbc0f01007387 */ /* 0x000fe20000100800 */
[----:B0-----:R-:W-:Y:S01]  /*7d840*/  VIADD R0, R0, UR10 ;  /* 0x0000000a00007c36 */ /* 0x001fe20008000000 */
[----:B------:R-:W-:Y:S02]  /*7d850*/  F2FP.SATFINITE.E4M3.F32.PACK_AB_MERGE_C R11, R11, R12, RZ ;  /* 0x0000000c0b0b723e */ /* 0x000fe400048070ff */
[----:B------:R-:W-:Y:S01]  /*7d860*/  STL [R1+0x2db8], R13 ;  /* 0x002db80d01007387 */ /* 0x000fe20000100800 */
[----:B------:R-:W0:Y:S03]  /*7d870*/  LDCU UR10, c[0x0][0x3b8] ;  /* 0x00007700ff0a77ac */ /* 0x000e260008000800 */
[----:B------:R1:W-:Y:S01]  /*7d880*/  STL [R1+0x1864], R0 ;  /* 0x0018640001007387 */ /* 0x0003e20000100800 */
[----:B------:R-:W-:-:S03]  /*7d890*/  F2FP.SATFINITE.E4M3.F32.PACK_AB_MERGE_C R7, R7, R10, RZ ;  /* 0x0000000a0707723e */ /* 0x000fc600048070ff */
[----:B------:R-:W-:Y:S01]  /*7d8a0*/  STL [R1+0x2db4], R11 ;  /* 0x002db40b01007387 */ /* 0x000fe20000100800 */
[----:B-1----:R-:W-:Y:S01]  /*7d8b0*/  VIADD R0, R0, UR11 ;  /* 0x0000000b00007c36 */ /* 0x002fe20008000000 */
[----:B------:R-:W-:Y:S02]  /*7d8c0*/  F2FP.SATFINITE.E4M3.F32.PACK_AB_MERGE_C R6, R8, R6, RZ ;  /* 0x000000060806723e */ /* 0x000fe400048070ff */
[----:B------:R-:W-:Y:S01]  /*7d8d0*/  STL [R1+0x2da8], R7 ;  /* 0x002da80701007387 */ /* 0x000fe20000100800 */
[----:B------:R-:W1:Y:S03]  /*7d8e0*/  LDCU UR11, c[0x0][0x3b8] ;  /* 0x00007700ff0b77ac */ /* 0x000e660008000800 */
[----:B------:R0:W-:Y:S04]  /*7d8f0*/  STL [R1+0x1890], R0 ;  /* 0x0018900001007387 */ /* 0x0001e80000100800 */
[----:B------:R2:W-:Y:S01]  /*7d900*/  STL [R1+0x2da4], R6 ;  /* 0x002da40601007387 */ /* 0x0005e20000100800 */
[----:B0-----:R-:W-:Y:S01]  /*7d910*/  VIADD R0, R0, UR5 ;  /* 0x0000000500007c36 */ /* 0x001fe20008000000 */
[----:B------:R-:W-:Y:S01]  /*7d920*/  F2FP.SATFINITE.E4M3.F32.PACK_AB_MERGE_C R4, R4, R5, RZ ;  /* 0x000000050404723e */ /* 0x000fe200048070ff */
[----:B------:R-:W0:Y:S01]  /*7d930*/  LDCU UR5, c[0x0][0x3b8] ;  /* 0x00007700ff0577ac */ /* 0x000e220008000800 */
[----:B--2---:R-:W-:-:S05]  /*7d940*/  F2FP.SATFINITE.E4M3.F32.PACK_AB_MERGE_C R6, R51, R52, RZ ;  /* 0x000000343306723e */ /* 0x004fca00048070ff */
[----:B------:R-:W-:Y:S04]  /*7d950*/  STL [R1+0x2d98], R6 ;  /* 0x002d980601007387 */ /* 0x000fe80000100800 */
[----:B------:R-:W-:Y:S04]  /*7d960*/  STL [R1+0x18a0], R0 ;  /* 0x0018a00001007387 */ /* 0x000fe80000100800 */
[----:B------:R-:W2:Y:S04]  /*7d970*/  LDL.LU R52, [R1+0x8b0] ;  /* 0x0008b00001347983 */ /* 0x000ea80000300800 */
[----:B------:R0:W-:Y:S04]  /*7d980*/  STL [R1+0x2d94], R4 ;  /* 0x002d940401007387 */ /* 0x0001e80000100800 */
[----:B------:R-:W2:Y:S04]  /*7d990*/  LDL.LU R51, [R1+0x8b4] ;  /* 0x0008b40001337983 */ /* 0x000ea80000300800 */
[----:B------:R-:W2:Y:S04]  /*7d9a0*/  LDL.LU R5, [R1+0x8b8] ;  /* 0x0008b80001057983 */ /* 0x000ea80000300800 */
[----:B0-----:R-:W2:Y:S01]  /*7d9b0*/  LDL.LU R4, [R1+0x8bc] ;  /* 0x0008bc0001047983 */ /* 0x001ea20000300800 */
[----:B------:R-:W-:Y:S01]  /*7d9c0*/  VIADD R0, R0, UR6 ;  /* 0x0000000600007c36 */ /* 0x000fe20008000000 */
[----:B------:R-:W0:Y:S01]  /*7d9d0*/  LDCU UR6, c[0x0][0x3b8] ;  /* 0x00007700ff0677ac */ /* 0x000e220008000800 */
[----:B----4-:R-:W-:-:S05]  /*7d9e0*/  F2FP.SATFINITE.E4M3.F32.PACK_AB_MERGE_C R6, R57, R9, RZ ;  /* 0x000000093906723e */ /* 0x010fca00048070ff */
[----:B------:R-:W-:Y:S04]  /*7d9f0*/  STL [R1+0x2d84], R6 ;  /* 0x002d840601007387 */ /* 0x000fe80000100800 */
[----:B------:R4:W-:Y:S01]  /*7da00*/  STL [R1+0x18b0], R0 ;  /* 0x0018b00001007387 */ /* 0x0009e20000100800 */
[----:B---3--:R-:W-:-:S05]  /*7da10*/  F2FP.SATFINITE.E4M3.F32.PACK_AB_MERGE_C R2, R2, R3, RZ ;  /* 0x000000030202723e */ /* 0x008fca00048070ff */
[----:B------:R-:W-:Y:S01]  /*7da20*/  STL [R1+0x2d90], R2 ;  /* 0x002d900201007387 */ /* 0x000fe20000100800 */
[----:B----4-:R-:W-:Y:S01]  /*7da30*/  VIADD R0, R0, UR7 ;  /* 0x0000000700007c36 */ /* 0x010fe20008000000 */
[----:B------:R-:W3:Y:S02]  /*7da40*/  LDCU UR7, c[0x0][0x3b8] ;  /* 0x00007700ff0777ac */ /* 0x000ee40008000800 */
[----:B------:R-:W4:Y:S04]  /*7da50*/  LDL.LU R26, [R1+0x8d0] ;  /* 0x0008d000011a7983 */ /* 0x000f280000300800 */
[----:B------:R-:W4:Y:S04]  /*7da60*/  LDL.LU R25, [R1+0x8d4] ;  /* 0x0008d40001197983 */ /* 0x000f280000300800 */
        /* <DEDUP_REMOVED lines=20> */
[----:B0-----:R-:W-:Y:S01]  /*7dbb0*/  VIADD R0, R0, UR8 ;  /* 0x0000000800007c36 */ /* 0x001fe20008000000 */
[----:B------:R-:W0:Y:S02]  /*7dbc0*/  LDCU UR8, c[0x0][0x3b8] ;  /* 0x00007700ff0877ac */ /* 0x000e240008000800 */
[----:B------:R-:W3:Y:S01]  /*7dbd0*/  LDL.LU R2, [R1+0x974] ;  /* 0x0009740001027983 */ /* 0x000ee20000300800 */
[----:B--2---:R-:W-:-:S05]  /*7dbe0*/  F2FP.SATFINITE.E4M3.F32.PACK_AB_MERGE_C R6, R51, R52, RZ ;  /* 0x000000343306723e */ /* 0x004fca00048070ff */
[----:B------:R2:W-:Y:S01]  /*7dbf0*/  STL [R1+0x2d78], R6 ;  /* 0x002d780601007387 */ /* 0x0005e20000100800 */
[----:B------:R-:W-:-:S03]  /*7dc00*/  F2FP.SATFINITE.E4M3.F32.PACK_AB_MERGE_C R4, R4, R5, RZ ;  /* 0x000000050404723e */ /* 0x000fc600048070ff */
[----:B--2---:R-:W2:Y:S04]  /*7dc10*/  LDL.LU R6, [R1+0x978] ;  /* 0x0009780001067983 */ /* 0x004ea80000300800 */
[----:B------:R0:W-:Y:S04]  /*7dc20*/  STL [R1+0x2d80], R4 ;  /* 0x002d800401007387 */ /* 0x0001e80000100800 */
[----:B------:R-:W2:Y:S04]  /*7dc30*/  LDL.LU R8, [R1+0x97c] ;  /* 0x00097c0001087983 */ /* 0x000ea80000300800 */
        /* <DEDUP_REMOVED lines=8> */
[----:B------:R-:W-:Y:S01]  /*7dcc0*/  STL [R1+0x2d74], R25 ;  /* 0x002d741901007387 */ /* 0x000fe20000100800 */
[----:B---3--:R-:W-:Y:S02]  /*7dcd0*/  F2FP.SATFINITE.E4M3.F32.PACK_AB_MERGE_C R23, R23, R24, RZ ;  /* 0x000000181717723e */ /* 0x008fe400048070ff */
[----:B------:R-:W-:-:S03]  /*7dce0*/  F2FP.SATFINITE.E4M3.F32.PACK_AB_MERGE_C R21, R21, R22, RZ ;  /* 0x000000161515723e */ /* 0x000fc600048070ff */
[----:B------:R-:W-:Y:S04]  /*7dcf0*/  STL [R1+0x2d70], R23 ;  /* 0x002d701701007387 */ /* 0x000fe80000100800 */
        /* <DEDUP_REMOVED lines=19> */
[----:B----4-:R-:W-:Y:S01]  /*7de30*/  VIADD R0, R0, UR5 ;  /* 0x0000000500007c36 */ /* 0x010fe20008000000 */
[----:B------:R-:W-:Y:S02]  /*7de40*/  F2FP.SATFINITE.E4M3.F32.PACK_AB_MERGE_C R7, R57, R9, RZ ;  /* 0x000000093907723e */ /* 0x000fe400048070ff */
[----:B------:R-:W-:Y:S01]  /*7de50*/  STL [R1+0x2d3c], R10 ;  /* 0x002d3c0a01007387 */ /* 0x000fe20000100800 */
[----:B------:R-:W4:Y:S03]  /*7de60*/  LDCU UR5, c[0x0][0x3b8] ;  /* 0x00007700ff0577ac */ /* 0x000f260008000800 */
[----:B------:R0:W-:Y:S01]  /*7de70*/  STL [R1+0x1918], R0 ;  /* 0x0019180001007387 */ /* 0x0001e20000100800 */
[----:B------:R-:W-:-:S03]  /*7de80*/  F2FP.SATFINITE.E4M3.F32.PACK_AB_MERGE_C R2, R2, R3, RZ ;  /* 0x000000030202723e */ /* 0x000fc600048070ff */
[----:B------:R-:W-:Y:S04]  /*7de90*/  STL [R1+0x2d38], R7 ;  /* 0x002d380701007387 */ /* 0x000fe80000100800 */
[----:B------:R-:W3:Y:S01]  /*7dea0*/  LDL.LU R9, [R1+0x9b0] ;  /* 0x0009b00001097983 */ /* 0x000ee20000300800 */
[----:B0-----:R-:W-:Y:S01]  /*7deb0*/  VIADD R0, R0, UR6 ;  /* 0x0000000600007c36 */ /* 0x001fe20008000000 */
[----:B------:R-:W0:Y:S02]  /*7dec0*/  LDCU UR6, c[0x0][0x3b8] ;  /* 0x00007700ff0677ac */ /* 0x000e240008000800 */
[----:B------:R-:W3:Y:S04]  /*7ded0*/  LDL.LU R57, [R1+0x9b4] ;  /* 0x0009b40001397983 */ /* 0x000ee80000300800 */
[----:B------:R0:W-:Y:S04]  /*7dee0*/  STL [R1+0x2d2c], R2 ;  /* 0x002d2c0201007387 */ /* 0x0001e80000100800 */
[----:B------:R1:W-:Y:S04]  /*7def0*/  STL [R1+0x1928], R0 ;  /* 0x0019280001007387 */ /* 0x0003e80000100800 */
[----:B------:R-:W4:Y:S04]  /*7df00*/  LDL.LU R3, [R1+0x9b8] ;  /* 0x0009b80001037983 */ /* 0x000f280000300800 */
[----:B0-----:R-:W4:Y:S01]  /*7df10*/  LDL.LU R2, [R1+0x9bc] ;  /* 0x0009bc0001027983 */ /* 0x001f220000300800 */
[----:B-1----:R-:W-:Y:S01]  /*7df20*/  VIADD R0, R0, UR7 ;  /* 0x0000000700007c36 */ /* 0x002fe20008000000 */
[----:B------:R-:W0:Y:S01]  /*7df30*/  LDCU UR7, c[0x0][0x3b8] ;  /* 0x00007700ff0777ac */ /* 0x000e220008000800 */
[----:B--2---:R-:W-:-:S05]  /*7df40*/  F2FP.SATFINITE.E4M3.F32.PACK_AB_MERGE_C R7, R8, R6, RZ ;  /* 0x000000060807723e */ /* 0x004fca00048070ff */
[----:B------:R-:W-:Y:S01]  /*7df50*/  STL [R1+0x2d28], R7 ;  /* 0x002d280701007387 */ /* 0x000fe20000100800 */
[----:B------:R-:W-:-:S05]  /*7df60*/  F2FP.SATFINITE.E4M3.F32.PACK_AB_MERGE_C R6, R51, R52, RZ ;  /* 0x000000343306723e */ /* 0x000fca00048070ff */
[----:B------:R-:W-:Y:S01]  /*7df70*/  STL [R1+0x2d1c], R6 ;  /* 0x002d1c0601007387 */ /* 0x000fe20000100800 */
[----:B------:R-:W-:-:S03]  /*7df80*/  F2FP.SATFINITE.E4M3.F32.PACK_AB_MERGE_C R4, R4, R5, RZ ;  /* 0x000000050404723e */ /* 0x000fc600048070ff */
[----:B------:R1:W-:Y:S04]  /*7df90*/  STL [R1+0x192c], R0 ;  /* 0x00192c0001007387 */ /* 0x0003e80000100800 */
[----:B------:R2:W-:Y:S04]  /*7dfa0*/  STL [R1+0x2d20], R4 ;  /* 0x002d200401007387 */ /* 0x0005e80000100800 */
[----:B------:R-:W4:Y:S01]  /*7dfb0*/  LDL.LU R26, [R1+0x9d0] ;  /* 0x0009d000011a7983 */ /* 0x000f220000300800 */
[----:B-1----:R-:W-:Y:S01]  /*7dfc0*/  VIADD R0, R0, UR8 ;  /* 0x0000000800007c36 */ /* 0x002fe20008000000 */
[----:B------:R-:W1:Y:S02]  /*7dfd0*/  LDCU UR8, c[0x0][0x3b8] ;  /* 0x00007700ff0877ac */ /* 0x000e640008000800 */
        /* <DEDUP_REMOVED lines=19> */
[----:B--2---:R-:W2:Y:S01]  /*7e110*/  LDL.LU R4, [R1+0xa5c] ;  /* 0x000a5c0001047983 */ /* 0x004ea20000300800 */
[----:B0-----:R-:W-:Y:S01]  /*7e120*/  VIADD R0, R0, UR9 ;  /* 0x0000000900007c36 */ /* 0x001fe20008000000 */
[----:B------:R-:W0:Y:S01]  /*7e130*/  LDCU UR9, c[0x0][0x3b8] ;  /* 0x00007700ff0977ac */ /* 0x000e220008000800 */
[----:B---3--:R-:W-:-:S05]  /*7e140*/  F2FP.SATFINITE.E4M3.F32.PACK_AB_MERGE_C R6, R57, R9, RZ ;  /* 0x000000093906723e */ /* 0x008fca00048070ff */
[----:B------:R3:W-:Y:S04]  /*7e150*/  STL [R1+0x2d0c], R6 ;  /* 0x002d0c0601007387 */ /* 0x0007e80000100800 */
[----:B------:R-:W2:Y:S01]  /*7e160*/  LDL.LU R10, [R1+0xa70] ;  /* 0x000a7000010a7983 */ /* 0x000ea20000300800 */
[----:B----4-:R-:W-:-:S05]  /*7e170*/  F2FP.SATFINITE.E4M3.F32.PACK_AB_MERGE_C R2, R2, R3, RZ ;  /* 0x000000030202723e */ /* 0x010fca00048070ff */
[----:B------:R-:W-:Y:S04]  /*7e180*/  STL [R1+0x2d10], R2 ;  /* 0x002d100201007387 */ /* 0x000fe80000100800 */
[----:B------:R-:W4:Y:S04]  /*7e190*/  LDL.LU R7, [R1+0xa74] ;  /* 0x000a740001077983 */ /* 0x000f280000300800 */
[----:B---3--:R-:W3:Y:S04]  /*7e1a0*/  LDL.LU R6, [R1+0xa78] ;  /* 0x000a780001067983 */ /* 0x008ee80000300800 */
[----:B------:R0:W-:Y:S04]  /*7e1b0*/  STL [R1+0x1960], R0 ;  /* 0x0019600001007387 */ /* 0x0001e80000100800 */
[----:B------:R-:W3:Y:S04]  /*7e1c0*/  LDL.LU R8, [R1+0xa7c] ;  /* 0x000a7c0001087983 */ /* 0x000ee80000300800 */
[----:B------:R-:W3:Y:S01]  /*7e1d0*/  LDL.LU R9, [R1+0xa90] ;  /* 0x000a900001097983 */ /* 0x000ee20000300800 */
[----:B0-----:R-:W-:Y:S01]  /*7e1e0*/  VIADD R0, R0, UR10 ;  /* 0x0000000a00007c36 */ /* 0x001fe20008000000 */
[----:B------:R-:W0:Y:S02]  /*7e1f0*/  LDCU UR10, c[0x0][0x3b8] ;  /* 0x00007700ff0a77ac */ /* 0x000e240008000800 */
[----:B------:R-:W3:Y:S04]  /*7e200*/  LDL.LU R57, [R1+0xa94] ;  /* 0x000a940001397983 */ /* 0x000ee80000300800 */
[----:B------:R-:W3:Y:S04]  /*7e210*/  LDL.LU R3, [R1+0xa98] ;  /* 0x000a980001037983 */ /* 0x000ee80000300800 */
[----:B------:R-:W3:Y:S01]  /*7e220*/  LDL.LU R2, [R1+0xa9c] ;  /* 0x000a9c0001027983 */ /* 0x000ee20000300800 */
[----:B------:R-:W-:-:S05]  /*7e230*/  F2FP.SATFINITE.E4M3.F32.PACK_AB_MERGE_C R25, R25, R26, RZ ;  /* 0x0000001a1919723e */ /* 0x000fca00048070ff */
[----:B------:R-:W-:Y:S01]  /*7e240*/  STL [R1+0x2d04], R25 ;  /* 0x002d041901007387 */ /* 0x000fe20000100800 */
[----:B------:R-:W-:Y:S02]  /*7e250*/  F2FP.SATFINITE.E4M3.F32.PACK_AB_MERGE_C R23, R23, R24, RZ ;  /* 0x000000181717723e */ /* 0x000fe400048070ff */
[----:B------:R-:W-:-:S03]  /*7e260*/  F2FP.SATFINITE.E4M3.F32.PACK_AB_MERGE_C R21, R21, R22, RZ ;  /* 0x000000161515723e */ /* 0x000fc600048070ff */
[----:B------:R-:W-:Y:S04]  /*7e270*/  STL [R1+0x2d00], R23 ;  /* 0x002d001701007387 */ /* 0x000fe80000100800 */
        /* <DEDUP_REMOVED lines=19> */
[----:B--2---:R-:W-:Y:S01]  /*7e3b0*/  F2FP.SATFINITE.E4M3.F32.PACK_AB_MERGE_C R4, R4, R5, RZ ;  /* 0x000000050404723e */ /* 0x004fe200048070ff */
[----:B------:R-:W0:Y:S01]  /*7e3c0*/  LDCU UR6, c[0x0][0x3b8] ;  /* 0x00007700ff0677ac */ /* 0x000e220008000800 */
[----:B------:R-:W-:-:S05]  /*7e3d0*/  F2FP.SATFINITE.E4M3.F32.PACK_AB_MERGE_C R11, R51, R52, RZ ;  /* 0x00000034330b723e */ /* 0x000fca00048070ff */
        /* <DEDUP_REMOVED lines=11> */
[----:B---3--:R-:W-:-:S03]  /*7e490*/  F2FP.SATFINITE.E4M3.F32.PACK_AB_MERGE_C R6, R8, R6, RZ ;  /* 0x000000060806723e */ /* 0x008fc600048070ff */
[----:B------:R3:W-:Y:S04]  /*7e4a0*/  STL [R1+0x1990], R0 ;  /* 0x0019900001007387 */ /* 0x0007e80000100800 */
[----:B------:R4:W-:Y:S01]  /*7e4b0*/  STL [R1+0x2ca0], R6 ;  /* 0x002ca00601007387 */ /* 0x0009e20000100800 */
[----:B---3--:R-:W-:Y:S01]  /*7e4c0*/  VIADD R0, R0, UR8 ;  /* 0x0000000800007c36 */ /* 0x008fe20008000000 */
[----:B------:R-:W3:Y:S01]  /*7e4d0*/  LDCU UR8, c[0x0][0x3b8] ;  /* 0x00007700ff0877ac */ /* 0x000ee20008000800 */
[----:B----4-:R-:W-:Y:S02]  /*7e4e0*/  F2FP.SATFINITE.E4M3.F32.PACK_AB_MERGE_C R6, R57, R9, RZ ;  /* 0x000000093906723e */ /* 0x010fe400048070ff */
[----:B------:R-:W-:-:S03]  /*7e4f0*/  F2FP.SATFINITE.E4M3.F32.PACK_AB_MERGE_C R2, R2, R3, RZ ;  /* 0x000000030202723e */ /* 0x000fc600048070ff */
[----:B------:R-:W-:Y:S04]  /*7e500*/  STL [R1+0x2c60], R6 ;  /* 0x002c600601007387 */ /* 0x000fe80000100800 */
[----:B------:R4:W-:Y:S04]  /*7e510*/  STL [R1+0x1994], R0 ;  /* 0x0019940001007387 */ /* 0x0009e80000100800 */
[----:B------:R-:W-:Y:S04]  /*7e520*/  STL [R1+0x2c98], R2 ;  /* 0x002c980201007387 */ /* 0x000fe80000100800 */
[----:B------:R-:W3:Y:S01]  /*7e530*/  LDL.LU R26, [R1+0xad0] ;  /* 0x000ad000011a7983 */ /* 0x000ee20000300800 */
[----:B----4-:R-:W-:Y:S01]  /*7e540*/  VIADD R0, R0, UR9 ;  /* 0x0000000900007c36 */ /* 0x010fe20008000000 */
[----:B------:R-:W4:Y:S02]  /*7e550*/  LDCU UR9, c[0x0][0x3b8] ;  /* 0x00007700ff0977ac */ /* 0x000f240008000800 */
[----:B------:R-:W3:Y:S04]  /*7e560*/  LDL.LU R25, [R1+0xad4] ;  /* 0x000ad40001197983 */ /* 0x000ee80000300800 */
        /* <DEDUP_REMOVED lines=15> */
[----:B0-----:R-:W-:Y:S01]  /*7e660*/  VIADD R0, R0, UR10 ;  /* 0x0000000a00007c36 */ /* 0x001fe20008000000 */
[----:B------:R-:W0:Y:S02]  /*7e670*/  LDCU UR10, c[0x0][0x3b8] ;  /* 0x00007700ff0a77ac */ /* 0x000e240008000800 */
[----:B------:R-:W4:Y:S04]  /*7e680*/  LDL.LU R3, [R1+0xb30] ;  /* 0x000b300001037983 */ /* 0x000f280000300800 */
[----:B------:R-:W4:Y:S01]  /*7e690*/  LDL.LU R2, [R1+0xb34] ;  /* 0x000b340001027983 */ /* 0x000f220000300800 */
[----:B--2---:R-:W-:-:S05]  /*7e6a0*/  F2FP.SATFINITE.E4M3.F32.PACK_AB_MERGE_C R6, R51, R52, RZ ;  /* 0x000000343306723e */ /* 0x004fca00048070ff */
[----:B------:R2:W-:Y:S01]  /*7e6b0*/  STL [R1+0x2c2c], R6 ;  /* 0x002c2c0601007387 */ /* 0x0005e20000100800 */
[----:B------:R-:W-:-:S03]  /*7e6c0*/  F2FP.SATFINITE.E4M3.F32.PACK_AB_MERGE_C R4, R4, R5, RZ ;  /* 0x000000050404723e */ /* 0x000fc600048070ff */
[----:B------:R-:W4:Y:S04]  /*7e6d0*/  LDL.LU R12, [R1+0xb38] ;  /* 0x000b3800010c7983 */ /* 0x000f280000300800 */
[----:B------:R0:W-:Y:S04]  /*7e6e0*/  STL [R1+0x2c48], R4 ;  /* 0x002c480401007387 */ /* 0x0001e80000100800 */
[----:B------:R-:W4:Y:S04]  /*7e6f0*/  LDL.LU R11, [R1+0xb3c] ;  /* 0x000b3c00010b7983 */ /* 0x000f280000300800 */
[----:B------:R-:W4:Y:S04]  /*7e700*/  LDL.LU R10, [R1+0x1320] ;  /* 0x00132000010a7983 */ /* 0x000f280000300800 */
[----:B------:R0:W-:Y:S04]  /*7e710*/  STL [R1+0x19e8], R0 ;  /* 0x0019e80001007387 */ /* 0x0001e80000100800 */
[----:B------:R-:W4:Y:S04]  /*7e720*/  LDL.LU R7, [R1+0x1324] ;  /* 0x0013240001077983 */ /* 0x000f280000300800 */
[----:B--2---:R-:W2:Y:S04]  /*7e730*/  LDL.LU R6, [R1+0x1328] ;  /* 0x0013280001067983 */ /* 0x004ea80000300800 */
[----:B------:R-:W2:Y:S04]  /*7e740*/  LDL.LU R8, [R1+0x132c] ;  /* 0x00132c0001087983 */ /* 0x000ea80000300800 */
[----:B------:R-:W2:Y:S04]  /*7e750*/  LDL.LU R52, [R1+0x1310] ;  /* 0x0013100001347983 */ /* 0x000ea80000300800 */
[----:B------:R-:W2:Y:S04]  /*7e760*/  LDL.LU R51, [R1+0x1314] ;  /* 0x0013140001337983 */ /* 0x000ea80000300800 */
[----:B------:R-:W2:Y:S04]  /*7e770*/  LDL.LU R5, [R1+0x1318] ;  /* 0x0013180001057983 */ /* 0x000ea80000300800 */
[----:B0-----:R-:W2:Y:S01]  /*7e780*/  LDL.LU R4, [R1+0x131c] ;  /* 0x00131c0001047983 */ /* 0x001ea20000300800 */
[----:B------:R-:W-:Y:S01]  /*7e790*/  VIADD R0, R0, UR11 ;  /* 0x0000000b00007c36 */ /* 0x000fe20008000000 */
[----:B------:R-:W0:Y:S01]  /*7e7a0*/  LDCU UR11, c[0x0][0x3b8] ;  /* 0x00007700ff0b77ac */ /* 0x000e220008000800 */
[----:B---3--:R-:W-:-:S05]  /*7e7b0*/  F2FP.SATFINITE.E4M3.F32.PACK_AB_MERGE_C R25, R25, R26, RZ ;  /* 0x0000001a1919723e */ /* 0x008fca00048070ff */
        /* <DEDUP_REMOVED lines=16> */
[----:B---3--:R-:W-:Y:S01]  /*7e8c0*/  VIADD R0, R0, UR6 ;  /* 0x0000000600007c36 */ /* 0x008fe20008000000 */
[----:B------:R-:W-:Y:S02]  /*7e8d0*/  F2FP.SATFINITE.E4M3.F32.PACK_AB_MERGE_C R9, R57, R9, RZ ;  /* 0x000000093909723e */ /* 0x000fe400048070ff */
[----:B------:R-:W-:Y:S01]  /*7e8e0*/  STL [R1+0x2bf8], R13 ;  /* 0x002bf80d01007387 */ /* 0x000fe20000100800 */
[----:B------:R-:W3:Y:S03]  /*7e8f0*/  LDCU UR6, c[0x0][0x3b8] ;  /* 0x00007700ff0677ac */ /* 0x000ee60008000800 */
[----:B------:R4:W-:Y:S01]  /*7e900*/  STL [R1+0x19fc], R0 ;  /* 0x0019fc0001007387 */ /* 0x0009e20000100800 */
[----:B------:R-:W-:-:S03]  /*7e910*/  F2FP.SATFINITE.E4M3.F32.PACK_AB_MERGE_C R2, R2, R3, RZ ;  /* 0x000000030202723e */ /* 0x000fc600048070ff */
[----:B------:R0:W-:Y:S01]  /*7e920*/  STL [R1+0x2bf4], R9 ;  /* 0x002bf40901007387 */ /* 0x0001e20000100800 */
[----:B----4-:R-:W-:Y:S01]  /*7e930*/  VIADD R0, R0, UR7 ;  /* 0x0000000700007c36 */ /* 0x010fe20008000000 */
[----:B------:R-:W4:Y:S02]  /*7e940*/  LDCU UR7, c[0x0][0x3b8] ;  /* 0x00007700ff0777ac */ /* 0x000f240008000800 */
[----:B0-----:R-:W3:Y:S04]  /*7e950*/  LDL.LU R9, [R1+0x1300] ;  /* 0x0013000001097983 */ /* 0x001ee80000300800 */
[----:B------:R-:W3:Y:S04]  /*7e960*/  LDL.LU R57, [R1+0x1304] ;  /* 0x0013040001397983 */ /* 0x000ee80000300800 */
[----:B------:R0:W-:Y:S04]  /*7e970*/  STL [R1+0x2bec], R2 ;  /* 0x002bec0201007387 */ /* 0x0001e80000100800 */
[----:B------:R1:W-:Y:S04]  /*7e980*/  STL [R1+0x1a24], R0 ;  /* 0x001a240001007387 */ /* 0x0003e80000100800 */
[----:B------:R-:W4:Y:S04]  /*7e990*/  LDL.LU R3, [R1+0x1308] ;  /* 0x0013080001037983 */ /* 0x000f280000300800 */
[----:B0-----:R-:W4:Y:S01]  /*7e9a0*/  LDL.LU R2, [R1+0x130c] ;  /* 0x00130c0001027983 */ /* 0x001f220000300800 */
[----:B-1----:R-:W-:Y:S01]  /*7e9b0*/  VIADD R0, R0, UR8 ;  /* 0x0000000800007c36 */ /* 0x002fe20008000000 */
[----:B------:R-:W0:Y:S01]  /*7e9c0*/  LDCU UR8, c[0x0][0x3b8] ;  /* 0x00007700ff0877ac */ /* 0x000e220008000800 */
[----:B------:R-:W-:-:S05]  /*7e9d0*/  F2FP.SATFINITE.E4M3.F32.PACK_AB_MERGE_C R11, R11, R12, RZ ;  /* 0x0000000c0b0b723e */ /* 0x000fca00048070ff */
[----:B------:R-:W-:Y:S01]  /*7e9e0*/  STL [R1+0x2bf0], R11 ;  /* 0x002bf00b01007387 */ /* 0x000fe20000100800 */
[----:B------:R-:W-:-:S05]  /*7e9f0*/  F2FP.SATFINITE.E4M3.F32.PACK_AB_MERGE_C R7, R7, R10, RZ ;  /* 0x0000000a0707723e */ /* 0x000fca00048070ff */
[----:B------:R-:W-:Y:S01]  /*7ea00*/  STL [R1+0x2f68], R7 ;  /* 0x002f680701007387 */ /* 0x000fe20000100800 */
[----:B--2---:R-:W-:-:S03]  /*7ea10*/  F2FP.SATFINITE.E4M3.F32.PACK_AB_MERGE_C R6, R8, R6, RZ ;  /* 0x000000060806723e */ /* 0x004fc600048070ff */
[----:B------:R1:W-:Y:S04]  /*7ea20*/  STL [R1+0xb38], R0 ;  /* 0x000b380001007387 */ /* 0x0003e80000100800 */
[----:B------:R2:W-:Y:S01]  /*7ea30*/  STL [R1+0x2f64], R6 ;  /* 0x002f640601007387 */ /* 0x0005e20000100800 */
[----:B-1----:R-:W-:Y:S01]  /*7ea40*/  VIADD R0, R0, UR9 ;  /* 0x0000000900007c36 */ /* 0x002fe20008000000 */
[----:B------:R-:W1:Y:S01]  /*7ea50*/  LDCU UR9, c[0x0][0x3b8] ;  /* 0x00007700ff0977ac */ /* 0x000e620008000800 */
[----:B--2---:R-:W-:Y:S02]  /*7ea60*/  F2FP.SATFINITE.E4M3.F32.PACK_AB_MERGE_C R6, R51, R52, RZ ;  /* 0x000000343306723e */ /* 0x004fe400048070ff */
[----:B------:R-:W-:-:S03]  /*7ea70*/  F2FP.SATFINITE.E4M3.F32.PACK_AB_MERGE_C R4, R4, R5, RZ ;  /* 0x000000050404723e */ /* 0x000fc600048070ff */
[----:B------:R-:W-:Y:S04]  /*7ea80*/  STL [R1+0x2f58], R6 ;  /* 0x002f580601007387 */ /* 0x000fe80000100800 */
[----:B------:R2:W-:Y:S04]  /*7ea90*/  STL [R1+0xb3c], R0 ;  /* 0x000b3c0001007387 */ /* 0x0005e80000100800 */
[----:B------:R0:W-:Y:S04]  /*7eaa0*/  STL [R1+0x2f78], R4 ;  /* 0x002f780401007387 */ /* 0x0001e80000100800 */
[----:B------:R-:W4:Y:S01]  /*7eab0*/  LDL.LU R26, [R1+0x12f0] ;  /* 0x0012f000011a7983 */ /* 0x000f220000300800 */
[----:B--2---:R-:W-:Y:S01]  /*7eac0*/  VIADD R0, R0, UR10 ;  /* 0x0000000a00007c36 */ /* 0x004fe20008000000 */
[----:B------:R-:W2:Y:S02]  /*7ead0*/  LDCU UR10, c[0x0][0x3b8] ;  /* 0x00007700ff0a77ac */ /* 0x000ea40008000800 */
        /* <DEDUP_REMOVED lines=19> */
[----:B------:R3:W-:Y:S04]  /*7ec10*/  STL [R1+0x2f40], R6 ;  /* 0x002f400601007387 */ /* 0x0007e80000100800 */
[----:B------:R-:W2:Y:S01]  /*7ec20*/  LDL.LU R14, [R1+0x12b0] ;  /* 0x0012b000010e7983 */ /* 0x000ea20000300800 */
[----:B----4-:R-:W-:-:S05]  /*7ec30*/  F2FP.SATFINITE.E4M3.F32.PACK_AB_MERGE_C R2, R2, R3, RZ ;  /* 0x000000030202723e */ /* 0x010fca00048070ff */
[----:B------:R-:W-:Y:S04]  /*7ec40*/  STL [R1+0x2f48], R2 ;  /* 0x002f480201007387 */ /* 0x000fe80000100800 */
[----:B------:R-:W4:Y:S04]  /*7ec50*/  LDL.LU R13, [R1+0x12b4] ;  /* 0x0012b400010d7983 */ /* 0x000f280000300800 */
[----:B------:R-:W4:Y:S04]  /*7ec60*/  LDL.LU R12, [R1+0x12b8] ;  /* 0x0012b800010c7983 */ /* 0x000f280000300800 */
[----:B------:R0:W-:Y:S04]  /*7ec70*/  STL [R1+0x1a70], R0 ;  /* 0x001a700001007387 */ /* 0x0001e80000100800 */
[----:B------:R-:W4:Y:S04]  /*7ec80*/  LDL.LU R11, [R1+0x12bc] ;  /* 0x0012bc00010b7983 */ /* 0x000f280000300800 */
[----:B------:R-:W4:Y:S04]  /*7ec90*/  LDL.LU R10, [R1+0x12a0] ;  /* 0x0012a000010a7983 */ /* 0x000f280000300800 */
[----:B------:R-:W4:Y:S04]  /*7eca0*/  LDL.LU R7, [R1+0x12a4] ;  /* 0x0012a40001077983 */ /* 0x000f280000300800 */
[----:B---3--:R-:W3:Y:S04]  /*7ecb0*/  LDL.LU R6, [R1+0x12a8] ;  /* 0x0012a80001067983 */ /* 0x008ee80000300800 */
[----:B------:R-:W3:Y:S04]  /*7ecc0*/  LDL.LU R8, [R1+0x12ac] ;  /* 0x0012ac0001087983 */ /* 0x000ee80000300800 */
[----:B------:R-:W3:Y:S04]  /*7ecd0*/  LDL.LU R9, [R1+0x1290] ;  /* 0x0012900001097983 */ /* 0x000ee80000300800 */
[----:B------:R-:W3:Y:S01]  /*7ece0*/  LDL.LU R57, [R1+0x1294] ;  /* 0x0012940001397983 */ /* 0x000ee20000300800 */
[----:B0-----:R-:W-:Y:S01]  /*7ecf0*/  VIADD R0, R0, UR5 ;  /* 0x0000000500007c36 */ /* 0x001fe20008000000 */
[----:B------:R-:W0:Y:S02]  /*7ed00*/  LDCU UR5, c[0x0][0x3b8] ;  /* 0x00007700ff0577ac */ /* 0x000e240008000800 */
[----:B------:R-:W3:Y:S04]  /*7ed10*/  LDL.LU R3, [R1+0x1298] ;  /* 0x0012980001037983 */ /* 0x000ee80000300800 */
[----:B------:R-:W3:Y:S01]  /*7ed20*/  LDL.LU R2, [R1+0x129c] ;  /* 0x00129c0001027983 */ /* 0x000ee20000300800 */
[----:B--2---:R-:W-:-:S05]  /*7ed30*/  F2FP.SATFINITE.E4M3.F32.PACK_AB_MERGE_C R25, R25, R26, RZ ;  /* 0x0000001a1919723e */ /* 0x004fca00048070ff */
        /* <DEDUP_REMOVED lines=13> */
[----:B------:R0:W-:Y:S04]  /*7ee10*/  STL [R1+0x1a94], R0 ;  /* 0x001a940001007387 */ /* 0x0001e80000100800 */
[----:B------:R1:W-:Y:S01]  /*7ee20*/  STL [R1+0x2f80], R15 ;  /* 0x002f800f01007387 */ /* 0x0003e20000100800 */
[----:B0-----:R-:W-:Y:S01]  /*7ee30*/  VIADD R0, R0, UR7 ;  /* 0x0000000700007c36 */ /* 0x001fe20008000000 */
[----:B------:R-:W-:Y:S01]  /*7ee40*/  F2FP.SATFINITE.E4M3.F32.PACK_AB_MERGE_C R4, R4, R5, RZ ;  /* 0x000000050404723e */ /* 0x000fe200048070ff */
[----:B------:R-:W0:Y:S01]  /*7ee50*/  LDCU UR7, c[0x0][0x3b8] ;  /* 0x00007700ff0777ac */ /* 0x000e220008000800 */
[----:B-1----:R-:W-:-:S05]  /*7ee60*/  F2FP.SATFINITE.E4M3.F32.PACK_AB_MERGE_C R15, R51, R52, RZ ;  /* 0x00000034330f723e */ /* 0x002fca00048070ff */
[----:B------:R-:W-:Y:S04]  /*7ee70*/  STL [R1+0x2f00], R15 ;  /* 0x002f000f01007387 */ /* 0x000fe80000100800 */
[----:B------:R-:W-:Y:S04]  /*7ee80*/  STL [R1+0x1a9c], R0 ;  /* 0x001a9c0001007387 */ /* 0x000fe80000100800 */
[----:B------:R-:W2:Y:S04]  /*7ee90*/  LDL.LU R52, [R1+0x1280] ;  /* 0x0012800001347983 */ /* 0x000ea80000300800 */
[----:B------:R1:W-:Y:S04]  /*7eea0*/  STL [R1+0x2f04], R4 ;  /* 0x002f040401007387 */ /* 0x0003e80000100800 */
[----:B------:R-:W2:Y:S04]  /*7eeb0*/  LDL.LU R51, [R1+0x1284] ;  /* 0x0012840001337983 */ /* 0x000ea80000300800 */
[----:B------:R-:W2:Y:S04]  /*7eec0*/  LDL.LU R5, [R1+0x1288] ;  /* 0x0012880001057983 */ /* 0x000ea80000300800 */
[----:B-1----:R-:W2:Y:S01]  /*7eed0*/  LDL.LU R4, [R1+0x128c] ;  /* 0x00128c0001047983 */ /* 0x002ea20000300800 */
[----:B------:R-:W-:Y:S01]  /*7eee0*/  VIADD R0, R0, UR8 ;  /* 0x0000000800007c36 */ /* 0x000fe20008000000 */
[----:B------:R-:W1:Y:S01]  /*7eef0*/  LDCU UR8, c[0x0][0x3b8] ;  /* 0x00007700ff0877ac */ /* 0x000e620008000800 */
[----:B----4-:R-:W-:-:S05]  /*7ef00*/  F2FP.SATFINITE.E4M3.F32.PACK_AB_MERGE_C R13, R13, R14, RZ ;  /* 0x0000000e0d0d723e */ /* 0x010fca00048070ff */
[----:B------:R-:W-:Y:S04]  /*7ef10*/  STL [R1+0x2ef4], R13 ;  /* 0x002ef40d01007387 */ /* 0x000fe80000100800 */
[----:B------:R4:W-:Y:S01]  /*7ef20*/  STL [R1+0x1ab8], R0 ;  /* 0x001ab80001007387 */ /* 0x0009e20000100800 */
[----:B------:R-:W-:Y:S01]  /*7ef30*/  F2FP.SATFINITE.E4M3.F32.PACK_AB_MERGE_C R11, R11, R12, RZ ;  /* 0x0000000c0b0b723e */ /* 0x000fe200048070ff */
[----:B----4-:R-:W-:Y:S01]  /*7ef40*/  VIADD R0, R0, UR9 ;  /* 0x0000000900007c36 */ /* 0x010fe20008000000 */
[----:B------:R-:W-:-:S03]  /*7ef50*/  F2FP.SATFINITE.E4M3.F32.PACK_AB_MERGE_C R7, R7, R10, RZ ;  /* 0x0000000a0707723e */ /* 0x000fc600048070ff */
[----:B------:R-:W-:Y:S01]  /*7ef60*/  STL [R1+0x2f7c], R11 ;  /* 0x002f7c0b01007387 */ /* 0x000fe20000100800 */
[----:B------:R-:W4:Y:S03]  /*7ef70*/  LDCU UR9, c[0x0][0x3b8] ;  /* 0x00007700ff0977ac */ /* 0x000f260008000800 */
[----:B------:R-:W-:Y:S01]  /*7ef80*/  STL [R1+0x2ee8], R7 ;  /* 0x002ee80701007387 */ /* 0x000fe20000100800 */
[----:B---3--:R-:W-:-:S03]  /*7ef90*/  F2FP.SATFINITE.E4M3.F32.PACK_AB_MERGE_C R6, R8, R6, RZ ;  /* 0x000000060806723e */ /* 0x008fc600048070ff */
[----:B------:R3:W-:Y:S04]  /*7efa0*/  STL [R1+0x39c], R0 ;  /* 0x00039c0001007387 */ /* 0x0007e80000100800 */
[----:B------:R0:W-:Y:S01]  /*7efb0*/  STL [R1+0x2ee4], R6 ;  /* 0x002ee40601007387 */ /* 0x0001e20000100800 */
[----:B---3--:R-:W-:Y:S01]  /*7efc0*/  VIADD R0, R0, UR10 ;  /* 0x0000000a00007c36 */ /* 0x008fe20008000000 */
[----:B------:R-:W3:Y:S01]  /*7efd0*/  LDCU UR10, c[0x0][0x3b8] ;  /* 0x00007700ff0a77ac */ /* 0x000ee20008000800 */
[----:B0-----:R-:W-:Y:S02]  /*7efe0*/  F2FP.SATFINITE.E4M3.F32.PACK_AB_MERGE_C R6, R57, R9, RZ ;  /* 0x000000093906723e */ /* 0x001fe400048070ff */
[----:B------:R-:W-:-:S03]  /*7eff0*/  F2FP.SATFINITE.E4M3.F32.PACK_AB_MERGE_C R2, R2, R3, RZ ;  /* 0x000000030202723e */ /* 0x000fc600048070ff */
[----:B------:R-:W-:Y:S04]  /*7f000*/  STL [R1+0x2ed8], R6 ;  /* 0x002ed80601007387 */ /* 0x000fe80000100800 */
[----:B------:R0:W-:Y:S04]  /*7f010*/  STL [R1+0x398], R0 ;  /* 0x0003980001007387 */ /* 0x0001e80000100800 */
[----:B------:R1:W-:Y:S04]  /*7f020*/  STL [R1+0x2f88], R2 ;  /* 0x002f880201007387 */ /* 0x0003e80000100800 */
[----:B------:R-:W3:Y:S01]  /*7f030*/  LDL.LU R26, [R1+0x1270] ;  /* 0x00127000011a7983 */ /* 0x000ee20000300800 */
[----:B0-----:R-:W-:Y:S01]  /*7f040*/  VIADD R0, R0, UR11 ;  /* 0x0000000b00007c36 */ /* 0x001fe20008000000 */
[----:B------:R-:W0:Y:S02]  /*7f050*/  LDCU UR11, c[0x0][0x3b8] ;  /* 0x00007700ff0b77ac */ /* 0x000e240008000800 */
        /* <DEDUP_REMOVED lines=13> */
[----:B-1----:R-:W4:Y:S01]  /*7f130*/  LDL.LU R2, [R1+0x1244] ;  /* 0x0012440001027983 */ /* 0x002f220000300800 */
[----:B0-----:R-:W-:Y:S01]  /*7f140*/  VIADD R0, R0, UR5 ;  /* 0x0000000500007c36 */ /* 0x001fe20008000000 */
[----:B------:R-:W0:Y:S01]  /*7f150*/  LDCU UR5, c[0x0][0x3b8] ;  /* 0x00007700ff0577ac */ /* 0x000e220008000800 */
[----:B--2---:R-:W-:-:S05]  /*7f160*/  F2FP.SATFINITE.E4M3.F32.PACK_AB_MERGE_C R6, R51, R52, RZ ;  /* 0x000000343306723e */ /* 0x004fca00048070ff */
[----:B------:R1:W-:Y:S01]  /*7f170*/  STL [R1+0x2ecc], R6 ;  /* 0x002ecc0601007387 */ /* 0x0003e20000100800 */
[----:B------:R-:W-:-:S03]  /*7f180*/  F2FP.SATFINITE.E4M3.F32.PACK_AB_MERGE_C R4, R4, R5, RZ ;  /* 0x000000050404723e */ /* 0x000fc600048070ff */
[----:B------:R-:W2:Y:S04]  /*7f190*/  LDL.LU R16, [R1+0x1248] ;  /* 0x0012480001107983 */ /* 0x000ea80000300800 */
        /* <DEDUP_REMOVED lines=9> */
[----:B-1----:R-:W2:Y:S04]  /*7f230*/  LDL.LU R6, [R1+0x1228] ;  /* 0x0012280001067983 */ /* 0x002ea80000300800 */
        /* <DEDUP_REMOVED lines=23> */
[----:B------:R4:W-:Y:S01]  /*7f3b0*/  STL [R1+0x2f98], R9 ;  /* 0x002f980901007387 */ /* 0x0009e20000100800 */
[----:B---3--:R-:W-:Y:S01]  /*7f3c0*/  VIADD R0, R0, UR8 ;  /* 0x0000000800007c36 */ /* 0x008fe20008000000 */
[----:B------:R-:W3:Y:S02]  /*7f3d0*/  LDCU UR8, c[0x0][0x3b8] ;  /* 0x00007700ff0877ac */ /* 0x000ee40008000800 */
[----:B----4-:R-:W4:Y:S04]  /*7f3e0*/  LDL.LU R9, [R1+0x1200] ;  /* 0x0012000001097983 */ /* 0x010f280000300800 */
[----:B------:R-:W4:Y:S04]  /*7f3f0*/  LDL.LU R57, [R1+0x1204] ;  /* 0x0012040001397983 */ /* 0x000f280000300800 */
[----:B------:R0:W-:Y:S04]  /*7f400*/  STL [R1+0x2e88], R2 ;  /* 0x002e880201007387 */ /* 0x0001e80000100800 */
[----:B------:R1:W-:Y:S04]  /*7f410*/  STL [R1+0x360], R0 ;  /* 0x0003600001007387 */ /* 0x0003e80000100800 */
[----:B------:R-:W3:Y:S04]  /*7f420*/  LDL.LU R3, [R1+0x1208] ;  /* 0x0012080001037983 */ /* 0x000ee80000300800 */
[----:B0-----:R-:W3:Y:S01]  /*7f430*/  LDL.LU R2, [R1+0x120c] ;  /* 0x00120c0001027983 */ /* 0x001ee20000300800 */
[----:B-1----:R-:W-:Y:S01]  /*7f440*/  VIADD R0, R0, UR9 ;  /* 0x0000000900007c36 */ /* 0x002fe20008000000 */
[----:B------:R-:W0:Y:S01]  /*7f450*/  LDCU UR9, c[0x0][0x3b8] ;  /* 0x00007700ff0977ac */ /* 0x000e220008000800 */
[----:B--2---:R-:W-:-:S05]  /*7f460*/  F2FP.SATFINITE.E4M3.F32.PACK_AB_MERGE_C R15, R15, R16, RZ ;  /* 0x000000100f0f723e */ /* 0x004fca00048070ff */
[----:B------:R-:W-:Y:S01]  /*7f470*/  STL [R1+0x2e94], R15 ;  /* 0x002e940f01007387 */ /* 0x000fe20000100800 */
[----:B------:R-:W-:-:S05]  /*7f480*/  F2FP.SATFINITE.E4M3.F32.PACK_AB_MERGE_C R13, R13, R14, RZ ;  /* 0x0000000e0d0d723e */ /* 0x000fca00048070ff */
        /* <DEDUP_REMOVED lines=10> */
[----:B------:R0:W-:Y:S01]  /*7f530*/  STL [R1+0x2e74], R6 ;  /* 0x002e740601007387 */ /* 0x0001e20000100800 */
[----:B--2---:R-:W-:Y:S01]  /*7f540*/  VIADD R0, R0, UR11 ;  /* 0x0000000b00007c36 */ /* 0x004fe20008000000 */
[----:B------:R-:W-:Y:S01]  /*7f550*/  F2FP.SATFINITE.E4M3.F32.PACK_AB_MERGE_C R4, R4, R5, RZ ;  /* 0x000000050404723e */ /* 0x000fe200048070ff */
[----:B------:R-:W2:Y:S01]  /*7f560*/  LDCU UR11, c[0x0][0x3b8] ;  /* 0x00007700ff0b77ac */ /* 0x000ea20008000800 */
[----:B0-----:R-:W-:-:S05]  /*7f570*/  F2FP.SATFINITE.E4M3.F32.PACK_AB_MERGE_C R6, R51, R52, RZ ;  /* 0x000000343306723e */ /* 0x001fca00048070ff */
[----:B------:R-:W-:Y:S04]  /*7f580*/  STL [R1+0x2e64], R6 ;  /* 0x002e640601007387 */ /* 0x000fe80000100800 */
[----:B------:R0:W-:Y:S04]  /*7f590*/  STL [R1+0x344], R0 ;  /* 0x0003440001007387 */ /* 0x0001e80000100800 */
[----:B------:R1:W-:Y:S04]  /*7f5a0*/  STL [R1+0x2fa0], R4 ;  /* 0x002fa00401007387 */ /* 0x0003e80000100800 */
[----:B------:R-:W2:Y:S01]  /*7f5b0*/  LDL.LU R26, [R1+0x11f0] ;  /* 0x0011f000011a7983 */ /* 0x000ea20000300800 */
[----:B0-----:R-:W-:Y:S01]  /*7f5c0*/  VIADD R0, R0, UR5 ;  /* 0x0000000500007c36 */ /* 0x001fe20008000000 */
[----:B------:R-:W0:Y:S02]  /*7f5d0*/  LDCU UR5, c[0x0][0x3b8] ;  /* 0x00007700ff0577ac */ /* 0x000e240008000800 */
        /* <DEDUP_REMOVED lines=16> */
[----:B------:R-:W4:Y:S01]  /*7f6e0*/  LDL.LU R18, [R1+0x11c0] ;  /* 0x0011c00001127983 */ /* 0x000f220000300800 */
[----:B---3--:R-:W-:-:S05]  /*7f6f0*/  F2FP.SATFINITE.E4M3.F32.PACK_AB_MERGE_C R2, R2, R3, RZ ;  /* 0x000000030202723e */ /* 0x008fca00048070ff */
[----:B------:R-:W-:Y:S04]  /*7f700*/  STL [R1+0x2e54], R2 ;  /* 0x002e540201007387 */ /* 0x000fe80000100800 */
        /* <DEDUP_REMOVED lines=10> */
[----:B-1----:R-:W3:Y:S04]  /*7f7b0*/  LDL.LU R6, [R1+0x11a8] ;  /* 0x0011a80001067983 */ /* 0x002ee80000300800 */
        /* <DEDUP_REMOVED lines=14> */
[----:B------:R1:W-:Y:S04]  /*7f8a0*/  STL [R1+0x338], R0 ;  /* 0x0003380001007387 */ /* 0x0003e80000100800 */
[----:B------:R2:W-:Y:S01]  /*7f8b0*/  STL [R1+0x2e34], R19 ;  /* 0x002e341301007387 */ /* 0x0005e20000100800 */
[----:B-1----:R-:W-:Y:S01]  /*7f8c0*/  VIADD R0, R0, UR8 ;  /* 0x0000000800007c36 */ /* 0x002fe20008000000 */
[----:B------:R-:W1:Y:S01]  /*7f8d0*/  LDCU UR8, c[0x0][0x3b8] ;  /* 0x00007700ff0877ac */ /* 0x000e620008000800 */
[----:B--2---:R-:W-:Y:S02]  /*7f8e0*/  F2FP.SATFINITE.E4M3.F32.PACK_AB_MERGE_C R19, R51, R52, RZ ;  /* 0x000000343313723e */ /* 0x004fe400048070ff */
[----:B------:R-:W-:-:S03]  /*7f8f0*/  F2FP.SATFINITE.E4M3.F32.PACK_AB_MERGE_C R4, R4, R5, RZ ;  /* 0x000000050404723e */ /* 0x000fc600048070ff */
        /* <DEDUP_REMOVED lines=12> */
[----:B---3--:R-:W-:Y:S01]  /*7f9c0*/  F2FP.SATFINITE.E4M3.F32.PACK_AB_MERGE_C R15, R15, R16, RZ ;  /* 0x000000100f0f723e */ /* 0x008fe200048070ff */
[----:B----4-:R-:W-:Y:S01]  /*7f9d0*/  VIADD R0, R0, UR10 ;  /* 0x0000000a00007c36 */ /* 0x010fe20008000000 */
[----:B------:R-:W-:-:S03]  /*7f9e0*/  F2FP.SATFINITE.E4M3.F32.PACK_AB_MERGE_C R13, R13, R14, RZ ;  /* 0x0000000e0d0d723e */ /* 0x000fc600048070ff */
[----:B------:R-:W-:Y:S01]  /*7f9f0*/  STL [R1+0x2e24], R15 ;  /* 0x002e240f01007387 */ /* 0x000fe20000100800 */
[----:B------:R-:W3:Y:S03]  /*7fa00*/  LDCU UR10, c[0x0][0x3b8] ;  /* 0x00007700ff0a77ac */ /* 0x000ee60008000800 */
[----:B------:R-:W-:Y:S01]  /*7fa10*/  STL [R1+0x2e14], R13 ;  /* 0x002e140d01007387 */ /* 0x000fe20000100800 */
[----:B------:R-:W-:-:S03]  /*7fa20*/  F2FP.SATFINITE.E4M3.F32.PACK_AB_MERGE_C R11, R11, R12, RZ ;  /* 0x0000000c0b0b723e */ /* 0x000fc600048070ff */
[----:B------:R4:W-:Y:S01]  /*7fa30*/  STL [R1+0x30c], R0 ;  /* 0x00030c0001007387 */ /* 0x0009e20000100800 */
[----:B------:R-:W-:Y:S01]  /*7fa40*/  F2FP.SATFINITE.E4M3.F32.PACK_AB_MERGE_C R7, R7, R10, RZ ;  /* 0x0000000a0707723e */ /* 0x000fe200048070ff */
[----:B----4-:R-:W-:Y:S02]  /*7fa50*/  VIADD R0, R0, UR11 ;  /* 0x0000000b00007c36 */ /* 0x010fe40008000000 */
[----:B------:R-:W-:Y:S01]  /*7fa60*/  STL [R1+0x2fa4], R11 ;  /* 0x002fa40b01007387 */ /* 0x000fe20000100800 */
[----:B------:R-:W4:Y:S01]  /*7fa70*/  LDCU UR11, c[0x0][0x3b8] ;  /* 0x00007700ff0b77ac */ /* 0x000f220008000800 */
        /* <DEDUP_REMOVED lines=9> */
[----:B------:R1:W-:Y:S04]  /*7fb10*/  STL [R1+0x304], R0 ;  /* 0x0003040001007387 */ /* 0x0003e80000100800 */
[----:B------:R0:W-:Y:S04]  /*7fb20*/  STL [R1+0x2fb0], R2 ;  /* 0x002fb00201007387 */ /* 0x0001e80000100800 */
[----:B------:R-:W3:Y:S01]  /*7fb30*/  LDL.LU R26, [R1+0x1170] ;  /* 0x00117000011a7983 */ /* 0x000ee20000300800 */
[----:B-1----:R-:W-:Y:S01]  /*7fb40*/  VIADD R0, R0, UR6 ;  /* 0x0000000600007c36 */ /* 0x002fe20008000000 */
[----:B------:R-:W1:Y:S02]  /*7fb50*/  LDCU UR6, c[0x0][0x3b8] ;  /* 0x00007700ff0677ac */ /* 0x000e640008000800 */
        /* <DEDUP_REMOVED lines=9> */
[----:B0-----:R-:W4:Y:S01]  /*7fbf0*/  LDL.LU R2, [R1+0x1154] ;  /* 0x0011540001027983 */ /* 0x001f220000300800 */
[----:B------:R-:W-:Y:S01]  /*7fc00*/  VIADD R0, R0, UR7 ;  /* 0x0000000700007c36 */ /* 0x000fe20008000000 */
[----:B------:R-:W0:Y:S01]  /*7fc10*/  LDCU UR7, c[0x0][0x3b8] ;  /* 0x00007700ff0777ac */ /* 0x000e220008000800 */
[----:B--2---:R-:W-:-:S05]  /*7fc20*/  F2FP.SATFINITE.E4M3.F32.PACK_AB_MERGE_C R6, R51, R52, RZ ;  /* 0x000000343306723e */ /* 0x004fca00048070ff */
[----:B------:R2:W-:Y:S01]  /*7fc30*/  STL [R1+0x2de8], R6 ;  /* 0x002de80601007387 */ /* 0x0005e20000100800 */
[----:B------:R-:W-:-:S03]  /*7fc40*/  F2FP.SATFINITE.E4M3.F32.PACK_AB_MERGE_C R4, R4, R5, RZ ;  /* 0x000000050404723e */ /* 0x000fc600048070ff */
[----:B------:R-:W4:Y:S04]  /*7fc50*/  LDL.LU R52, [R1+0x1158] ;  /* 0x0011580001347983 */ /* 0x000f280000300800 */
[----:B------:R-:W4:Y:S04]  /*7fc60*/  LDL.LU R5, [R1+0x115c] ;  /* 0x00115c0001057983 */ /* 0x000f280000300800 */
[----:B------:R0:W-:Y:S04]  /*7fc70*/  STL [R1+0x2de4], R4 ;  /* 0x002de40401007387 */ /* 0x0001e80000100800 */
[----:B------:R-:W4:Y:S04]  /*7fc80*/  LDL.LU R18, [R1+0x1140] ;  /* 0x0011400001127983 */ /* 0x000f280000300800 */
        /* <DEDUP_REMOVED lines=25> */
[----:B------:R3:W-:Y:S04]  /*7fe20*/  STL [R1+0x2d8], R0 ;  /* 0x0002d80001007387 */ /* 0x0007e80000100800 */
[----:B------:R4:W-:Y:S01]  /*7fe30*/  STL [R1+0x2dc4], R19 ;  /* 0x002dc41301007387 */ /* 0x0009e20000100800 */
[----:B---3--:R-:W-:Y:S01]  /*7fe40*/  VIADD R0, R0, UR9 ;  /* 0x0000000900007c36 */ /* 0x008fe20008000000 */
[----:B------:R-:W3:Y:S01]  /*7fe50*/  LDCU UR9, c[0x0][0x3b8] ;  /* 0x00007700ff0977ac */ /* 0x000ee20008000800 */
[----:B----4-:R-:W-:Y:S02]  /*7fe60*/  F2FP.SATFINITE.E4M3.F32.PACK_AB_MERGE_C R19, R2, R3, RZ ;  /* 0x000000030213723e */ /* 0x010fe400048070ff */
[----:B------:R-:W4:Y:S04]  /*7fe70*/  LDL.LU R3, [R1+0x1100] ;  /* 0x0011000001037983 */ /* 0x000f280000300800 */
[----:B------:R-:W4:Y:S04]  /*7fe80*/  LDL.LU R2, [R1+0x1104] ;  /* 0x0011040001027983 */ /* 0x000f280000300800 */
[----:B------:R0:W-:Y:S04]  /*7fe90*/  STL [R1+0x2db0], R19 ;  /* 0x002db01301007387 */ /* 0x0001e80000100800 */
[----:B------:R0:W-:Y:S02]  /*7fea0*/  STL [R1+0x2d0], R0 ;  /* 0x0002d00001007387 */ /* 0x0001e40000100800 */
[----:B0-----:R-:W-:-:S02]  /*7feb0*/  F2FP.SATFINITE.E4M3.F32.PACK_AB_MERGE_C R19, R5, R52, RZ ;  /* 0x000000340513723e */ /* 0x001fc400048070ff */
[----:B------:R-:W3:Y:S04]  /*7fec0*/  LDL.LU R52, [R1+0x1108] ;  /* 0x0011080001347983 */ /* 0x000ee80000300800 */
[----:B------:R-:W3:Y:S01]  /*7fed0*/  LDL.LU R5, [R1+0x110c] ;  /* 0x00110c0001057983 */ /* 0x000ee20000300800 */
[----:B------:R-:W-:Y:S01]  /*7fee0*/  VIADD R0, R0, UR10 ;  /* 0x0000000a00007c36 */ /* 0x000fe20008000000 */
[----:B------:R-:W0:Y:S01]  /*7fef0*/  LDCU UR10, c[0x0][0x3b8] ;  /* 0x00007700ff0a77ac */ /* 0x000e220008000800 */
[----:B------:R-:W-:Y:S01]  /*7ff00*/  F2FP.SATFINITE.E4M3.F32.PACK_AB_MERGE_C R17, R17, R18, RZ ;  /* 0x000000121111723e */ /* 0x000fe200048070ff */
[----:B------:R-:W-:Y:S04]  /*7ff10*/  STL [R1+0x2fc0], R19 ;  /* 0x002fc01301007387 */ /* 0x000fe80000100800 */
        /* <DEDUP_REMOVED lines=11> */
[----:B0-----:R-:W-:Y:S02]  /*7ffd0*/  VIADD R0, R0, UR5 ;  /* 0x0000000500007c36 */ /* 0x001fe40008000000 */
[----:B------:R-:W-:Y:S01]  /*7ffe0*/  STL [R1+0x2fb4], R11 ;  /* 0x002fb40b01007387 */ /* 0x000fe20000100800 */
[----:B------:R-:W0:Y:S01]  /*7fff0*/  LDCU UR5, c[0x0][0x3b8] ;  /* 0x00007700ff0577ac */ /* 0x000e220008000800 */
[----:B--2---:R-:W-:Y:S02]  /*80000*/  F2FP.SATFINITE.E4M3.F32.PACK_AB_MERGE_C R6, R8, R6, RZ ;  /* 0x000000060806723e */ /* 0x004fe400048070ff */
[----:B------:R-:W-:Y:S04]  /*80010*/  STL [R1+0x2d8c], R7 ;  /* 0x002d8c0701007387 */ /* 0x000fe80000100800 */
[----:B------:R1:W-:Y:S04]  /*80020*/  STL [R1+0x2c4], R0 ;  /* 0x0002c40001007387 */ /* 0x0003e80000100800 */
[----:B------:R2:W-:Y:S01]  /*80030*/  STL [R1+0x2d88], R6 ;  /* 0x002d880601007387 */ /* 0x0005e20000100800 */
[----:B-1----:R-:W-:Y:S01]  /*80040*/  VIADD R0, R0, UR6 ;  /* 0x0000000600007c36 */ /* 0x002fe20008000000 */
[----:B------:R-:W-:Y:S01]  /*80050*/  F2FP.SATFINITE.E4M3.F32.PACK_AB_MERGE_C R4, R4, R51, RZ ;  /* 0x000000330404723e */ /* 0x000fe200048070ff */
[----:B------:R-:W1:Y:S01]  /*80060*/  LDCU UR6, c[0x0][0x3b8] ;  /* 0x00007700ff0677ac */ /* 0x000e620008000800 */
[----:B--2---:R-:W-:-:S05]  /*80070*/  F2FP.SATFINITE.E4M3.F32.PACK_AB_MERGE_C R6, R57, R9, RZ ;  /* 0x000000093906723e */ /* 0x004fca00048070ff */
[----:B------:R-:W-:Y:S04]  /*80080*/  STL [R1+0x2d7c], R6 ;  /* 0x002d7c0601007387 */ /* 0x000fe80000100800 */
[----:B------:R2:W-:Y:S04]  /*80090*/  STL [R1+0x2c0], R0 ;  /* 0x0002c00001007387 */ /* 0x0005e80000100800 */
[----:B------:R0:W-:Y:S04]  /*800a0*/  STL [R1+0x2fc8], R4 ;  /* 0x002fc80401007387 */ /* 0x0001e80000100800 */
[----:B------:R-:W3:Y:S01]  /*800b0*/  LDL.LU R26, [R1+0x10f0] ;  /* 0x0010f000011a7983 */ /* 0x000ee20000300800 */
        /* <DEDUP_REMOVED lines=9> */
[----:B0-----:R-:W2:Y:S01]  /*80150*/  LDL.LU R4, [R1+0x10ec] ;  /* 0x0010ec0001047983 */ /* 0x001ea20000300800 */
[----:B------:R-:W-:Y:S01]  /*80160*/  VIADD R0, R0, UR8 ;  /* 0x0000000800007c36 */ /* 0x000fe20008000000 */
[----:B------:R-:W0:Y:S01]  /*80170*/  LDCU UR8, c[0x0][0x3b8] ;  /* 0x00007700ff0877ac */ /* 0x000e220008000800 */
[----:B----4-:R-:W-:-:S02]  /*80180*/  F2FP.SATFINITE.E4M3.F32.PACK_AB_MERGE_C R6, R2, R3, RZ ;  /* 0x000000030206723e */ /* 0x010fc400048070ff */
[----:B------:R-:W4:Y:S04]  /*80190*/  LDL.LU R3, [R1+0x10d0] ;  /* 0x0010d00001037983 */ /* 0x000f280000300800 */
[----:B------:R-:W4:Y:S04]  /*801a0*/  LDL.LU R2, [R1+0x10d4] ;  /* 0x0010d40001027983 */ /* 0x000f280000300800 */
[----:B------:R0:W-:Y:S04]  /*801b0*/  STL [R1+0x2d6c], R6 ;  /* 0x002d6c0601007387 */ /* 0x0001e80000100800 */
        /* <DEDUP_REMOVED lines=20> */
[----:B---3--:R-:W3:Y:S01]  /*80300*/  LDL.LU R5, [R1+0x109c] ;  /* 0x00109c0001057983 */ /* 0x008ee20000300800 */
[----:B------:R-:W-:Y:S01]  /*80310*/  VIADD R0, R0, UR9 ;  /* 0x0000000900007c36 */ /* 0x000fe20008000000 */
[----:B------:R-:W0:Y:S01]  /*80320*/  LDCU UR9, c[0x0][0x3b8] ;  /* 0x00007700ff0977ac */ /* 0x000e220008000800 */
[----:B--2---:R-:W-:-:S05]  /*80330*/  F2FP.SATFINITE.E4M3.F32.PACK_AB_MERGE_C R25, R25, R26, RZ ;  /* 0x0000001a1919723e */ /* 0x004fca00048070ff */
[----:B------:R-:W-:Y:S01]  /*80340*/  STL [R1+0x2d5c], R25 ;  /* 0x002d5c1901007387 */ /* 0x000fe20000100800 */
[----:B------:R-:W-:Y:S02]  /*80350*/  F2FP.SATFINITE.E4M3.F32.PACK_AB_MERGE_C R23, R23, R24, RZ ;  /* 0x000000181717723e */ /* 0x000fe400048070ff */
[----:B------:R-:W-:-:S03]  /*80360*/  F2FP.SATFINITE.E4M3.F32.PACK_AB_MERGE_C R21, R21, R22, RZ ;  /* 0x000000161515723e */ /* 0x000fc600048070ff */
[----:B------:R-:W-:Y:S04]  /*80370*/  STL [R1+0x2fc4], R23 ;  /* 0x002fc41701007387 */ /* 0x000fe80000100800 */
[----:B------:R-:W-:Y:S01]  /*80380*/  STL [R1+0x2d50], R21 ;  /* 0x002d501501007387 */ /* 0x000fe20000100800 */
[----:B------:R-:W-:-:S03]  /*80390*/  F2FP.SATFINITE.E4M3.F32.PACK_AB_MERGE_C R4, R4, R51, RZ ;  /* 0x000000330404723e */ /* 0x000fc600048070ff */
[----:B------:R-:W-:Y:S04]  /*803a0*/  STL [R1+0x290], R0 ;  /* 0x0002900001007387 */ /* 0x000fe80000100800 */
[----:B------:R-:W2:Y:S04]  /*803b0*/  LDL.LU R51, [R1+0x1080] ;  /* 0x0010800001337983 */ /* 0x000ea80000300800 */
[----:B------:R0:W-:Y:S04]  /*803c0*/  STL [R1+0x2d4c], R4 ;  /* 0x002d4c0401007387 */ /* 0x0001e80000100800 */
[----:B0-----:R-:W2:Y:S01]  /*803d0*/  LDL.LU R4, [R1+0x1084] ;  /* 0x0010840001047983 */ /* 0x001ea20000300800 */
[----:B------:R-:W-:Y:S01]  /*803e0*/  VIADD R0, R0, UR10 ;  /* 0x0000000a00007c36 */ /* 0x000fe20008000000 */
[----:B------:R-:W0:Y:S01]  /*803f0*/  LDCU UR10, c[0x0][0x3b8] ;  /* 0x00007700ff0a77ac */ /* 0x000e220008000800 */
[----:B----4-:R-:W-:-:S02]  /*80400*/  F2FP.SATFINITE.E4M3.F32.PACK_AB_MERGE_C R21, R2, R3, RZ ;  /* 0x000000030215723e */ /* 0x010fc400048070ff */
[----:B------:R-:W4:Y:S04]  /*80410*/  LDL.LU R3, [R1+0x1088] ;  /* 0x0010880001037983 */ /* 0x000f280000300800 */
[----:B------:R-:W4:Y:S04]  /*80420*/  LDL.LU R2, [R1+0x108c] ;  /* 0x00108c0001027983 */ /* 0x000f280000300800 */
[----:B------:R-:W-:Y:S04]  /*80430*/  STL [R1+0x2d40], R21 ;  /* 0x002d401501007387 */ /* 0x000fe80000100800 */
[----:B------:R0:W-:Y:S01]  /*80440*/  STL [R1+0xc0], R0 ;  /* 0x0000c00001007387 */ /* 0x0001e20000100800 */
[----:B------:R-:W-:Y:S01]  /*80450*/  F2FP.SATFINITE.E4M3.F32.PACK_AB_MERGE_C R19, R19, R20, RZ ;  /* 0x000000141313723e */ /* 0x000fe200048070ff */
[----:B0-----:R-:W-:Y:S01]  /*80460*/  VIADD R0, R0, UR11 ;  /* 0x0000000b00007c36 */ /* 0x001fe20008000000 */
[----:B------:R-:W0:Y:S03]  /*80470*/  LDCU UR11, c[0x0][0x3b8] ;  /* 0x00007700ff0b77ac */ /* 0x000e260008000800 */
        /* <DEDUP_REMOVED lines=16> */
[----:B------:R-:W-:Y:S04]  /*80580*/  STL [R1+0x2d18], R7 ;  /* 0x002d180701007387 */ /* 0x000fe80000100800 */
[----:B------:R1:W-:Y:S04]  /*80590*/  STL [R1+0x90], R0 ;  /* 0x0000900001007387 */ /* 0x0003e80000100800 */
[----:B------:R0:W-:Y:S01]  /*805a0*/  STL [R1+0x2d14], R6 ;  /* 0x002d140601007387 */ /* 0x0001e20000100800 */
[----:B-1----:R-:W-:Y:S01]  /*805b0*/  VIADD R0, R0, UR7 ;  /* 0x0000000700007c36 */ /* 0x002fe20008000000 */
[----:B---3--:R-:W-:Y:S01]  /*805c0*/  F2FP.SATFINITE.E4M3.F32.PACK_AB_MERGE_C R5, R5, R52, RZ ;  /* 0x000000340505723e */ /* 0x008fe200048070ff */
[----:B------:R-:W1:Y:S01]  /*805d0*/  LDCU.64 UR6, c[0x0][0x390] ;  /* 0x00007200ff0677ac */ /* 0x000e620008000a00 */
[----:B0-----:R-:W-:-:S05]  /*805e0*/  F2FP.SATFINITE.E4M3.F32.PACK_AB_MERGE_C R6, R57, R9, RZ ;  /* 0x000000093906723e */ /* 0x001fca00048070ff */
[----:B------:R-:W-:Y:S04]  /*805f0*/  STL [R1+0x2d08], R6 ;  /* 0x002d080601007387 */ /* 0x000fe80000100800 */
[----:B------:R0:W-:Y:S04]  /*80600*/  STL [R1+0x80], R0 ;  /* 0x0000800001007387 */ /* 0x0001e80000100800 */
[----:B------:R3:W-:Y:S04]  /*80610*/  STL [R1+0x2fd8], R5 ;  /* 0x002fd80501007387 */ /* 0x0007e80000100800 */
[----:B------:R-:W4:Y:S01]  /*80620*/  LDL.LU R26, [R1+0x1070] ;  /* 0x00107000011a7983 */ /* 0x000f220000300800 */
[----:B0-----:R-:W-:-:S03]  /*80630*/  VIADD R0, R0, UR8 ;  /* 0x0000000800007c36 */ /* 0x001fc60008000000 */
[----:B------:R-:W4:Y:S04]  /*80640*/  LDL.LU R25, [R1+0x1074] ;  /* 0x0010740001197983 */ /* 0x000f280000300800 */
[----:B------:R-:W4:Y:S04]  /*80650*/  LDL.LU R24, [R1+0x1078] ;  /* 0x0010780001187983 */ /* 0x000f280000300800 */
[----:B------:R0:W-:Y:S04]  /*80660*/  STL [R1+0x70], R0 ;  /* 0x0000700001007387 */ /* 0x0001e80000100800 */
[----:B------:R-:W4:Y:S04]  /*80670*/  LDL.LU R23, [R1+0x107c] ;  /* 0x00107c0001177983 */ /* 0x000f280000300800 */
[----:B------:R-:W4:Y:S04]  /*80680*/  LDL.LU R22, [R1+0x1060] ;  /* 0x0010600001167983 */ /* 0x000f280000300800 */
[----:B---3--:R-:W3:Y:S04]  /*80690*/  LDL.LU R5, [R1+0x1064] ;  /* 0x0010640001057983 */ /* 0x008ee80000300800 */
[----:B------:R-:W3:Y:S01]  /*806a0*/  LDL.LU R21, [R1+0x1068] ;  /* 0x0010680001157983 */ /* 0x000ee20000300800 */
[----:B--2---:R-:W-:-:S03]  /*806b0*/  F2FP.SATFINITE.E4M3.F32.PACK_AB_MERGE_C R6, R4, R51, RZ ;  /* 0x000000330406723e */ /* 0x004fc600048070ff */
[----:B------:R-:W2:Y:S04]  /*806c0*/  LDL.LU R4, [R1+0x106c] ;  /* 0x00106c0001047983 */ /* 0x000ea80000300800 */
[----:B------:R1:W-:Y:S04]  /*806d0*/  STL [R1+0x2cfc], R6 ;  /* 0x002cfc0601007387 */ /* 0x0003e80000100800 */
[----:B------:R-:W2:Y:S04]  /*806e0*/  LDL.LU R20, [R1+0x1050] ;  /* 0x0010500001147983 */ /* 0x000ea80000300800 */
[----:B------:R-:W2:Y:S01]  /*806f0*/  LDL.LU R19, [R1+0x1054] ;  /* 0x0010540001137983 */ /* 0x000ea20000300800 */
[----:B0-----:R-:W-:Y:S01]  /*80700*/  VIADD R0, R0, UR9 ;  /* 0x0000000900007c36 */ /* 0x001fe20008000000 */
[----:B------:R-:W0:Y:S01]  /*80710*/  LDCU.64 UR8, c[0x0][0x390] ;  /* 0x00007200ff0877ac */ /* 0x000e220008000a00 */
[----:B----4-:R-:W-:-:S05]  /*80720*/  F2FP.SATFINITE.E4M3.F32.PACK_AB_MERGE_C R2, R2, R3, RZ ;  /* 0x000000030202723e */ /* 0x010fca00048070ff */
        /* <DEDUP_REMOVED lines=16> */
[----:B------:R-:W2:Y:S04]  /*80830*/  LDL.LU R51, [R1+0x1014] ;  /* 0x0010140001337983 */ /* 0x000ea80000300800 */
[----:B------:R-:W2:Y:S04]  /*80840*/  LDL.LU R3, [R1+0x1018] ;  /* 0x0010180001037983 */ /* 0x000ea80000300800 */
[----:B----4-:R-:W4:Y:S01]  /*80850*/  LDL.LU R2, [R1+0x101c] ;  /* 0x00101c0001027983 */ /* 0x010f220000300800 */
[----:B------:R-:W-:-:S03]  /*80860*/  F2FP.SATFINITE.E4M3.F32.PACK_AB_MERGE_C R25, R25, R26, RZ ;  /* 0x0000001a1919723e */ /* 0x000fc600048070ff */
[----:B------:R-:W4:Y:S04]  /*80870*/  LDL.LU R26, [R1+0x3070] ;  /* 0x00307000011a7983 */ /* 0x000f280000300800 */
[----:B------:R1:W-:Y:S01]  /*80880*/  STL [R1+0x2cec], R25 ;  /* 0x002cec1901007387 */ /* 0x0003e20000100800 */
[----:B------:R-:W-:-:S03]  /*80890*/  F2FP.SATFINITE.E4M3.F32.PACK_AB_MERGE_C R23, R23, R24, RZ ;  /* 0x000000181717723e */ /* 0x000fc600048070ff */
[----:B-1----:R-:W4:Y:S04]  /*808a0*/  LDL.LU R25, [R1+0x306c] ;  /* 0x00306c0001197983 */ /* 0x002f280000300800 */
[----:B------:R-:W4:Y:S01]  /*808b0*/  LDL.LU R24, [R1+0x3068] ;  /* 0x0030680001187983 */ /* 0x000f220000300800 */
[----:B---3--:R-:W-:-:S03]  /*808c0*/  F2FP.SATFINITE.E4M3.F32.PACK_AB_MERGE_C R5, R5, R22, RZ ;  /* 0x000000160505723e */ /* 0x008fc600048070ff */
[----:B------:R1:W-:Y:S04]  /*808d0*/  STL [R1+0x2fd4], R23 ;  /* 0x002fd41701007387 */ /* 0x0003e80000100800 */
[----:B-1----:R-:W3:Y:S04]  /*808e0*/  LDL.LU R23, [R1+0x3064] ;  /* 0x0030640001177983 */ /* 0x002ee80000300800 */
[----:B------:R1:W-:Y:S01]  /*808f0*/  STL [R1+0x60], R0 ;  /* 0x0000600001007387 */ /* 0x0003e20000100800 */
[----:B--2---:R-:W-:-:S03]  /*80900*/  F2FP.SATFINITE.E4M3.F32.PACK_AB_MERGE_C R4, R4, R21, RZ ;  /* 0x000000150404723e */ /* 0x004fc600048070ff */
[----:B------:R-:W3:Y:S01]  /*80910*/  LDL.LU R22, [R1+0x3060] ;  /* 0x0030600001167983 */ /* 0x000ee20000300800 */
[----:B-1----:R-:W-:-:S03]  /*80920*/  VIADD R0, R0, UR10 ;  /* 0x0000000a00007c36 */ /* 0x002fc60008000000 */
[----:B------:R1:W-:Y:S01]  /*80930*/  STL [R1+0x2ce0], R5 ;  /* 0x002ce00501007387 */ /* 0x0003e20000100800 */
[----:B------:R-:W-:Y:S01]  /*80940*/  F2FP.SATFINITE.E4M3.F32.PACK_AB_MERGE_C R19, R19, R20, RZ ;  /* 0x000000141313723e */ /* 0x000fe200048070ff */
[----:B------:R-:W2:Y:S02]  /*80950*/  LDCU UR10, c[0x0][0x3b8] ;  /* 0x00007700ff0a77ac */ /* 0x000ea40008000800 */
[----:B------:R-:W-:Y:S04]  /*80960*/  STL [R1+0x50], R0 ;  /* 0x0000500001007387 */ /* 0x000fe80000100800 */
[----:B------:R-:W3:Y:S01]  /*80970*/  LDL.LU R21, [R1+0x305c] ;  /* 0x00305c0001157983 */ /* 0x000ee20000300800 */
[----:B-1----:R-:W1:Y:S03]  /*80980*/  LDC R5, c[0x0][0x3b4] ;  /* 0x0000ed00ff057b82 */ /* 0x002e660000000800 */
[----:B------:R0:W-:Y:S04]  /*80990*/  STL [R1+0x2cdc], R4 ;  /* 0x002cdc0401007387 */ /* 0x0001e80000100800 */
[----:B0-----:R-:W3:Y:S01]  /*809a0*/  LDL R4, [R1+0x120] ;  /* 0x0001200001047983 */ /* 0x001ee20000100800 */
[----:B------:R-:W-:Y:S01]  /*809b0*/  VIADD R0, R0, UR11 ;  /* 0x0000000b00007c36 */ /* 0x000fe20008000000 */
[----:B------:R-:W0:Y:S04]  /*809c0*/  LDCU UR11, c[0x0][0x3b8] ;  /* 0x00007700ff0b77ac */ /* 0x000e280008000800 */
[----:B------:R0:W-:Y:S04]  /*809d0*/  STL [R1+0x44], R0 ;  /* 0x0000440001007387 */ /* 0x0001e80000100800 */
[----:B------:R-:W3:Y:S04]  /*809e0*/  LDL.LU R20, [R1+0x3058] ;  /* 0x0030580001147983 */ /* 0x000ee80000300800 */
[----:B------:R0:W-:Y:S02]  /*809f0*/  STL [R1+0x2cd0], R19 ;  /* 0x002cd01301007387 */ /* 0x0001e40000100800 */
[----:B0-----:R-:W-:-:S02]  /*80a00*/  VIADD R0, R0, UR5 ;  /* 0x0000000500007c36 */ /* 0x001fc40008000000 */
[----:B------:R-:W3:Y:S01]  /*80a10*/  LDL.LU R19, [R1+0x3054] ;  /* 0x0030540001137983 */ /* 0x000ee20000300800 */
[----:B------:R-:W0:Y:S01]  /*80a20*/  S2UR UR5, SR_CgaCtaId ;  /* 0x00000000000579c3 */ /* 0x000e220000008800 */
[----:B------:R-:W-:Y:S02]  /*80a30*/  F2FP.SATFINITE.E4M3.F32.PACK_AB_MERGE_C R17, R17, R18, RZ ;  /* 0x000000121111723e */ /* 0x000fe400048070ff */
[----:B------:R-:W3:Y:S04]  /*80a40*/  LDL.LU R18, [R1+0x3050] ;  /* 0x0030500001127983 */ /* 0x000ee80000300800 */
[----:B------:R0:W-:Y:S01]  /*80a50*/  STL [R1+0x2fe4], R17 ;  /* 0x002fe41101007387 */ /* 0x0001e20000100800 */
[----:B------:R-:W-:-:S03]  /*80a60*/  F2FP.SATFINITE.E4M3.F32.PACK_AB_MERGE_C R15, R15, R16, RZ ;  /* 0x000000100f0f723e */ /* 0x000fc600048070ff */
[----:B0-----:R-:W3:Y:S01]  /*80a70*/  LDL.LU R17, [R1+0x304c] ;  /* 0x00304c0001117983 */ /* 0x001ee20000300800 */
[----:B------:R-:W-:-:S03]  /*80a80*/  F2FP.SATFINITE.E4M3.F32.PACK_AB_MERGE_C R13, R13, R14, RZ ;  /* 0x0000000e0d0d723e */ /* 0x000fc600048070ff */
[----:B------:R0:W-:Y:S04]  /*80a90*/  STL [R1+0x34], R0 ;  /* 0x0000340001007387 */ /* 0x0001e80000100800 */
[----:B------:R-:W3:Y:S01]  /*80aa0*/  LDL.LU R16, [R1+0x3048] ;  /* 0x0030480001107983 */ /* 0x000ee20000300800 */
[----:B------:R-:W-:-:S03]  /*80ab0*/  F2FP.SATFINITE.E4M3.F32.PACK_AB_MERGE_C R11, R11, R12, RZ ;  /* 0x0000000c0b0b723e */ /* 0x000fc600048070ff */
[----:B------:R1:W-:Y:S01]  /*80ac0*/  STL [R1+0x2ca8], R15 ;  /* 0x002ca80f01007387 */ /* 0x0003e20000100800 */
[----:B0-----:R-:W-:Y:S01]  /*80ad0*/  VIADD R0, R0, UR12 ;  /* 0x0000000c00007c36 */ /* 0x001fe20008000000 */
[----:B------:R-:W0:Y:S01]  /*80ae0*/  LDCU UR12, c[0x0][0x3b8] ;  /* 0x00007700ff0c77ac */ /* 0x000e220008000800 */
[----:B------:R-:W-:Y:S01]  /*80af0*/  F2FP.SATFINITE.E4M3.F32.PACK_AB_MERGE_C R7, R7, R10, RZ ;  /* 0x0000000a0707723e */ /* 0x000fe200048070ff */
[----:B-1----:R-:W3:Y:S04]  /*80b00*/  LDL.LU R15, [R1+0x3044] ;  /* 0x00304400010f7983 */ /* 0x002ee80000300800 */
[----:B------:R-:W3:Y:S04]  /*80b10*/  LDL.LU R14, [R1+0x3040] ;  /* 0x00304000010e7983 */ /* 0x000ee80000300800 */
[----:B------:R1:W-:Y:S01]  /*80b20*/  STL [R1+0x2cc4], R13 ;  /* 0x002cc40d01007387 */ /* 0x0003e20000100800 */
[----:B------:R-:W-:-:S03]  /*80b30*/  F2FP.SATFINITE.E4M3.F32.PACK_AB_MERGE_C R8, R8, R6, RZ ;  /* 0x000000060808723e */ /* 0x000fc600048070ff */
[----:B-1----:R-:W3:Y:S04]  /*80b40*/  LDL.LU R13, [R1+0x303c] ;  /* 0x00303c00010d7983 */ /* 0x002ee80000300800 */
[----:B------:R1:W-:Y:S04]  /*80b50*/  STL [R1+0x28], R0 ;  /* 0x0000280001007387 */ /* 0x0003e80000100800 */
[----:B------:R-:W3:Y:S04]  /*80b60*/  LDL.LU R12, [R1+0x3038] ;  /* 0x00303800010c7983 */ /* 0x000ee80000300800 */
[----:B------:R0:W-:Y:S01]  /*80b70*/  STL [R1+0x2c9c], R11 ;  /* 0x002c9c0b01007387 */ /* 0x0001e20000100800 */
[----:B-1----:R-:W-:Y:S01]  /*80b80*/  VIADD R0, R0, UR13 ;  /* 0x0000000d00007c36 */ /* 0x002fe20008000000 */
[----:B------:R-:W-:-:S02]  /*80b90*/  F2FP.SATFINITE.E4M3.F32.PACK_AB_MERGE_C R57, R57, R9, RZ ;  /* 0x000000093939723e */ /* 0x000fc400048070ff */
[----:B0-----:R-:W3:Y:S04]  /*80ba0*/  LDL.LU R11, [R1+0x3034] ;  /* 0x00303400010b7983 */ /* 0x001ee80000300800 */
[----:B------:R-:W3:Y:S04]  /*80bb0*/  LDL.LU R10, [R1+0x3030] ;  /* 0x00303000010a7983 */ /* 0x000ee80000300800 */
[----:B------:R0:W-:Y:S04]  /*80bc0*/  STL [R1+0x2fdc], R7 ;  /* 0x002fdc0701007387 */ /* 0x0001e80000100800 */
[----:B0-----:R-:W3:Y:S04]  /*80bd0*/  LDL.LU R7, [R1+0x302c] ;  /* 0x00302c0001077983 */ /* 0x001ee80000300800 */
[----:B------:R0:W-:Y:S04]  /*80be0*/  STL [R1+0x14], R0 ;  /* 0x0000140001007387 */ /* 0x0001e80000100800 */
[----:B------:R-:W3:Y:S04]  /*80bf0*/  LDL.LU R6, [R1+0x3028] ;  /* 0x0030280001067983 */ /* 0x000ee80000300800 */
[----:B------:R1:W-:Y:S01]  /*80c00*/  STL [R1+0x2c58], R8 ;  /* 0x002c580801007387 */ /* 0x0003e20000100800 */
[----:B0-----:R-:W-:Y:S01]  /*80c10*/  VIADD R0, R0, UR14 ;  /* 0x0000000e00007c36 */ /* 0x001fe20008000000 */
[----:B------:R-:W-:-:S02]  /*80c20*/  F2FP.SATFINITE.E4M3.F32.PACK_AB_MERGE_C R51, R51, R52, RZ ;  /* 0x000000343333723e */ /* 0x000fc400048070ff */
[----:B-1----:R-:W3:Y:S04]  /*80c30*/  LDL.LU R8, [R1+0x3024] ;  /* 0x0030240001087983 */ /* 0x002ee80000300800 */
[----:B------:R-:W3:Y:S04]  /*80c40*/  LDL.LU R9, [R1+0x3020] ;  /* 0x0030200001097983 */ /* 0x000ee80000300800 */
[----:B------:R-:W-:Y:S04]  /*80c50*/  STL [R1], R0 ;  /* 0x0000000001007387 */ /* 0x000fe80000100800 */
[----:B------:R0:W-:Y:S02]  /*80c60*/  STL [R1+0x2c54], R57 ;  /* 0x002c543901007387 */ /* 0x0001e40000100800 */
[----:B0-----:R-:W-:Y:S01]  /*80c70*/  VIADD R57, R0, UR15 ;  /* 0x0000000f00397c36 */ /* 0x001fe20008000000 */
[----:B----4-:R-:W-:Y:S01]  /*80c80*/  F2FP.SATFINITE.E4M3.F32.PACK_AB_MERGE_C R0, R2, R3, RZ ;  /* 0x000000030200723e */ /* 0x010fe200048070ff */
[----:B------:R0:W-:Y:S01]  /*80c90*/  STL [R1+0x2c28], R51 ;  /* 0x002c283301007387 */ /* 0x0001e20000100800 */
[----:B------:R-:W1:Y:S01]  /*80ca0*/  LDCU.64 UR14, c[0x0][0x398] ;  /* 0x00007300ff0e77ac */ /* 0x000e620008000a00 */
[----:B--2---:R-:W-:-:S02]  /*80cb0*/  VIADD R52, R57, UR10 ;  /* 0x0000000a39347c36 */ /* 0x004fc40008000000 */
[----:B------:R2:W-:Y:S02]  /*80cc0*/  STL [R1+0x2ff4], R0 ;  /* 0x002ff40001007387 */ /* 0x0005e40000100800 */
[----:B0-----:R-:W-:Y:S01]  /*80cd0*/  VIADD R51, R52, UR11 ;  /* 0x0000000b34337c36 */ /* 0x001fe20008000000 */
[----:B------:R-:W0:Y:S03]  /*80ce0*/  LDCU.64 UR10, c[0x0][0x398] ;  /* 0x00007300ff0a77ac */ /* 0x000e260008000a00 */
[----:B--2---:R-:W-:Y:S01]  /*80cf0*/  VIADD R0, R51, UR12 ;  /* 0x0000000c33007c36 */ /* 0x004fe20008000000 */
[----:B------:R-:W2:Y:S04]  /*80d00*/  LDCU.64 UR12, c[0x0][0x398] ;  /* 0x00007300ff0c77ac */ /* 0x000ea80008000a00 */
[----:B------:R4:W-:Y:S01]  /*80d10*/  STL [R1+0x2bc8], R0 ;  /* 0x002bc80001007387 */ /* 0x0009e20000100800 */
[----:B---3--:R-:W-:Y:S01]  /*80d20*/  IMAD R4, R4, UR4, RZ ;  /* 0x0000000404047c24 */ /* 0x008fe2000f8e02ff */
[----:B------:R-:W-:-:S02]  /*80d30*/  UMOV UR4, 0x400 ;  /* 0x0000040000047882 */ /* 0x000fc40000000000 */
[----:B------:R-:W-:-:S06]  /*80d40*/  ULEA UR4, UR5, UR4, 0x18 ;  /* 0x0000000405047291 */ /* 0x000fcc000f8ec0ff */
[----:B----4-:R-:W-:-:S05]  /*80d50*/  IMAD.U32 R0, RZ, RZ, UR4 ;  /* 0x00000004ff007e24 */ /* 0x010fca000f8e00ff */
[----:B------:R3:W-:Y:S01]  /*80d60*/  STL [R1+0x3018], R0 ;  /* 0x0030180001007387 */ /* 0x0007e20000100800 */
[----:B------:R-:W-:Y:S01]  /*80d70*/  BAR.SYNC.DEFER_BLOCKING 0x0 ;  /* 0x0000000000007b1d */ /* 0x000fe20000010000 */
[----:B------:R-:W-:Y:S01]  /*80d80*/  IADD3 R2, P0, PT, R4, UR6, RZ ;  /* 0x0000000604027c10 */ /* 0x000fe2000ff1e0ff */
[----:B------:R-:W-:-:S04]  /*80d90*/  IMAD R5, R5, 0x20, R4 ;  /* 0x0000002005057824 */ /* 0x000fc800078e0204 */
[----:B------:R-:W4:Y:S01]  /*80da0*/  LDCU.64 UR4, c[0x0][0x398] ;  /* 0x00007300ff0477ac */ /* 0x000f220008000a00 */
[----:B---3--:R-:W3:Y:S04]  /*80db0*/  LDL.LU R0, [R1+0x301c] ;  /* 0x00301c0001007983 */ /* 0x008ee80000300800 */
        /* <DEDUP_REMOVED lines=11> */
[----:B0-----:R-:W2:Y:S04]  /*80e70*/  LDL.LU R42, [R1+0x28] ;  /* 0x00002800012a7983 */ /* 0x001ea80000300800 */
        /* <DEDUP_REMOVED lines=21> */
[----:B------:R0:W-:Y:S04]  /*80fd0*/  STL.64 [R1+0x3308], R44 ;  /* 0x0033082c01007387 */ /* 0x0001e80000100a00 */
[----:B0-----:R-:W2:Y:S04]  /*80fe0*/  LDL.LU R44, [R1+0x16f0] ;  /* 0x0016f000012c7983 */ /* 0x001ea80000300800 */
[----:B------:R-:W2:Y:S04]  /*80ff0*/  LDL.LU R45, [R1+0x19f8] ;  /* 0x0019f800012d7983 */ /* 0x000ea80000300800 */
[----:B------:R0:W-:Y:S04]  /*81000*/  STL.64 [R1+0x3300], R46 ;  /* 0x0033002e01007387 */ /* 0x0001e80000100a00 */
[----:B0-----:R-:W2:Y:S04]  /*81010*/  LDL.LU R47, [R1+0xb38] ;  /* 0x000b3800012f7983 */ /* 0x001ea80000300800 */
[----:B------:R-:W2:Y:S04]  /*81020*/  LDL.LU R46, [R1+0xa14] ;  /* 0x000a1400012e7983 */ /* 0x000ea80000300800 */
[----:B------:R0:W-:Y:S04]  /*81030*/  STL.64 [R1+0x32f8], R48 ;  /* 0x0032f83001007387 */ /* 0x0001e80000100a00 */
[----:B0-----:R-:W2:Y:S04]  /*81040*/  LDL.LU R48, [R1+0x16b0] ;  /* 0x0016b00001307983 */ /* 0x001ea80000300800 */
[----:B------:R-:W2:Y:S04]  /*81050*/  LDL.LU R49, [R1] ;  /* 0x0000000001317983 */ /* 0x000ea80000300800 */
[----:B------:R0:W-:Y:S04]  /*81060*/  STL.64 [R1+0x32f0], R50 ;  /* 0x0032f03201007387 */ /* 0x0001e80000100a00 */
[----:B0-----:R-:W2:Y:S01]  /*81070*/  LDL.LU R51, [R1+0x90] ;  /* 0x0000900001337983 */ /* 0x001ea20000300800 */
[----:B------:R-:W-:-:S03]  /*81080*/  MOV.SPILL R50, UR41 ;  /* 0x0000002900327c02 */ /* 0x000fc60009000f00 */
[----:B------:R0:W-:Y:S04]  /*81090*/  STL.64 [R1+0x32e8], R52 ;  /* 0x0032e83401007387 */ /* 0x0001e80000100a00 */
[----:B------:R-:W-:Y:S04]  /*810a0*/  STL.64 [R1+0x32e0], R54 ;  /* 0x0032e03601007387 */ /* 0x000fe80000100a00 */
[----:B------:R-:W-:Y:S01]  /*810b0*/  STL.64 [R1+0x32d8], R56 ;  /* 0x0032d83801007387 */ /* 0x000fe20000100a00 */
[----:B0-----:R-:W-:-:S03]  /*810c0*/  MOV.SPILL R52, UR40 ;  /* 0x0000002800347c02 */ /* 0x001fc60009000f00 */
[----:B------:R-:W-:Y:S04]  /*810d0*/  STL.64 [R1+0x32d0], R58 ;  /* 0x0032d03a01007387 */ /* 0x000fe80000100a00 */
[----:B------:R-:W-:Y:S04]  /*810e0*/  STL.64 [R1+0x32c8], R60 ;  /* 0x0032c83c01007387 */ /* 0x000fe80000100a00 */
[----:B------:R0:W-:Y:S04]  /*810f0*/  STL [R1+0x2f24], R50 ;  /* 0x002f243201007387 */ /* 0x0001e80000100800 */
[----:B0-----:R-:W2:Y:S04]  /*81100*/  LDL.LU R50, [R1+0x1574] ;  /* 0x0015740001327983 */ /* 0x001ea80000300800 */
[----:B------:R0:W-:Y:S04]  /*81110*/  STL [R1+0x2f28], R52 ;  /* 0x002f283401007387 */ /* 0x0001e80000100800 */
[----:B0-----:R-:W2:Y:S04]  /*81120*/  LDL.LU R52, [R1+0x1000] ;  /* 0x0010000001347983 */ /* 0x001ea80000300800 */
[----:B------:R-:W2:Y:S04]  /*81130*/  LDL.LU R53, [R1+0x1004] ;  /* 0x0010040001357983 */ /* 0x000ea80000300800 */
[----:B------:R-:W3:Y:S01]  /*81140*/  LDL.LU R55, [R1+0x1468] ;  /* 0x0014680001377983 */ /* 0x000ee20000300800 */
[----:B--2---:R-:W-:-:S05]  /*81150*/  F2FP.SATFINITE.E4M3.F32.PACK_AB_MERGE_C R52, R53, R52, RZ ;  /* 0x000000343534723e */ /* 0x004fca00048070ff */
[----:B------:R0:W-:Y:S04]  /*81160*/  STL [R1+0x2c1c], R52 ;  /* 0x002c1c3401007387 */ /* 0x0001e80000100800 */
[----:B------:R-:W2:Y:S04]  /*81170*/  LDL.LU R57, [R1+0x1008] ;  /* 0x0010080001397983 */ /* 0x000ea80000300800 */
[----:B------:R-:W2:Y:S04]  /*81180*/  LDL.LU R54, [R1+0x100c] ;  /* 0x00100c0001367983 */ /* 0x000ea80000300800 */
[----:B0-----:R-:W3:Y:S04]  /*81190*/  LDL.LU R52, [R1+0xff0] ;  /* 0x000ff00001347983 */ /* 0x001ee80000300800 */
[----:B------:R-:W3:Y:S01]  /*811a0*/  LDL.LU R53, [R1+0xff4] ;  /* 0x000ff40001357983 */ /* 0x000ee20000300800 */
[----:B--2---:R-:W-:-:S02]  /*811b0*/  F2FP.SATFINITE.E4M3.F32.PACK_AB_MERGE_C R54, R54, R57, RZ ;  /* 0x000000393636723e */ /* 0x004fc400048070ff */
[----:B---3--:R-:W-:-:S03]  /*811c0*/  F2FP.SATFINITE.E4M3.F32.PACK_AB_MERGE_C R52, R53, R52, RZ ;  /* 0x000000343534723e */ /* 0x008fc600048070ff */
[----:B------:R-:W-:Y:S04]  /*811d0*/  STL [R1+0x2c18], R54 ;  /* 0x002c183601007387 */ /* 0x000fe80000100800 */
[----:B------:R0:W-:Y:S04]  /*811e0*/  STL [R1+0x2c0c], R52 ;  /* 0x002c0c3401007387 */ /* 0x0001e80000100800 */
[----:B0-----:R-:W2:Y:S04]  /*811f0*/  LDL.LU R52, [R1+0xff8] ;  /* 0x000ff80001347983 */ /* 0x001ea80000300800 */
[----:B------:R-:W2:Y:S02]  /*81200*/  LDL.LU R53, [R1+0xffc] ;  /* 0x000ffc0001357983 */ /* 0x000ea40000300800 */
        /* <DEDUP_REMOVED lines=20> */
[----:B------:R0:W-:Y:S04]  /*81350*/  STL [R1+0x2ffc], R54 ;  /* 0x002ffc3601007387 */ /* 0x0001e80000100800 */
[----:B------:R2:W-:Y:S04]  /*81360*/  STL [R1+0x2be0], R52 ;  /* 0x002be03401007387 */ /* 0x0005e80000100800 */
[----:B------:R-:W3:Y:S04]  /*81370*/  LDL.LU R57, [R1+0xfc8] ;  /* 0x000fc80001397983 */ /* 0x000ee80000300800 */
[----:B0-----:R-:W3:Y:S04]  /*81380*/  LDL.LU R54, [R1+0xfcc] ;  /* 0x000fcc0001367983 */ /* 0x001ee80000300800 */
[----:B--2---:R-:W2:Y:S04]  /*81390*/  LDL.LU R52, [R1+0xfb0] ;  /* 0x000fb00001347983 */ /* 0x004ea80000300800 */
[----:B------:R-:W2:Y:S01]  /*813a0*/  LDL.LU R53, [R1+0xfb4] ;  /* 0x000fb40001357983 */ /* 0x000ea20000300800 */
[----:B---3--:R-:W-:-:S02]  /*813b0*/  F2FP.SATFINITE.E4M3.F32.PACK_AB_MERGE_C R54, R54, R57, RZ ;  /* 0x000000393636723e */ /* 0x008fc400048070ff */
[----:B--2---:R-:W-:-:S03]  /*813c0*/  F2FP.SATFINITE.E4M3.F32.PACK_AB_MERGE_C R52, R53, R52, RZ ;  /* 0x000000343534723e */ /* 0x004fc600048070ff */
        /* <DEDUP_REMOVED lines=20> */
[----:B------:R0:W-:Y:S04]  /*81510*/  STL [R1+0x2bd0], R54 ;  /* 0x002bd03601007387 */ /* 0x0001e80000100800 */
[----:B------:R2:W-:Y:S04]  /*81520*/  STL [R1+0x3000], R52 ;  /* 0x0030003401007387 */ /* 0x0005e80000100800 */
[----:B------:R-:W3:Y:S04]  /*81530*/  LDL.LU R56, [R1+0xf80] ;  /* 0x000f800001387983 */ /* 0x000ee80000300800 */
[----:B------:R-:W3:Y:S01]  /*81540*/  LDL.LU R57, [R1+0xf84] ;  /* 0x000f840001397983 */ /* 0x000ee20000300800 */
[----:B0-----:R-:W-:Y:S01]  /*81550*/  VIADD R54, R0, 0x158 ;  /* 0x0000015800367836 */ /* 0x001fe20000000000 */
[----:B------:R-:W-:Y:S01]  /*81560*/  LEA.HI.X.SX32 R4, R4, UR7, 0x1, P0 ;  /* 0x0000000704047c11 */ /* 0x000fe200080f0eff */
[C---:B--2---:R-:W-:Y:S01]  /*81570*/  VIADD R52, R0.reuse, 0x157 ;  /* 0x0000015700347836 */ /* 0x044fe20000000000 */
[----:B------:R-:W-:Y:S01]  /*81580*/  IADD3 R3, P1, PT, R5, UR8, RZ ;  /* 0x0000000805037c10 */ /* 0x000fe2000ff3e0ff */
[----:B------:R-:W-:Y:S01]  /*81590*/  VIADD R53, R0, 0x156 ;  /* 0x0000015600357836 */ /* 0x000fe20000000000 */
[----:B------:R-:W-:Y:S01]  /*815a0*/  ISETP.GE.AND P3, PT, R54, UR35, PT ;  /* 0x0000002336007c0c */ /* 0x000fe2000bf66270 */
[----:B------:R-:W-:Y:S01]  /*815b0*/  VIADD R59, R0, 0x155 ;  /* 0x00000155003b7836 */ /* 0x000fe20000000000 */
[----:B------:R-:W-:Y:S01]  /*815c0*/  SHF.R.S32.HI R54, RZ, 0x1f, R50 ;  /* 0x0000001fff367819 */ /* 0x000fe20000011432 */
[----:B----4-:R-:W-:Y:S01]  /*815d0*/  UMOV UR72, UR5 ;  /* 0x0000000500487c82 */ /* 0x010fe20008000000 */
[----:B------:R-:W-:Y:S01]  /*815e0*/  ISETP.GE.AND P2, PT, R52, UR43, PT ;  /* 0x0000002b34007c0c */ /* 0x000fe2000bf46270 */
[----:B------:R-:W0:Y:S01]  /*815f0*/  LDCU.64 UR6, c[0x0][0x398] ;  /* 0x00007300ff0677ac */ /* 0x000e220008000a00 */
[----:B------:R-:W-:-:S02]  /*81600*/  SHF.R.S32.HI R58, RZ, 0x1f, R55 ;  /* 0x0000001fff3a7819 */ /* 0x000fc40000011437 */
[----:B------:R-:W-:Y:S02]  /*81610*/  IADD3 R52, P6, PT, R55, R2, RZ ;  /* 0x0000000237347210 */ /* 0x000fe40007fde0ff */
[----:B------:R-:W-:Y:S01]  /*81620*/  LEA.HI.X.SX32 R5, R5, UR9, 0x1, P1 ;  /* 0x0000000905057c11 */ /* 0x000fe200088f0eff */
[----:B------:R-:W2:Y:S01]  /*81630*/  LDCU.64 UR8, c[0x0][0x398] ;  /* 0x00007300ff0877ac */ /* 0x000ea20008000a00 */
[----:B------:R-:W-:Y:S01]  /*81640*/  ISETP.GE.AND P1, PT, R53, UR27, PT ;  /* 0x0000001b35007c0c */ /* 0x000fe2000bf26270 */
[----:B------:R-:W-:Y:S01]  /*81650*/  IMAD.X R53, R58, 0x1, R4, P6 ;  /* 0x000000013a357824 */ /* 0x000fe200030e0604 */
[----:B------:R-:W-:Y:S02]  /*81660*/  ISETP.GE.AND P0, PT, R59, UR21, PT ;  /* 0x000000153b007c0c */ /* 0x000fe4000bf06270 */
[----:B---3--:R-:W-:-:S05]  /*81670*/  F2FP.SATFINITE.E4M3.F32.PACK_AB_MERGE_C R56, R57, R56, RZ ;  /* 0x000000383938723e */ /* 0x008fca00048070ff */
[----:B------:R3:W-:Y:S02]  /*81680*/  STL [R1+0x2bcc], R56 ;  /* 0x002bcc3801007387 */ /* 0x0007e40000100800 */
[----:B---3--:R-:W-:-:S05]  /*81690*/  IADD3 R56, P4, PT, R50, R2, RZ ;  /* 0x0000000232387210 */ /* 0x008fca0007f9e0ff */
[----:B------:R-:W-:-:S05]  /*816a0*/  IMAD.X R57, R54, 0x1, R4, P4 ;  /* 0x0000000136397824 */ /* 0x000fca00020e0604 */
[----:B------:R3:W-:Y:S04]  /*816b0*/  STL.64 [R1+0x2bc0], R56 ;  /* 0x002bc03801007387 */ /* 0x0007e80000100a00 */
[----:B------:R4:W-:Y:S01]  /*816c0*/  STL.64 [R1+0x2bb8], R52 ;  /* 0x002bb83401007387 */ /* 0x0009e20000100a00 */
[----:B---3--:R-:W-:Y:S01]  /*816d0*/  IADD3 R56, P5, PT, R50, R3, RZ ;  /* 0x0000000332387210 */ /* 0x008fe20007fbe0ff */
[----:B------:R-:W-:Y:S02]  /*816e0*/  IMAD.MOV.U32 R50, RZ, RZ, R48 ;  /* 0x000000ffff327224 */ /* 0x000fe400078e0030 */
[----:B------:R-:W-:Y:S02]  /*816f0*/  IMAD.MOV.U32 R48, RZ, RZ, R46 ;  /* 0x000000ffff307224 */ /* 0x000fe400078e002e */
[----:B------:R-:W-:-:S02]  /*81700*/  IMAD.X R57, R54, 0x1, R5, P5 ;  /* 0x0000000136397824 */ /* 0x000fc400028e0605 */
[----:B------:R-:W-:Y:S01]  /*81710*/  IMAD.MOV.U32 R46, RZ, RZ, R37 ;  /* 0x000000ffff2e7224 */ /* 0x000fe200078e0025 */
[----:B----4-:R-:W-:Y:S01]  /*81720*/  SHF.R.S32.HI R52, RZ, 0x1f, R9 ;  /* 0x0000001fff347819 */ /* 0x010fe20000011409 */
[----:B------:R-:W-:Y:S01]  /*81730*/  IMAD.MOV.U32 R37, RZ, RZ, R22 ;  /* 0x000000ffff257224 */ /* 0x000fe200078e0016 */
[----:B------:R-:W-:Y:S01]  /*81740*/  IADD3 R22, P4, PT, R9, R2, RZ ;  /* 0x0000000209167210 */ /* 0x000fe20007f9e0ff */
[----:B------:R-:W-:Y:S01]  /*81750*/  IMAD.MOV.U32 R53, RZ, RZ, R51 ;  /* 0x000000ffff357224 */ /* 0x000fe200078e0033 */
[----:B------:R3:W-:Y:S01]  /*81760*/  STL.64 [R1+0x2bb0], R56 ;  /* 0x002bb03801007387 */ /* 0x0007e20000100a00 */
[----:B------:R-:W-:Y:S02]  /*81770*/  IMAD.MOV.U32 R51, RZ, RZ, R49 ;  /* 0x000000ffff337224 */ /* 0x000fe400078e0031 */
[----:B------:R-:W-:Y:S02]  /*81780*/  IMAD.MOV.U32 R49, RZ, RZ, R36 ;  /* 0x000000ffff317224 */ /* 0x000fe400078e0024 */
[----:B------:R-:W-:-:S02]  /*81790*/  IMAD.MOV.U32 R36, RZ, RZ, R23 ;  /* 0x000000ffff247224 */ /* 0x000fc400078e0017 */
[----:B------:R-:W-:Y:S01]  /*817a0*/  IMAD.X R23, R52, 0x1, R4, P4 ;  /* 0x0000000134177824 */ /* 0x000fe200020e0604 */
[----:B---3--:R-:W-:-:S04]  /*817b0*/  IADD3 R56, P6, PT, R55, R3, RZ ;  /* 0x0000000337387210 */ /* 0x008fc80007fde0ff */
[----:B------:R3:W-:Y:S01]  /*817c0*/  STL.64 [R1+0x2ba8], R22 ;  /* 0x002ba81601007387 */ /* 0x0007e20000100a00 */
[--C-:B------:R-:W-:Y:S01]  /*817d0*/  IMAD.X R57, R58, 0x1, R5.reuse, P6 ;  /* 0x000000013a397824 */ /* 0x100fe200030e0605 */
[----:B------:R-:W-:Y:S02]  /*817e0*/  IADD3 R54, P5, PT, R9, R3, RZ ;  /* 0x0000000309367210 */ /* 0x000fe40007fbe0ff */
[----:B------:R-:W-:Y:S02]  /*817f0*/  SHF.R.S32.HI R9, RZ, 0x1f, R8 ;  /* 0x0000001fff097819 */ /* 0x000fe40000011408 */
[----:B------:R-:W-:Y:S01]  /*81800*/  IADD3 R58, P4, PT, R8, R2, RZ ;  /* 0x00000002083a7210 */ /* 0x000fe20007f9e0ff */
[----:B---3--:R-:W3:Y:S04]  /*81810*/  LDL.LU.64 R22, [R1+0x3360] ;  /* 0x0033600001167983 */ /* 0x008ee80000300a00 */
[----:B------:R4:W-:Y:S01]  /*81820*/  STL.64 [R1+0x2ba0], R56 ;  /* 0x002ba03801007387 */ /* 0x0009e20000100a00 */
[----:B------:R-:W-:-:S02]  /*81830*/  IMAD.X R55, R52, 0x1, R5, P5 ;  /* 0x0000000134377824 */ /* 0x000fc400028e0605 */
[C---:B------:R-:W-:Y:S01]  /*81840*/  IMAD.X R59, R9.reuse, 0x1, R4, P4 ;  /* 0x00000001093b7824 */ /* 0x040fe200020e0604 */
[----:B----4-:R-:W-:Y:S02]  /*81850*/  IADD3 R56, P6, PT, R8, R3, RZ ;  /* 0x0000000308387210 */ /* 0x010fe40007fde0ff */
[----:B------:R4:W-:Y:S03]  /*81860*/  STL.64 [R1+0x2b98], R54 ;  /* 0x002b983601007387 */ /* 0x0009e60000100a00 */
[----:B------:R-:W-:Y:S01]  /*81870*/  IMAD.X R57, R9, 0x1, R5, P6 ;  /* 0x0000000109397824 */ /* 0x000fe200030e0605 */
[----:B------:R-:W-:Y:S01]  /*81880*/  SHF.R.S32.HI R8, RZ, 0x1f, R6 ;  /* 0x0000001fff087819 */ /* 0x000fe20000011406 */
[----:B------:R-:W-:Y:S04]  /*81890*/  STL.64 [R1+0x2b90], R58 ;  /* 0x002b903a01007387 */ /* 0x000fe80000100a00 */
[----:B------:R0:W-:Y:S01]  /*818a0*/  STL.64 [R1+0x2b88], R56 ;  /* 0x002b883801007387 */ /* 0x0001e20000100a00 */
[----:B----4-:R-:W-:Y:S01]  /*818b0*/  IADD3 R54, P5, PT, R6, R2, RZ ;  /* 0x0000000206367210 */ /* 0x010fe20007fbe0ff */
[----:B------:R-:W-:-:S02]  /*818c0*/  IMAD.MOV.U32 R52, RZ, RZ, R48 ;  /* 0x000000ffff347224 */ /* 0x000fc400078e0030 */
[----:B------:R-:W-:Y:S02]  /*818d0*/  IMAD.MOV.U32 R48, RZ, RZ, R46 ;  /* 0x000000ffff307224 */ /* 0x000fe400078e002e */
[----:B------:R-:W-:Y:S01]  /*818e0*/  IMAD.X R55, R8, 0x1, R4, P5 ;  /* 0x0000000108377824 */ /* 0x000fe200028e0604 */
[----:B0-----:R-:W-:Y:S01]  /*818f0*/  IADD3 R56, P6, PT, R6, R3, RZ ;  /* 0x0000000306387210 */ /* 0x001fe20007fde0ff */
[----:B------:R-:W-:Y:S02]  /*81900*/  IMAD.MOV.U32 R46, RZ, RZ, R40 ;  /* 0x000000ffff2e7224 */ /* 0x000fe400078e0028 */
[----:B------:R-:W-:Y:S02]  /*81910*/  IMAD.MOV.U32 R40, RZ, RZ, R39 ;  /* 0x000000ffff287224 */ /* 0x000fe400078e0027 */
[----:B------:R-:W-:Y:S01]  /*81920*/  IMAD.X R57, R8, 0x1, R5, P6 ;  /* 0x0000000108397824 */ /* 0x000fe200030e0605 */
[----:B------:R0:W-:Y:S01]  /*81930*/  STL.64 [R1+0x2b80], R54 ;  /* 0x002b803601007387 */ /* 0x0001e20000100a00 */
[----:B------:R-:W-:Y:S01]  /*81940*/  IMAD.MOV.U32 R39, RZ, RZ, R24 ;  /* 0x000000ffff277224 */ /* 0x000fe200078e0018 */
[----:B------:R-:W-:-:S02]  /*81950*/  SHF.R.S32.HI R9, RZ, 0x1f, R7 ;  /* 0x0000001fff097819 */ /* 0x000fc40000011407 */
[CC--:B------:R-:W-:Y:S01]  /*81960*/  IADD3 R24, P4, PT, R7.reuse, R2.reuse, RZ ;  /* 0x0000000207187210 */ /* 0x0c0fe20007f9e0ff */
[----:B------:R4:W-:Y:S01]  /*81970*/  STL.64 [R1+0x2b78], R56 ;  /* 0x002b783801007387 */ /* 0x0009e20000100a00 */
[----:B------:R-:W-:Y:S02]  /*81980*/  IADD3 R58, P6, PT, R7, R3, RZ ;  /* 0x00000003073a7210 */ /* 0x000fe40007fde0ff */
[----:B------:R-:W-:Y:S01]  /*81990*/  SHF.R.S32.HI R8, RZ, 0x1f, R10 ;  /* 0x0000001fff087819 */ /* 0x000fe2000001140a */
[----:B0-----:R-:W-:Y:S02]  /*819a0*/  IMAD.MOV.U32 R55, RZ, RZ, R51 ;  /* 0x000000ffff377224 */ /* 0x001fe400078e0033 */
[----:B------:R-:W-:Y:S02]  /*819b0*/  IMAD.MOV.U32 R51, RZ, RZ, R49 ;  /* 0x000000ffff337224 */ /* 0x000fe400078e0031 */
[----:B------:R-:W-:Y:S01]  /*819c0*/  IMAD.MOV.U32 R49, RZ, RZ, R38 ;  /* 0x000000ffff317224 */ /* 0x000fe200078e0026 */
[----:B----4-:R-:W-:Y:S01]  /*819d0*/  IADD3 R56, P5, PT, R10, R2, RZ ;  /* 0x000000020a387210 */ /* 0x010fe20007fbe0ff */
[----:B------:R-:W-:-:S02]  /*819e0*/  IMAD.MOV.U32 R38, RZ, RZ, R25 ;  /* 0x000000ffff267224 */ /* 0x000fc400078e0019 */
[C-C-:B------:R-:W-:Y:S02]  /*819f0*/  IMAD.X R25, R9.reuse, 0x1, R4.reuse, P4 ;  /* 0x0000000109197824 */ /* 0x140fe400020e0604 */
[----:B------:R-:W-:Y:S02]  /*81a00*/  IMAD.X R59, R9, 0x1, R5, P6 ;  /* 0x00000001093b7824 */ /* 0x000fe400030e0605 */
[----:B------:R-:W-:Y:S01]  /*81a10*/  IMAD.X R57, R8, 0x1, R4, P5 ;  /* 0x0000000108397824 */ /* 0x000fe200028e0604 */
[----:B------:R0:W-:Y:S01]  /*81a20*/  STL.64 [R1+0x2b70], R24 ;  /* 0x002b701801007387 */ /* 0x0001e20000100a00 */
[----:B------:R-:W-:Y:S01]  /*81a30*/  IMAD.MOV.U32 R54, RZ, RZ, R55 ;  /* 0x000000ffff367224 */ /* 0x000fe200078e0037 */
[----:B------:R-:W-:Y:S01]  /*81a40*/  SHF.R.S32.HI R9, RZ, 0x1f, R11 ;  /* 0x0000001fff097819 */ /* 0x000fe2000001140b */
[----:B------:R-:W-:Y:S02]  /*81a50*/  IMAD.MOV.U32 R55, RZ, RZ, R52 ;  /* 0x000000ffff377224 */ /* 0x000fe400078e0034 */
[----:B------:R-:W-:Y:S01]  /*81a60*/  IMAD.MOV.U32 R52, RZ, RZ, R40 ;  /* 0x000000ffff347224 */ /* 0x000fe200078e0028 */
[----:B0-----:R-:W4:Y:S04]  /*81a70*/  LDL.LU.64 R24, [R1+0x3358] ;  /* 0x0033580001187983 */ /* 0x001f280000300a00 */
[----:B------:R0:W-:Y:S04]  /*81a80*/  STL.64 [R1+0x2b68], R58 ;  /* 0x002b683a01007387 */ /* 0x0001e80000100a00 */
[----:B------:R1:W-:Y:S01]  /*81a90*/  STL.64 [R1+0x2b60], R56 ;  /* 0x002b603801007387 */ /* 0x0003e20000100a00 */
[----:B------:R-:W-:-:S02]  /*81aa0*/  IMAD.MOV.U32 R40, RZ, RZ, R41 ;  /* 0x000000ffff287224 */ /* 0x000fc400078e0029 */
[----:B------:R-:W-:Y:S01]  /*81ab0*/  IMAD.MOV.U32 R41, RZ, RZ, R28 ;  /* 0x000000ffff297224 */ /* 0x000fe200078e001c */
[-C--:B0-----:R-:W-:Y:S01]  /*81ac0*/  IADD3 R58, P6, PT, R10, R3.reuse, RZ ;  /* 0x000000030a3a7210 */ /* 0x081fe20007fde0ff */
[----:B-1----:R-:W-:Y:S02]  /*81ad0*/  IMAD.MOV.U32 R57, RZ, RZ, R51 ;  /* 0x000000ffff397224 */ /* 0x002fe400078e0033 */
[----:B------:R-:W-:Y:S01]  /*81ae0*/  IMAD.MOV.U32 R51, RZ, RZ, R26 ;  /* 0x000000ffff337224 */ /* 0x000fe200078e001a */
[C---:B------:R-:W-:Y:S01]  /*81af0*/  IADD3 R26, P4, PT, R11.reuse, R2, RZ ;  /* 0x000000020b1a7210 */ /* 0x040fe20007f9e0ff */
[----:B------:R-:W-:Y:S02]  /*81b00*/  IMAD.MOV.U32 R28, RZ, RZ, R27 ;  /* 0x000000ffff1c7224 */ /* 0x000fe400078e001b */
[----:B------:R-:W-:Y:S01]  /*81b10*/  IMAD.X R59, R8, 0x1, R5, P6 ;  /* 0x00000001083b7824 */ /* 0x000fe200030e0605 */
[----:B------:R-:W-:Y:S01]  /*81b20*/  IADD3 R10, P6, PT, R11, R3, RZ ;  /* 0x000000030b0a7210 */ /* 0x000fe20007fde0ff */
[----:B------:R-:W-:-:S03]  /*81b30*/  IMAD.X R27, R9, 0x1, R4, P4 ;  /* 0x00000001091b7824 */ /* 0x000fc600020e0604 */
[----:B------:R-:W-:Y:S01]  /*81b40*/  STL.64 [R1+0x2b58], R58 ;  /* 0x002b583a01007387 */ /* 0x000fe20000100a00 */
[----:B------:R-:W-:Y:S02]  /*81b50*/  IMAD.X R11, R9, 0x1, R5, P6 ;  /* 0x00000001090b7824 */ /* 0x000fe400030e0605 */
[----:B------:R-:W-:Y:S01]  /*81b60*/  IMAD.MOV.U32 R56, RZ, RZ, R52 ;  /* 0x000000ffff387224 */ /* 0x000fe200078e0034 */
[----:B------:R0:W-:Y:S01]  /*81b70*/  STL.64 [R1+0x2b50], R26 ;  /* 0x002b501a01007387 */ /* 0x0001e20000100a00 */
[----:B------:R-:W-:Y:S01]  /*81b80*/  IMAD.MOV.U32 R52, RZ, RZ, R28 ;  /* 0x000000ffff347224 */ /* 0x000fe200078e001c */
[----:B------:R-:W-:Y:S02]  /*81b90*/  SHF.R.S32.HI R8, RZ, 0x1f, R12 ;  /* 0x0000001fff087819 */ /* 0x000fe4000001140c */
[----:B------:R-:W-:Y:S01]  /*81ba0*/  IADD3 R28, P5, PT, R12, R2, RZ ;  /* 0x000000020c1c7210 */ /* 0x000fe20007fbe0ff */
[----:B0-----:R-:W2:Y:S01]  /*81bb0*/  LDL.LU.64 R26, [R1+0x3350] ;  /* 0x00335000011a7983 */ /* 0x001ea20000300a00 */
[----:B------:R-:W-:-:S03]  /*81bc0*/  IMAD.MOV.U32 R59, RZ, RZ, R57 ;  /* 0x000000ffff3b7224 */ /* 0x000fc600078e0039 */
[----:B------:R0:W-:Y:S01]  /*81bd0*/  STL.64 [R1+0x2b48], R10 ;  /* 0x002b480a01007387 */ /* 0x0001e20000100a00 */
[----:B------:R-:W-:Y:S02]  /*81be0*/  IMAD.MOV.U32 R57, RZ, RZ, R29 ;  /* 0x000000ffff397224 */ /* 0x000fe400078e001d */
[----:B------:R-:W-:Y:S01]  /*81bf0*/  IMAD.X R29, R8, 0x1, R4, P5 ;  /* 0x00000001081d7824 */ /* 0x000fe200028e0604 */
[----:B------:R-:W-:Y:S02]  /*81c00*/  IADD3 R60, P4, PT, R13, R2, RZ ;  /* 0x000000020d3c7210 */ /* 0x000fe40007f9e0ff */
[----:B0-----:R-:W-:Y:S02]  /*81c10*/  IADD3 R10, P6, PT, R12, R3, RZ ;  /* 0x000000030c0a7210 */ /* 0x001fe40007fde0ff */
[----:B------:R0:W-:Y:S03]  /*81c20*/  STL.64 [R1+0x2b40], R28 ;  /* 0x002b401c01007387 */ /* 0x0001e60000100a00 */
[----:B------:R-:W-:Y:S01]  /*81c30*/  IMAD.X R11, R8, 0x1, R5, P6 ;  /* 0x00000001080b7824 */ /* 0x000fe200030e0605 */
[----:B------:R-:W-:Y:S01]  /*81c40*/  SHF.R.S32.HI R9, RZ, 0x1f, R13 ;  /* 0x0000001fff097819 */ /* 0x000fe2000001140d */
[----:B0-----:R-:W2:Y:S04]  /*81c50*/  LDL.LU.64 R28, [R1+0x3348] ;  /* 0x00334800011c7983 */ /* 0x001ea80000300a00 */
[----:B------:R-:W-:Y:S04]  /*81c60*/  STL [R1+0x2b30], R60 ;  /* 0x002b303c01007387 */ /* 0x000fe80000100800 */
[----:B------:R0:W-:Y:S01]  /*81c70*/  STL.64 [R1+0x2b38], R10 ;  /* 0x002b380a01007387 */ /* 0x0001e20000100a00 */
[----:B------:R-:W-:Y:S01]  /*81c80*/  IMAD.MOV.U32 R12, RZ, RZ, R60 ;  /* 0x000000ffff0c7224 */ /* 0x000fe200078e003c */
[----:B------:R-:W-:-:S02]  /*81c90*/  SHF.R.S32.HI R8, RZ, 0x1f, R14 ;  /* 0x0000001fff087819 */ /* 0x000fc4000001140e */
[----:B0-----:R-:W-:Y:S01]  /*81ca0*/  IADD3 R10, P6, PT, R13, R3, RZ ;  /* 0x000000030d0a7210 */ /* 0x001fe20007fde0ff */
[----:B------:R-:W-:Y:S02]  /*81cb0*/  IMAD.MOV.U32 R13, RZ, RZ, R61 ;  /* 0x000000ffff0d7224 */ /* 0x000fe400078e003d */
[C-C-:B------:R-:W-:Y:S02]  /*81cc0*/  IMAD.X R13, R9.reuse, 0x1, R4.reuse, P4 ;  /* 0x00000001090d7824 */ /* 0x140fe400020e0604 */
[----:B------:R-:W-:Y:S01]  /*81cd0*/  IMAD.X R11, R9, 0x1, R5, P6 ;  /* 0x00000001090b7824 */ /* 0x000fe200030e0605 */
[----:B------:R-:W-:Y:S02]  /*81ce0*/  IADD3 R60, P5, PT, R14, R2, RZ ;  /* 0x000000020e3c7210 */ /* 0x000fe40007fbe0ff */
[----:B------:R-:W-:Y:S04]  /*81cf0*/  STL [R1+0x2b34], R13 ;  /* 0x002b340d01007387 */ /* 0x000fe80000100800 */
[----:B------:R0:W-:Y:S01]  /*81d00*/  STL.64 [R1+0x2b28], R10 ;  /* 0x002b280a01007387 */ /* 0x0001e20000100a00 */
[----:B------:R-:W-:-:S02]  /*81d10*/  IMAD.X R61, R8, 0x1, R4, P5 ;  /* 0x00000001083d7824 */ /* 0x000fc400028e0604 */
[----:B------:R-:W-:Y:S02]  /*81d20*/  IMAD.MOV.U32 R58, RZ, RZ, R59 ;  /* 0x000000ffff3a7224 */ /* 0x000fe400078e003b */
[----:B------:R-:W-:Y:S01]  /*81d30*/  IMAD.MOV.U32 R59, RZ, RZ, R56 ;  /* 0x000000ffff3b7224 */ /* 0x000fe200078e0038 */
[----:B0-----:R-:W-:Y:S01]  /*81d40*/  IADD3 R10, P6, PT, R14, R3, RZ ;  /* 0x000000030e0a7210 */ /* 0x001fe20007fde0ff */
[----:B------:R-:W-:Y:S01]  /*81d50*/  IMAD.MOV.U32 R56, RZ, RZ, R30 ;  /* 0x000000ffff387224 */ /* 0x000fe200078e001e */
[----:B------:R-:W-:-:S03]  /*81d60*/  SHF.R.S32.HI R9, RZ, 0x1f, R15 ;  /* 0x0000001fff097819 */ /* 0x000fc6000001140f */
[--C-:B------:R-:W-:Y:S01]  /*81d70*/  IMAD.X R11, R8, 0x1, R5.reuse, P6 ;  /* 0x00000001080b7824 */ /* 0x100fe200030e0605 */
[C---:B------:R-:W-:Y:S01]  /*81d80*/  IADD3 R30, P4, PT, R15.reuse, R2, RZ ;  /* 0x000000020f1e7210 */ /* 0x040fe20007f9e0ff */
[----:B------:R0:W-:Y:S01]  /*81d90*/  STL.64 [R1+0x2b20], R60 ;  /* 0x002b203c01007387 */ /* 0x0001e20000100a00 */
[----:B------:R-:W-:Y:S02]  /*81da0*/  IADD3 R12, P6, PT, R15, R3, RZ ;  /* 0x000000030f0c7210 */ /* 0x000fe40007fde0ff */
[----:B------:R-:W-:Y:S01]  /*81db0*/  SHF.R.S32.HI R8, RZ, 0x1f, R16 ;  /* 0x0000001fff087819 */ /* 0x000fe20000011410 */
[----:B------:R1:W-:Y:S02]  /*81dc0*/  STL.64 [R1+0x2b18], R10 ;  /* 0x002b180a01007387 */ /* 0x0003e40000100a00 */
[----:B------:R-:W-:Y:S02]  /*81dd0*/  IMAD.X R13, R9, 0x1, R5, P6 ;  /* 0x00000001090d7824 */ /* 0x000fe400030e0605 */
[----:B0-----:R-:W-:-:S02]  /*81de0*/  IMAD.MOV.U32 R61, RZ, RZ, R57 ;  /* 0x000000ffff3d7224 */ /* 0x001fc400078e0039 */
[----:B------:R-:W-:Y:S01]  /*81df0*/  IMAD.MOV.U32 R57, RZ, RZ, R31 ;  /* 0x000000ffff397224 */ /* 0x000fe200078e001f */
[-C--:B-1----:R-:W-:Y:S01]  /*81e00*/  IADD3 R10, P5, PT, R16, R2.reuse, RZ ;  /* 0x00000002100a7210 */ /* 0x082fe20007fbe0ff */
[----:B------:R-:W-:Y:S02]  /*81e10*/  IMAD.X R31, R9, 0x1, R4, P4 ;  /* 0x00000001091f7824 */ /* 0x000fe400020e0604 */
[----:B------:R-:W-:Y:S02]  /*81e20*/  IMAD.MOV.U32 R60, RZ, RZ, R56 ;  /* 0x000000ffff3c7224 */ /* 0x000fe400078e0038 */
[----:B------:R-:W-:Y:S01]  /*81e30*/  IMAD.X R11, R8, 0x1, R4, P5 ;  /* 0x00000001080b7824 */ /* 0x000fe200028e0604 */
[----:B------:R0:W-:Y:S01]  /*81e40*/  STL.64 [R1+0x2b10], R30 ;  /* 0x002b101e01007387 */ /* 0x0001e20000100a00 */
[----:B------:R-:W-:Y:S01]  /*81e50*/  IMAD.MOV.U32 R56, RZ, RZ, R54 ;  /* 0x000000ffff387224 */ /* 0x000fe200078e0036 */
[----:B------:R-:W-:Y:S01]  /*81e60*/  SHF.R.S32.HI R9, RZ, 0x1f, R17 ;  /* 0x0000001fff097819 */ /* 0x000fe20000011411 */
[----:B------:R-:W-:Y:S01]  /*81e70*/  IMAD.MOV.U32 R54, RZ, RZ, R32 ;  /* 0x000000ffff367224 */ /* 0x000fe200078e0020 */
[----:B------:R-:W-:Y:S01]  /*81e80*/  IADD3 R32, P4, PT, R17, R2, RZ ;  /* 0x0000000211207210 */ /* 0x000fe20007f9e0ff */
[----:B0-----:R-:W2:Y:S04]  /*81e90*/  LDL.LU.64 R30, [R1+0x3340] ;  /* 0x00334000011e7983 */ /* 0x001ea80000300a00 */
[----:B------:R0:W-:Y:S04]  /*81ea0*/  STL.64 [R1+0x2b08], R12 ;  /* 0x002b080c01007387 */ /* 0x0001e80000100a00 */
[----:B------:R1:W-:Y:S01]  /*81eb0*/  STL.64 [R1+0x2b00], R10 ;  /* 0x002b000a01007387 */ /* 0x0003e20000100a00 */
[----:B0-----:R-:W-:Y:S01]  /*81ec0*/  IADD3 R12, P6, PT, R16, R3, RZ ;  /* 0x00000003100c7210 */ /* 0x001fe20007fde0ff */
[----:B-1----:R-:W-:-:S02]  /*81ed0*/  IMAD.MOV.U32 R10, RZ, RZ, R61 ;  /* 0x000000ffff0a7224 */ /* 0x002fc400078e003d */
[----:B------:R-:W-:Y:S02]  /*81ee0*/  IMAD.MOV.U32 R61, RZ, RZ, R57 ;  /* 0x000000ffff3d7224 */ /* 0x000fe400078e0039 */
[----:B------:R-:W-:Y:S02]  /*81ef0*/  IMAD.MOV.U32 R57, RZ, RZ, R34 ;  /* 0x000000ffff397224 */ /* 0x000fe400078e0022 */
[----:B------:R-:W-:Y:S02]  /*81f00*/  IMAD.MOV.U32 R34, RZ, RZ, R33 ;  /* 0x000000ffff227224 */ /* 0x000fe400078e0021 */
[----:B------:R-:W-:Y:S02]  /*81f10*/  IMAD.X R13, R8, 0x1, R5, P6 ;  /* 0x00000001080d7824 */ /* 0x000fe400030e0605 */
[----:B------:R-:W-:-:S03]  /*81f20*/  IMAD.X R33, R9, 0x1, R4, P4 ;  /* 0x0000000109217824 */ /* 0x000fc600020e0604 */
[----:B------:R-:W-:Y:S04]  /*81f30*/  STL.64 [R1+0x2af8], R12 ;  /* 0x002af80c01007387 */ /* 0x000fe80000100a00 */
[----:B------:R0:W-:Y:S04]  /*81f40*/  STL.64 [R1+0x2af0], R32 ;  /* 0x002af02001007387 */ /* 0x0001e80000100a00 */
[----:B0-----:R-:W2:Y:S01]  /*81f50*/  LDL.LU.64 R32, [R1+0x3338] ;  /* 0x0033380001207983 */ /* 0x001ea20000300a00 */
[----:B------:R-:W-:Y:S01]  /*81f60*/  IMAD.MOV.U32 R11, RZ, RZ, R60 ;  /* 0x000000ffff0b7224 */ /* 0x000fe200078e003c */
[----:B------:R-:W-:Y:S01]  /*81f70*/  IADD3 R16, P6, PT, R17, R3, RZ ;  /* 0x0000000311107210 */ /* 0x000fe20007fde0ff */
[----:B------:R-:W-:Y:S01]  /*81f80*/  IMAD.MOV.U32 R60, RZ, RZ, R56 ;  /* 0x000000ffff3c7224 */ /* 0x000fe200078e0038 */
[----:B------:R-:W-:Y:S01]  /*81f90*/  SHF.R.S32.HI R8, RZ, 0x1f, R18 ;  /* 0x0000001fff087819 */ /* 0x000fe20000011412 */
[----:B------:R-:W-:Y:S01]  /*81fa0*/  IMAD.MOV.U32 R56, RZ, RZ, R34 ;  /* 0x000000ffff387224 */ /* 0x000fe200078e0022 */
[----:B------:R-:W-:Y:S01]  /*81fb0*/  IADD3 R34, P5, PT, R18, R2, RZ ;  /* 0x0000000212227210 */ /* 0x000fe20007fbe0ff */
[----:B------:R-:W-:-:S02]  /*81fc0*/  IMAD.MOV.U32 R12, RZ, RZ, R10 ;  /* 0x000000ffff0c7224 */ /* 0x000fc400078e000a */
[----:B------:R-:W-:Y:S02]  /*81fd0*/  IMAD.MOV.U32 R10, RZ, RZ, R61 ;  /* 0x000000ffff0a7224 */ /* 0x000fe400078e003d */
        /* <DEDUP_REMOVED lines=8> */
[----:B------:R-:W-:Y:S02]  /*82060*/  IADD3 R16, P6, PT, R18, R3, RZ ;  /* 0x0000000312107210 */ /* 0x000fe40007fde0ff */
[----:B------:R-:W-:-:S03]  /*82070*/  IADD3 R14, P4, PT, R19, R2, RZ ;  /* 0x00000002130e7210 */ /* 0x000fc60007f9e0ff */
[----:B------:R-:W-:Y:S01]  /*82080*/  IMAD.X R17, R8, 0x1, R5, P6 ;  /* 0x0000000108117824 */ /* 0x000fe200030e0605 */
[----:B------:R-:W-:Y:S01]  /*82090*/  SHF.R.S32.HI R9, RZ, 0x1f, R19 ;  /* 0x0000001fff097819 */ /* 0x000fe20000011413 */
[----:B------:R0:W-:Y:S01]  /*820a0*/  STL [R1+0x2ad0], R14 ;  /* 0x002ad00e01007387 */ /* 0x0001e20000100800 */
[----:B------:R-:W-:Y:S01]  /*820b0*/  IMAD.MOV.U32 R18, RZ, RZ, R14 ;  /* 0x000000ffff127224 */ /* 0x000fe200078e000e */
[----:B------:R-:W-:Y:S02]  /*820c0*/  SHF.R.S32.HI R8, RZ, 0x1f, R20 ;  /* 0x0000001fff087819 */ /* 0x000fe40000011414 */
[----:B------:R1:W-:Y:S01]  /*820d0*/  STL.64 [R1+0x2ad8], R16 ;  /* 0x002ad81001007387 */ /* 0x0003e20000100a00 */
[----:B0-----:R-:W-:Y:S02]  /*820e0*/  IADD3 R14, P5, PT, R20, R2, RZ ;  /* 0x00000002140e7210 */ /* 0x001fe40007fbe0ff */
[----:B-1----:R-:W-:Y:S01]  /*820f0*/  IADD3 R16, P6, PT, R19, R3, RZ ;  /* 0x0000000313107210 */ /* 0x002fe20007fde0ff */
[----:B------:R-:W-:-:S02]  /*82100*/  IMAD.MOV.U32 R19, RZ, RZ, R15 ;  /* 0x000000ffff137224 */ /* 0x000fc400078e000f */
[C-C-:B------:R-:W-:Y:S02]  /*82110*/  IMAD.X R19, R9.reuse, 0x1, R4.reuse, P4 ;  /* 0x0000000109137824 */ /* 0x140fe400020e0604 */
[----:B------:R-:W-:Y:S02]  /*82120*/  IMAD.X R17, R9, 0x1, R5, P6 ;  /* 0x0000000109117824 */ /* 0x000fe400030e0605 */
[----:B------:R-:W-:Y:S01]  /*82130*/  IMAD.X R15, R8, 0x1, R4, P5 ;  /* 0x00000001080f7824 */ /* 0x000fe200028e0604 */
[----:B------:R-:W-:Y:S04]  /*82140*/  STL [R1+0x2ad4], R19 ;  /* 0x002ad41301007387 */ /* 0x000fe80000100800 */
[----:B------:R0:W-:Y:S04]  /*82150*/  STL.64 [R1+0x2ac8], R16 ;  /* 0x002ac81001007387 */ /* 0x0001e80000100a00 */
[----:B------:R1:W-:Y:S01]  /*82160*/  STL.64 [R1+0x2ac0], R14 ;  /* 0x002ac00e01007387 */ /* 0x0003e20000100a00 */
[----:B------:R-:W-:Y:S01]  /*82170*/  SHF.R.S32.HI R9, RZ, 0x1f, R21 ;  /* 0x0000001fff097819 */ /* 0x000fe20000011415 */
[----:B------:R-:W-:Y:S01]  /*82180*/  IMAD.MOV.U32 R13, RZ, RZ, R12 ;  /* 0x000000ffff0d7224 */ /* 0x000fe200078e000c */
[----:B0-----:R-:W-:Y:S01]  /*82190*/  IADD3 R16, P6, PT, R20, R3, RZ ;  /* 0x0000000314107210 */ /* 0x001fe20007fde0ff */
[----:B-1----:R-:W-:-:S02]  /*821a0*/  IMAD.MOV.U32 R14, RZ, RZ, R11 ;  /* 0x000000ffff0e7224 */ /* 0x002fc400078e000b */
[----:B------:R-:W-:Y:S02]  /*821b0*/  IMAD.MOV.U32 R11, RZ, RZ, R60 ;  /* 0x000000ffff0b7224 */ /* 0x000fe400078e003c */
[----:B------:R-:W-:Y:S02]  /*821c0*/  IMAD.MOV.U32 R60, RZ, RZ, R58 ;  /* 0x000000ffff3c7224 */ /* 0x000fe400078e003a */
[----:B------:R-:W-:Y:S01]  /*821d0*/  IMAD.MOV.U32 R58, RZ, RZ, R36 ;  /* 0x000000ffff3a7224 */ /* 0x000fe200078e0024 */
[C---:B------:R-:W-:Y:S01]  /*821e0*/  IADD3 R36, P4, PT, R21.reuse, R2, RZ ;  /* 0x0000000215247210 */ /* 0x040fe20007f9e0ff */
[----:B------:R-:W-:Y:S01]  /*821f0*/  IMAD.X R17, R8, 0x1, R5, P6 ;  /* 0x0000000108117824 */ /* 0x000fe200030e0605 */
[----:B------:R-:W-:Y:S01]  /*82200*/  IADD3 R18, P6, PT, R21, R3, RZ ;  /* 0x0000000315127210 */ /* 0x000fe20007fde0ff */
[----:B------:R-:W-:Y:S02]  /*82210*/  IMAD.MOV.U32 R12, RZ, RZ, R10 ;  /* 0x000000ffff0c7224 */ /* 0x000fe400078e000a */
[----:B------:R-:W-:Y:S01]  /*82220*/  IMAD.MOV.U32 R10, RZ, RZ, R61 ;  /* 0x000000ffff0a7224 */ /* 0x000fe200078e003d */
[----:B------:R0:W-:Y:S01]  /*82230*/  STL.64 [R1+0x2ab8], R16 ;  /* 0x002ab81001007387 */ /* 0x0001e20000100a00 */
[----:B------:R-:W-:Y:S01]  /*82240*/  IMAD.MOV.U32 R61, RZ, RZ, R37 ;  /* 0x000000ffff3d7224 */ /* 0x000fe200078e0025 */
[----:B---3--:R-:W-:Y:S01]  /*82250*/  SHF.R.S32.HI R8, RZ, 0x1f, R22 ;  /* 0x0000001fff087819 */ /* 0x008fe20000011416 */
[----:B------:R-:W-:-:S02]  /*82260*/  IMAD.X R37, R9, 0x1, R4, P4 ;  /* 0x0000000109257824 */ /* 0x000fc400020e0604 */
[----:B------:R-:W-:-:S03]  /*82270*/  IMAD.X R19, R9, 0x1, R5, P6 ;  /* 0x0000000109137824 */ /* 0x000fc600030e0605 */
[----:B------:R1:W-:Y:S01]  /*82280*/  STL.64 [R1+0x2ab0], R36 ;  /* 0x002ab02401007387 */ /* 0x0003e20000100a00 */
[----:B0-----:R-:W-:Y:S01]  /*82290*/  IADD3 R16, P5, PT, R22, R2, RZ ;  /* 0x0000000216107210 */ /* 0x001fe20007fbe0ff */
[----:B------:R-:W-:Y:S02]  /*822a0*/  IMAD.MOV.U32 R15, RZ, RZ, R12 ;  /* 0x000000ffff0f7224 */ /* 0x000fe400078e000c */
[----:B------:R-:W-:Y:S02]  /*822b0*/  IMAD.MOV.U32 R12, RZ, RZ, R11 ;  /* 0x000000ffff0c7224 */ /* 0x000fe400078e000b */
[----:B------:R-:W-:Y:S01]  /*822c0*/  IMAD.X R17, R8, 0x1, R4, P5 ;  /* 0x0000000108117824 */ /* 0x000fe200028e0604 */
[----:B-1----:R-:W3:Y:S01]  /*822d0*/  LDL.LU.64 R36, [R1+0x3328] ;  /* 0x0033280001247983 */ /* 0x002ee20000300a00 */
[----:B------:R-:W-:-:S03]  /*822e0*/  IMAD.MOV.U32 R11, RZ, RZ, R60 ;  /* 0x000000ffff0b7224 */ /* 0x000fc600078e003c */
[----:B------:R0:W-:Y:S01]  /*822f0*/  STL.64 [R1+0x2aa8], R18 ;  /* 0x002aa81201007387 */ /* 0x0001e20000100a00 */
[----:B------:R-:W-:Y:S01]  /*82300*/  IMAD.MOV.U32 R60, RZ, RZ, R59 ;  /* 0x000000ffff3c7224 */ /* 0x000fe200078e003b */
[----:B------:R-:W-:Y:S01]  /*82310*/  SHF.R.S32.HI R9, RZ, 0x1f, R23 ;  /* 0x0000001fff097819 */ /* 0x000fe20000011417 */
[----:B------:R-:W-:Y:S01]  /*82320*/  IMAD.MOV.U32 R59, RZ, RZ, R38 ;  /* 0x000000ffff3b7224 */ /* 0x000fe200078e0026 */
[----:B------:R1:W-:Y:S01]  /*82330*/  STL.64 [R1+0x2aa0], R16 ;  /* 0x002aa01001007387 */ /* 0x0003e20000100a00 */
[----:B------:R-:W-:Y:S02]  /*82340*/  IADD3 R38, P4, PT, R23, R2, RZ ;  /* 0x0000000217267210 */ /* 0x000fe40007f9e0ff */
[----:B0-----:R-:W-:Y:S01]  /*82350*/  IADD3 R18, P6, PT, R22, R3, RZ ;  /* 0x0000000316127210 */ /* 0x001fe20007fde0ff */
[----:B-1----:R-:W-:Y:S02]  /*82360*/  IMAD.MOV.U32 R16, RZ, RZ, R14 ;  /* 0x000000ffff107224 */ /* 0x002fe400078e000e */
[----:B------:R-:W-:-:S02]  /*82370*/  IMAD.MOV.U32 R14, RZ, RZ, R10 ;  /* 0x000000ffff0e7224 */ /* 0x000fc400078e000a */
[----:B------:R-:W-:Y:S01]  /*82380*/  IMAD.X R19, R8, 0x1, R5, P6 ;  /* 0x0000000108137824 */ /* 0x000fe200030e0605 */
[----:B------:R-:W-:Y:S01]  /*82390*/  IADD3 R22, P6, PT, R23, R3, RZ ;  /* 0x0000000317167210 */ /* 0x000fe20007fde0ff */
[----:B------:R-:W-:Y:S02]  /*823a0*/  IMAD.MOV.U32 R10, RZ, RZ, R61 ;  /* 0x000000ffff0a7224 */ /* 0x000fe400078e003d */
[----:B------:R-:W-:Y:S02]  /*823b0*/  IMAD.MOV.U32 R61, RZ, RZ, R40 ;  /* 0x000000ffff3d7224 */ /* 0x000fe400078e0028 */
[----:B------:R-:W-:Y:S02]  /*823c0*/  IMAD.MOV.U32 R40, RZ, RZ, R39 ;  /* 0x000000ffff287224 */ /* 0x000fe400078e0027 */
[----:B------:R-:W-:Y:S02]  /*823d0*/  IMAD.MOV.U32 R17, RZ, RZ, R16 ;  /* 0x000000ffff117224 */ /* 0x000fe400078e0010 */
[----:B------:R-:W-:-:S02]  /*823e0*/  IMAD.X R39, R9, 0x1, R4, P4 ;  /* 0x0000000109277824 */ /* 0x000fc400020e0604 */
[----:B------:R-:W-:Y:S02]  /*823f0*/  IMAD.MOV.U32 R16, RZ, RZ, R10 ;  /* 0x000000ffff107224 */ /* 0x000fe400078e000a */
[----:B------:R-:W-:Y:S02]  /*82400*/  IMAD.MOV.U32 R10, RZ, RZ, R61 ;  /* 0x000000ffff0a7224 */ /* 0x000fe400078e003d */
[----:B------:R-:W-:Y:S01]  /*82410*/  IMAD.X R23, R9, 0x1, R5, P6 ;  /* 0x0000000109177824 */ /* 0x000fe200030e0605 */
[----:B------:R0:W-:Y:S01]  /*82420*/  STL.64 [R1+0x2a98], R18 ;  /* 0x002a981201007387 */ /* 0x0001e20000100a00 */
[----:B------:R-:W-:Y:S01]  /*82430*/  IMAD.MOV.U32 R61, RZ, RZ, R59 ;  /* 0x000000ffff3d7224 */ /* 0x000fe200078e003b */
[----:B----4-:R-:W-:Y:S01]  /*82440*/  SHF.R.S32.HI R8, RZ, 0x1f, R24 ;  /* 0x0000001fff087819 */ /* 0x010fe20000011418 */
[----:B------:R-:W-:Y:S01]  /*82450*/  IMAD.MOV.U32 R59, RZ, RZ, R40 ;  /* 0x000000ffff3b7224 */ /* 0x000fe200078e0028 */
[-C--:B------:R-:W-:Y:S01]  /*82460*/  IADD3 R40, P5, PT, R24, R2.reuse, RZ ;  /* 0x0000000218287210 */ /* 0x080fe20007fbe0ff */
[----:B------:R1:W-:Y:S01]  /*82470*/  STL.64 [R1+0x2a90], R38 ;  /* 0x002a902601007387 */ /* 0x0003e20000100a00 */
[----:B------:R-:W-:Y:S01]  /*82480*/  IADD3 R20, P4, PT, R25, R2, RZ ;  /* 0x0000000219147210 */ /* 0x000fe20007f9e0ff */
[----:B0-----:R-:W-:-:S02]  /*82490*/  IMAD.MOV.U32 R18, RZ, RZ, R15 ;  /* 0x000000ffff127224 */ /* 0x001fc400078e000f */
[----:B------:R-:W-:Y:S01]  /*824a0*/  IMAD.MOV.U32 R15, RZ, RZ, R14 ;  /* 0x000000ffff0f7224 */ /* 0x000fe200078e000e */
[----:B-1----:R-:W4:Y:S01]  /*824b0*/  LDL.LU.64 R38, [R1+0x3320] ;  /* 0x0033200001267983 */ /* 0x002f220000300a00 */
[----:B------:R-:W-:-:S03]  /*824c0*/  IMAD.MOV.U32 R14, RZ, RZ, R60 ;  /* 0x000000ffff0e7224 */ /* 0x000fc600078e003c */
[----:B------:R0:W-:Y:S01]  /*824d0*/  STL.64 [R1+0x2a88], R22 ;  /* 0x002a881601007387 */ /* 0x0001e20000100a00 */
[----:B------:R-:W-:Y:S02]  /*824e0*/  IMAD.MOV.U32 R60, RZ, RZ, R41 ;  /* 0x000000ffff3c7224 */ /* 0x000fe400078e0029 */
[----:B------:R-:W-:Y:S01]  /*824f0*/  IMAD.X R41, R8, 0x1, R4, P5 ;  /* 0x0000000108297824 */ /* 0x000fe200028e0604 */
[----:B0-----:R-:W-:-:S04]  /*82500*/  IADD3 R22, P6, PT, R24, R3, RZ ;  /* 0x0000000318167210 */ /* 0x001fc80007fde0ff */
[----:B------:R0:W-:Y:S01]  /*82510*/  STL.64 [R1+0x2a80], R40 ;  /* 0x002a802801007387 */ /* 0x0001e20000100a00 */
[----:B------:R-:W-:Y:S01]  /*82520*/  IMAD.X R23, R8, 0x1, R5, P6 ;  /* 0x0000000108177824 */ /* 0x000fe200030e0605 */
[----:B------:R-:W-:Y:S01]  /*82530*/  SHF.R.S32.HI R9, RZ, 0x1f, R25 ;  /* 0x0000001fff097819 */ /* 0x000fe20000011419 */
[----:B------:R-:W-:Y:S01]  /*82540*/  IMAD.MOV.U32 R24, RZ, RZ, R20 ;  /* 0x000000ffff187224 */ /* 0x000fe200078e0014 */
[----:B--2---:R-:W-:Y:S01]  /*82550*/  SHF.R.S32.HI R8, RZ, 0x1f, R26 ;  /* 0x0000001fff087819 */ /* 0x004fe2000001141a */
[----:B0-----:R-:W2:Y:S04]  /*82560*/  LDL.LU.64 R40, [R1+0x3318] ;  /* 0x0033180001287983 */ /* 0x001ea80000300a00 */
[----:B------:R0:W-:Y:S04]  /*82570*/  STL [R1+0x2a70], R20 ;  /* 0x002a701401007387 */ /* 0x0001e80000100800 */
[----:B------:R1:W-:Y:S01]  /*82580*/  STL.64 [R1+0x2a78], R22 ;  /* 0x002a781601007387 */ /* 0x0003e20000100a00 */
[----:B0-----:R-:W-:-:S02]  /*82590*/  IADD3 R20, P5, PT, R26, R2, RZ ;  /* 0x000000021a147210 */ /* 0x001fc40007fbe0ff */
[----:B-1----:R-:W-:Y:S01]  /*825a0*/  IADD3 R22, P6, PT, R25, R3, RZ ;  /* 0x0000000319167210 */ /* 0x002fe20007fde0ff */
[----:B------:R-:W-:Y:S02]  /*825b0*/  IMAD.MOV.U32 R25, RZ, RZ, R21 ;  /* 0x000000ffff197224 */ /* 0x000fe400078e0015 */
[C-C-:B------:R-:W-:Y:S02]  /*825c0*/  IMAD.X R25, R9.reuse, 0x1, R4.reuse, P4 ;  /* 0x0000000109197824 */ /* 0x140fe400020e0604 */
[----:B------:R-:W-:Y:S02]  /*825d0*/  IMAD.X R23, R9, 0x1, R5, P6 ;  /* 0x0000000109177824 */ /* 0x000fe400030e0605 */
[----:B------:R-:W-:Y:S01]  /*825e0*/  IMAD.X R21, R8, 0x1, R4, P5 ;  /* 0x0000000108157824 */ /* 0x000fe200028e0604 */
[----:B------:R-:W-:Y:S04]  /*825f0*/  STL [R1+0x2a74], R25 ;  /* 0x002a741901007387 */ /* 0x000fe80000100800 */
[----:B------:R0:W-:Y:S01]  /*82600*/  STL.64 [R1+0x2a68], R22 ;  /* 0x002a681601007387 */ /* 0x0001e20000100a00 */
[----:B------:R-:W-:-:S03]  /*82610*/  IMAD.MOV.U32 R19, RZ, RZ, R14 ;  /* 0x000000ffff137224 */ /* 0x000fc600078e000e */
[----:B------:R1:W-:Y:S01]  /*82620*/  STL.64 [R1+0x2a60], R20 ;  /* 0x002a601401007387 */ /* 0x0003e20000100a00 */
[----:B------:R-:W-:Y:S01]  /*82630*/  IMAD.MOV.U32 R14, RZ, RZ, R13 ;  /* 0x000000ffff0e7224 */ /* 0x000fe200078e000d */
[----:B------:R-:W-:Y:S01]  /*82640*/  SHF.R.S32.HI R9, RZ, 0x1f, R27 ;  /* 0x0000001fff097819 */ /* 0x000fe2000001141b */
[----:B------:R-:W-:Y:S01]  /*82650*/  IMAD.MOV.U32 R13, RZ, RZ, R52 ;  /* 0x000000ffff0d7224 */ /* 0x000fe200078e0034 */
[-C--:B0-----:R-:W-:Y:S01]  /*82660*/  IADD3 R22, P6, PT, R26, R3.reuse, RZ ;  /* 0x000000031a167210 */ /* 0x081fe20007fde0ff */
[----:B-1----:R-:W-:Y:S02]  /*82670*/  IMAD.MOV.U32 R20, RZ, RZ, R16 ;  /* 0x000000ffff147224 */ /* 0x002fe400078e0010 */
[----:B------:R-:W-:Y:S01]  /*82680*/  IMAD.MOV.U32 R16, RZ, RZ, R42 ;  /* 0x000000ffff107224 */ /* 0x000fe200078e002a */
[C---:B------:R-:W-:Y:S01]  /*82690*/  IADD3 R42, P4, PT, R27.reuse, R2, RZ ;  /* 0x000000021b2a7210 */ /* 0x040fe20007f9e0ff */
[----:B------:R-:W-:Y:S01]  /*826a0*/  IMAD.X R23, R8, 0x1, R5, P6 ;  /* 0x0000000108177824 */ /* 0x000fe200030e0605 */
[----:B------:R-:W-:Y:S01]  /*826b0*/  IADD3 R24, P6, PT, R27, R3, RZ ;  /* 0x000000031b187210 */ /* 0x000fe20007fde0ff */
[----:B------:R-:W-:-:S02]  /*826c0*/  IMAD.MOV.U32 R52, RZ, RZ, R53 ;  /* 0x000000ffff347224 */ /* 0x000fc400078e0035 */
[----:B------:R-:W-:Y:S02]  /*826d0*/  IMAD.MOV.U32 R53, RZ, RZ, R44 ;  /* 0x000000ffff357224 */ /* 0x000fe400078e002c */
[----:B------:R-:W-:Y:S02]  /*826e0*/  IMAD.MOV.U32 R44, RZ, RZ, R43 ;  /* 0x000000ffff2c7224 */ /* 0x000fe400078e002b */
[C---:B------:R-:W-:Y:S01]  /*826f0*/  IMAD.X R43, R9.reuse, 0x1, R4, P4 ;  /* 0x00000001092b7824 */ /* 0x040fe200020e0604 */
[----:B------:R0:W-:Y:S01]  /*82700*/  STL.64 [R1+0x2a58], R22 ;  /* 0x002a581601007387 */ /* 0x0001e20000100a00 */
[----:B------:R-:W-:Y:S01]  /*82710*/  IMAD.X R25, R9, 0x1, R5, P6 ;  /* 0x0000000109197824 */ /* 0x000fe200030e0605 */
[----:B------:R-:W-:Y:S02]  /*82720*/  SHF.R.S32.HI R8, RZ, 0x1f, R28 ;  /* 0x0000001fff087819 */ /* 0x000fe4000001141c */
[----:B------:R1:W-:Y:S01]  /*82730*/  STL.64 [R1+0x2a50], R42 ;  /* 0x002a502a01007387 */ /* 0x0003e20000100a00 */
[----:B------:R-:W-:-:S02]  /*82740*/  IMAD.MOV.U32 R21, RZ, RZ, R19 ;  /* 0x000000ffff157224 */ /* 0x000fc400078e0013 */
[----:B------:R-:W-:Y:S02]  /*82750*/  IMAD.MOV.U32 R19, RZ, RZ, R16 ;  /* 0x000000ffff137224 */ /* 0x000fe400078e0010 */
[----:B0-----:R-:W-:Y:S02]  /*82760*/  IMAD.MOV.U32 R22, RZ, RZ, R20 ;  /* 0x000000ffff167224 */ /* 0x001fe400078e0014 */
[----:B------:R-:W-:Y:S01]  /*82770*/  IMAD.MOV.U32 R20, RZ, RZ, R44 ;  /* 0x000000ffff147224 */ /* 0x000fe200078e002c */
[----:B------:R-:W-:Y:S01]  /*82780*/  IADD3 R44, P5, PT, R28, R2, RZ ;  /* 0x000000021c2c7210 */ /* 0x000fe20007fbe0ff */
[----:B-1----:R-:W2:Y:S01]  /*82790*/  LDL.LU.64 R42, [R1+0x3310] ;  /* 0x00331000012a7983 */ /* 0x002ea20000300a00 */
[----:B------:R-:W-:-:S03]  /*827a0*/  IMAD.MOV.U32 R16, RZ, RZ, R45 ;  /* 0x000000ffff107224 */ /* 0x000fc600078e002d */
[----:B------:R0:W-:Y:S01]  /*827b0*/  STL.64 [R1+0x2a48], R24 ;  /* 0x002a481801007387 */ /* 0x0001e20000100a00 */
        /* <DEDUP_REMOVED lines=18> */
[----:B------:R-:W-:Y:S01]  /*828e0*/  IMAD.X R27, R8, 0x1, R4, P5 ;  /* 0x00000001081b7824 */ /* 0x000fe200028e0604 */
[----:B------:R-:W-:-:S02]  /*828f0*/  SHF.R.S32.HI R9, RZ, 0x1f, R31 ;  /* 0x0000001fff097819 */ /* 0x000fc4000001141f */
[-C--:B0-----:R-:W-:Y:S02]  /*82900*/  IADD3 R24, P6, PT, R30, R3.reuse, RZ ;  /* 0x000000031e187210 */ /* 0x081fe40007fde0ff */
[----:B------:R0:W-:Y:S03]  /*82910*/  STL.64 [R1+0x2a20], R26 ;  /* 0x002a201a01007387 */ /* 0x0001e60000100a00 */
[----:B------:R-:W-:Y:S01]  /*82920*/  IMAD.X R25, R8, 0x1, R5, P6 ;  /* 0x0000000108197824 */ /* 0x000fe200030e0605 */
[C---:B------:R-:W-:Y:S02]  /*82930*/  IADD3 R28, P4, PT, R31.reuse, R2, RZ ;  /* 0x000000021f1c7210 */ /* 0x040fe40007f9e0ff */
[----:B------:R-:W-:Y:S02]  /*82940*/  SHF.R.S32.HI R8, RZ, 0x1f, R32 ;  /* 0x0000001fff087819 */ /* 0x000fe40000011420 */
[----:B------:R1:W-:Y:S01]  /*82950*/  STL.64 [R1+0x2a18], R24 ;  /* 0x002a181801007387 */ /* 0x0003e20000100a00 */
[----:B0-----:R-:W-:Y:S01]  /*82960*/  IADD3 R26, P6, PT, R31, R3, RZ ;  /* 0x000000031f1a7210 */ /* 0x001fe20007fde0ff */
[----:B------:R-:W-:-:S04]  /*82970*/  IMAD.X R29, R9, 0x1, R4, P4 ;  /* 0x00000001091d7824 */ /* 0x000fc800020e0604 */
[----:B------:R-:W-:Y:S01]  /*82980*/  IMAD.X R27, R9, 0x1, R5, P6 ;  /* 0x00000001091b7824 */ /* 0x000fe200030e0605 */
[----:B-1----:R-:W-:Y:S01]  /*82990*/  IADD3 R24, P5, PT, R32, R2, RZ ;  /* 0x0000000220187210 */ /* 0x002fe20007fbe0ff */
[----:B------:R-:W-:Y:S04]  /*829a0*/  STL.64 [R1+0x2a10], R28 ;  /* 0x002a101c01007387 */ /* 0x000fe80000100a00 */
[----:B------:R-:W-:Y:S01]  /*829b0*/  IMAD.X R25, R8, 0x1, R4, P5 ;  /* 0x0000000108197824 */ /* 0x000fe200028e0604 */
[----:B------:R0:W-:Y:S01]  /*829c0*/  STL.64 [R1+0x2a08], R26 ;  /* 0x002a081a01007387 */ /* 0x0001e20000100a00 */
[----:B------:R-:W-:-:S03]  /*829d0*/  IMAD.MOV.U32 R23, RZ, RZ, R22 ;  /* 0x000000ffff177224 */ /* 0x000fc600078e0016 */
[----:B------:R1:W-:Y:S01]  /*829e0*/  STL.64 [R1+0x2a00], R24 ;  /* 0x002a001801007387 */ /* 0x0003e20000100a00 */
[----:B------:R-:W-:Y:S01]  /*829f0*/  IMAD.MOV.U32 R22, RZ, RZ, R21 ;  /* 0x000000ffff167224 */ /* 0x000fe200078e0015 */
[----:B------:R-:W-:Y:S01]  /*82a00*/  SHF.R.S32.HI R9, RZ, 0x1f, R33 ;  /* 0x0000001fff097819 */ /* 0x000fe20000011421 */
[----:B------:R-:W-:Y:S02]  /*82a10*/  IMAD.MOV.U32 R21, RZ, RZ, R20 ;  /* 0x000000ffff157224 */ /* 0x000fe400078e0014 */
[----:B------:R-:W-:Y:S01]  /*82a20*/  IMAD.MOV.U32 R20, RZ, RZ, R18 ;  /* 0x000000ffff147224 */ /* 0x000fe200078e0012 */
[----:B0-----:R-:W-:Y:S01]  /*82a30*/  IADD3 R26, P6, PT, R32, R3, RZ ;  /* 0x00000003201a7210 */ /* 0x001fe20007fde0ff */
[----:B-1----:R-:W-:Y:S02]  /*82a40*/  IMAD.MOV.U32 R24, RZ, RZ, R17 ;  /* 0x000000ffff187224 */ /* 0x002fe400078e0011 */
[----:B------:R-:W-:Y:S02]  /*82a50*/  IMAD.MOV.U32 R17, RZ, RZ, R15 ;  /* 0x000000ffff117224 */ /* 0x000fe400078e000f */
[----:B------:R-:W-:-:S02]  /*82a60*/  IMAD.MOV.U32 R15, RZ, RZ, R57 ;  /* 0x000000ffff0f7224 */ /* 0x000fc400078e0039 */
[----:B------:R-:W-:Y:S01]  /*82a70*/  IMAD.MOV.U32 R57, RZ, RZ, R46 ;  /* 0x000000ffff397224 */ /* 0x000fe200078e002e */
[----:B------:R-:W-:Y:S01]  /*82a80*/  IADD3 R46, P4, PT, R33, R2, RZ ;  /* 0x00000002212e7210 */ /* 0x000fe20007f9e0ff */
[----:B------:R-:W-:Y:S02]  /*82a90*/  IMAD.MOV.U32 R18, RZ, RZ, R11 ;  /* 0x000000ffff127224 */ /* 0x000fe400078e000b */
[----:B------:R-:W-:Y:S02]  /*82aa0*/  IMAD.MOV.U32 R11, RZ, RZ, R56 ;  /* 0x000000ffff0b7224 */ /* 0x000fe400078e0038 */
[----:B------:R-:W-:Y:S02]  /*82ab0*/  IMAD.MOV.U32 R56, RZ, RZ, R48 ;  /* 0x000000ffff387224 */ /* 0x000fe400078e0030 */
[----:B------:R-:W-:Y:S02]  /*82ac0*/  IMAD.MOV.U32 R48, RZ, RZ, R47 ;  /* 0x000000ffff307224 */ /* 0x000fe400078e002f */
[----:B------:R-:W-:-:S02]  /*82ad0*/  IMAD.X R27, R8, 0x1, R5, P6 ;  /* 0x00000001081b7824 */ /* 0x000fc400030e0605 */
        /* <DEDUP_REMOVED lines=22> */
[----:B------:R0:W-:Y:S04]  /*82c40*/  STL [R1+0x29d0], R30 ;  /* 0x0029d01e01007387 */ /* 0x0001e80000100800 */
[----:B------:R1:W-:Y:S01]  /*82c50*/  STL.64 [R1+0x29d8], R28 ;  /* 0x0029d81c01007387 */ /* 0x0003e20000100a00 */
[----:B------:R-:W-:Y:S01]  /*82c60*/  IMAD.MOV.U32 R34, RZ, RZ, R30 ;  /* 0x000000ffff227224 */ /* 0x000fe200078e001e */
[----:B---3--:R-:W-:Y:S02]  /*82c70*/  SHF.R.S32.HI R8, RZ, 0x1f, R36 ;  /* 0x0000001fff087819 */ /* 0x008fe40000011424 */
[----:B0-----:R-:W-:-:S02]  /*82c80*/  IADD3 R30, P5, PT, R36, R2, RZ ;  /* 0x00000002241e7210 */ /* 0x001fc40007fbe0ff */
[----:B-1----:R-:W-:Y:S01]  /*82c90*/  IADD3 R28, P6, PT, R35, R3, RZ ;  /* 0x00000003231c7210 */ /* 0x002fe20007fde0ff */
[----:B------:R-:W-:Y:S02]  /*82ca0*/  IMAD.MOV.U32 R35, RZ, RZ, R31 ;  /* 0x000000ffff237224 */ /* 0x000fe400078e001f */
[C---:B------:R-:W-:Y:S02]  /*82cb0*/  IMAD.X R35, R9.reuse, 0x1, R4, P4 ;  /* 0x0000000109237824 */ /* 0x040fe400020e0604 */
[----:B------:R-:W-:-:S03]  /*82cc0*/  IMAD.X R29, R9, 0x1, R5, P6 ;  /* 0x00000001091d7824 */ /* 0x000fc600030e0605 */
[----:B------:R-:W-:Y:S01]  /*82cd0*/  STL [R1+0x29d4], R35 ;  /* 0x0029d42301007387 */ /* 0x000fe20000100800 */
[----:B------:R-:W-:-:S03]  /*82ce0*/  IMAD.X R31, R8, 0x1, R4, P5 ;  /* 0x00000001081f7824 */ /* 0x000fc600028e0604 */
[----:B------:R0:W-:Y:S01]  /*82cf0*/  STL.64 [R1+0x29c8], R28 ;  /* 0x0029c81c01007387 */ /* 0x0001e20000100a00 */
[----:B------:R-:W-:Y:S02]  /*82d00*/  SHF.R.S32.HI R9, RZ, 0x1f, R37 ;  /* 0x0000001fff097819 */ /* 0x000fe40000011425 */
[----:B------:R-:W-:Y:S01]  /*82d10*/  IADD3 R34, P4, PT, R37, R2, RZ ;  /* 0x0000000225227210 */ /* 0x000fe20007f9e0ff */
[----:B------:R1:W-:Y:S01]  /*82d20*/  STL.64 [R1+0x29c0], R30 ;  /* 0x0029c01e01007387 */ /* 0x0003e20000100a00 */
[----:B0-----:R-:W-:-:S05]  /*82d30*/  IADD3 R28, P6, PT, R36, R3, RZ ;  /* 0x00000003241c7210 */ /* 0x001fca0007fde0ff */
[--C-:B------:R-:W-:Y:S01]  /*82d40*/  IMAD.X R29, R8, 0x1, R5.reuse, P6 ;  /* 0x00000001081d7824 */ /* 0x100fe200030e0605 */
[----:B-1----:R-:W-:Y:S01]  /*82d50*/  IADD3 R30, P6, PT, R37, R3, RZ ;  /* 0x00000003251e7210 */ /* 0x002fe20007fde0ff */
[C---:B------:R-:W-:Y:S01]  /*82d60*/  IMAD.X R35, R9.reuse, 0x1, R4, P4 ;  /* 0x0000000109237824 */ /* 0x040fe200020e0604 */
[----:B----4-:R-:W-:Y:S02]  /*82d70*/  SHF.R.S32.HI R8, RZ, 0x1f, R38 ;  /* 0x0000001fff087819 */ /* 0x010fe40000011426 */
[----:B------:R0:W-:Y:S01]  /*82d80*/  STL.64 [R1+0x29b8], R28 ;  /* 0x0029b81c01007387 */ /* 0x0001e20000100a00 */
[----:B------:R-:W-:-:S03]  /*82d90*/  IMAD.X R31, R9, 0x1, R5, P6 ;  /* 0x00000001091f7824 */ /* 0x000fc600030e0605 */
[----:B------:R-:W-:Y:S04]  /*82da0*/  STL.64 [R1+0x29b0], R34 ;  /* 0x0029b02201007387 */ /* 0x000fe80000100a00 */
[----:B------:R1:W-:Y:S01]  /*82db0*/  STL.64 [R1+0x29a8], R30 ;  /* 0x0029a81e01007387 */ /* 0x0003e20000100a00 */
[----:B0-----:R-:W-:Y:S01]  /*82dc0*/  IADD3 R28, P5, PT, R38, R2, RZ ;  /* 0x00000002261c7210 */ /* 0x001fe20007fbe0ff */
[----:B------:R-:W-:-:S04]  /*82dd0*/  IMAD.MOV.U32 R27, RZ, RZ, R50 ;  /* 0x000000ffff1b7224 */ /* 0x000fc800078e0032 */
[----:B------:R-:W-:Y:S01]  /*82de0*/  IMAD.X R29, R8, 0x1, R4, P5 ;  /* 0x00000001081d7824 */ /* 0x000fe200028e0604 */
[-C--:B-1----:R-:W-:Y:S02]  /*82df0*/  IADD3 R30, P6, PT, R38, R3.reuse, RZ ;  /* 0x00000003261e7210 */ /* 0x082fe40007fde0ff */
[----:B------:R-:W-:Y:S02]  /*82e00*/  SHF.R.S32.HI R9, RZ, 0x1f, R39 ;  /* 0x0000001fff097819 */ /* 0x000fe40000011427 */
[----:B------:R0:W-:Y:S01]  /*82e10*/  STL.64 [R1+0x29a0], R28 ;  /* 0x0029a01c01007387 */ /* 0x0001e20000100a00 */
[C---:B------:R-:W-:Y:S01]  /*82e20*/  IADD3 R50, P4, PT, R39.reuse, R2, RZ ;  /* 0x0000000227327210 */ /* 0x040fe20007f9e0ff */
[----:B------:R-:W-:Y:S01]  /*82e30*/  IMAD.X R31, R8, 0x1, R5, P6 ;  /* 0x00000001081f7824 */ /* 0x000fe200030e0605 */
[----:B------:R-:W-:Y:S01]  /*82e40*/  IADD3 R34, P6, PT, R39, R3, RZ ;  /* 0x0000000327227210 */ /* 0x000fe20007fde0ff */
[----:B0-----:R-:W-:Y:S02]  /*82e50*/  IMAD.MOV.U32 R28, RZ, RZ, R13 ;  /* 0x000000ffff1c7224 */ /* 0x001fe400078e000d */
[----:B------:R-:W-:-:S02]  /*82e60*/  IMAD.MOV.U32 R13, RZ, RZ, R52 ;  /* 0x000000ffff0d7224 */ /* 0x000fc400078e0034 */
[----:B------:R-:W-:Y:S02]  /*82e70*/  IMAD.MOV.U32 R52, RZ, RZ, R51 ;  /* 0x000000ffff347224 */ /* 0x000fe400078e0033 */
[C---:B------:R-:W-:Y:S01]  /*82e80*/  IMAD.X R51, R9.reuse, 0x1, R4, P4 ;  /* 0x0000000109337824 */ /* 0x040fe200020e0604 */
[----:B------:R0:W-:Y:S01]  /*82e90*/  STL.64 [R1+0x2998], R30 ;  /* 0x0029981e01007387 */ /* 0x0001e20000100a00 */
[----:B------:R-:W-:Y:S02]  /*82ea0*/  IMAD.X R35, R9, 0x1, R5, P6 ;  /* 0x0000000109237824 */ /* 0x000fe400030e0605 */
[----:B------:R-:W-:Y:S01]  /*82eb0*/  IMAD.MOV.U32 R29, RZ, RZ, R28 ;  /* 0x000000ffff1d7224 */ /* 0x000fe200078e001c */
[----:B------:R-:W-:Y:S01]  /*82ec0*/  STL [R1+0x311c], R39 ;  /* 0x00311c2701007387 */ /* 0x000fe20000100800 */
[----:B------:R-:W-:Y:S01]  /*82ed0*/  IMAD.MOV.U32 R28, RZ, RZ, R52 ;  /* 0x000000ffff1c7224 */ /* 0x000fe200078e0034 */
[----:B--2---:R-:W-:Y:S02]  /*82ee0*/  SHF.R.S32.HI R8, RZ, 0x1f, R40 ;  /* 0x0000001fff087819 */ /* 0x004fe40000011428 */
[----:B------:R-:W-:Y:S01]  /*82ef0*/  IADD3 R52, P5, PT, R40, R2, RZ ;  /* 0x0000000228347210 */ /* 0x000fe20007fbe0ff */
[----:B------:R1:W-:Y:S01]  /*82f00*/  STL.64 [R1+0x2990], R50 ;  /* 0x0029903201007387 */ /* 0x0003e20000100a00 */
[----:B0-----:R-:W-:-:S02]  /*82f10*/  IMAD.MOV.U32 R30, RZ, RZ, R27 ;  /* 0x000000ffff1e7224 */ /* 0x001fc400078e001b */
[----:B------:R-:W-:Y:S02]  /*82f20*/  IMAD.MOV.U32 R27, RZ, RZ, R53 ;  /* 0x000000ffff1b7224 */ /* 0x000fe400078e0035 */
[----:B------:R-:W-:Y:S01]  /*82f30*/  IMAD.X R53, R8, 0x1, R4, P5 ;  /* 0x0000000108357824 */ /* 0x000fe200028e0604 */
[----:B-1----:R-:W2:Y:S04]  /*82f40*/  LDL.LU.64 R50, [R1+0x32f0] ;  /* 0x0032f00001327983 */ /* 0x002ea80000300a00 */
[----:B------:R0:W-:Y:S01]  /*82f50*/  STL.64 [R1+0x2988], R34 ;  /* 0x0029882201007387 */ /* 0x0001e20000100a00 */
[----:B------:R-:W-:-:S03]  /*82f60*/  IADD3 R32, P4, PT, R41, R2, RZ ;  /* 0x0000000229207210 */ /* 0x000fc60007f9e0ff */
[----:B------:R1:W-:Y:S01]  /*82f70*/  STL [R1+0x3108], R40 ;  /* 0x0031082801007387 */ /* 0x0003e20000100800 */
[----:B0-----:R-:W-:-:S03]  /*82f80*/  IADD3 R34, P6, PT, R40, R3, RZ ;  /* 0x0000000328227210 */ /* 0x001fc60007fde0ff */
[----:B------:R0:W-:Y:S02]  /*82f90*/  STL.64 [R1+0x2980], R52 ;  /* 0x0029803401007387 */ /* 0x0001e40000100a00 */
[----:B------:R-:W-:Y:S01]  /*82fa0*/  IMAD.X R35, R8, 0x1, R5, P6 ;  /* 0x0000000108237824 */ /* 0x000fe200030e0605 */
[----:B------:R-:W-:Y:S01]  /*82fb0*/  SHF.R.S32.HI R9, RZ, 0x1f, R41 ;  /* 0x0000001fff097819 */ /* 0x000fe20000011429 */
[----:B-1----:R-:W-:Y:S01]  /*82fc0*/  IMAD.MOV.U32 R40, RZ, RZ, R32 ;  /* 0x000000ffff287224 */ /* 0x002fe200078e0020 */
[----:B------:R-:W-:Y:S01]  /*82fd0*/  SHF.R.S32.HI R8, RZ, 0x1f, R42 ;  /* 0x0000001fff087819 */ /* 0x000fe2000001142a */
[----:B0-----:R-:W3:Y:S04]  /*82fe0*/  LDL.LU.64 R52, [R1+0x32e8] ;  /* 0x0032e80001347983 */ /* 0x001ee80000300a00 */
[----:B------:R0:W-:Y:S04]  /*82ff0*/  STL [R1+0x2970], R32 ;  /* 0x0029702001007387 */ /* 0x0001e80000100800 */
[----:B------:R1:W-:Y:S04]  /*83000*/  STL.64 [R1+0x2978], R34 ;  /* 0x0029782201007387 */ /* 0x0003e80000100a00 */
[----:B------:R4:W-:Y:S01]  /*83010*/  STL [R1+0x310c], R41 ;  /* 0x00310c2901007387 */ /* 0x0009e20000100800 */
[----:B0-----:R-:W-:-:S02]  /*83020*/  IADD3 R32, P5, PT, R42, R2, RZ ;  /* 0x000000022a207210 */ /* 0x001fc40007fbe0ff */
[-C--:B-1----:R-:W-:Y:S01]  /*83030*/  IADD3 R34, P6, PT, R41, R3.reuse, RZ ;  /* 0x0000000329227210 */ /* 0x082fe20007fde0ff */
[----:B----4-:R-:W-:Y:S02]  /*83040*/  IMAD.MOV.U32 R41, RZ, RZ, R33 ;  /* 0x000000ffff297224 */ /* 0x010fe400078e0021 */
[C-C-:B------:R-:W-:Y:S02]  /*83050*/  IMAD.X R41, R9.reuse, 0x1, R4.reuse, P4 ;  /* 0x0000000109297824 */ /* 0x140fe400020e0604 */
[----:B------:R-:W-:Y:S02]  /*83060*/  IMAD.X R35, R9, 0x1, R5, P6 ;  /* 0x0000000109237824 */ /* 0x000fe400030e0605 */
[----:B------:R-:W-:Y:S01]  /*83070*/  IMAD.X R33, R8, 0x1, R4, P5 ;  /* 0x0000000108217824 */ /* 0x000fe200028e0604 */
[----:B------:R-:W-:Y:S04]  /*83080*/  STL [R1+0x2974], R41 ;  /* 0x0029742901007387 */ /* 0x000fe80000100800 */
[----:B------:R0:W-:Y:S04]  /*83090*/  STL.64 [R1+0x2968], R34 ;  /* 0x0029682201007387 */ /* 0x0001e80000100a00 */
[----:B------:R-:W-:Y:S04]  /*830a0*/  STL [R1+0x3110], R42 ;  /* 0x0031102a01007387 */ /* 0x000fe80000100800 */
[----:B------:R1:W-:Y:S01]  /*830b0*/  STL.64 [R1+0x2960], R32 ;  /* 0x0029602001007387 */ /* 0x0003e20000100a00 */
[----:B0-----:R-:W-:Y:S01]  /*830c0*/  IADD3 R34, P6, PT, R42, R3, RZ ;  /* 0x000000032a227210 */ /* 0x001fe20007fde0ff */
[----:B------:R-:W-:Y:S01]  /*830d0*/  IMAD.MOV.U32 R31, RZ, RZ, R27 ;  /* 0x000000ffff1f7224 */ /* 0x000fe200078e001b */
[----:B------:R-:W-:Y:S01]  /*830e0*/  SHF.R.S32.HI R9, RZ, 0x1f, R43 ;  /* 0x0000001fff097819 */ /* 0x000fe2000001142b */
        /* <DEDUP_REMOVED lines=8> */
[----:B------:R-:W-:-:S02]  /*83170*/  IMAD.MOV.U32 R25, RZ, RZ, R24 ;  /* 0x000000ffff197224 */ /* 0x000fc400078e0018 */
[----:B------:R-:W-:Y:S01]  /*83180*/  IMAD.MOV.U32 R24, RZ, RZ, R55 ;  /* 0x000000ffff187224 */ /* 0x000fe200078e0037 */
[----:B------:R0:W-:Y:S01]  /*83190*/  STL.64 [R1+0x2958], R34 ;  /* 0x0029582201007387 */ /* 0x0001e20000100a00 */
[C---:B------:R-:W-:Y:S01]  /*831a0*/  IMAD.X R55, R9.reuse, 0x1, R4, P4 ;  /* 0x0000000109377824 */ /* 0x040fe200020e0604 */
[----:B------:R-:W-:Y:S01]  /*831b0*/  SHF.R.S32.HI R8, RZ, 0x1f, R44 ;  /* 0x0000001fff087819 */ /* 0x000fe2000001142c */
[----:B------:R-:W-:Y:S01]  /*831c0*/  IMAD.X R41, R9, 0x1, R5, P6 ;  /* 0x0000000109297824 */ /* 0x000fe200030e0605 */
[----:B------:R-:W-:Y:S04]  /*831d0*/  STL [R1+0x3114], R43 ;  /* 0x0031142b01007387 */ /* 0x000fe80000100800 */
[----:B------:R1:W-:Y:S01]  /*831e0*/  STL.64 [R1+0x2950], R54 ;  /* 0x0029503601007387 */ /* 0x0003e20000100a00 */
[----:B0-----:R-:W-:-:S05]  /*831f0*/  IADD3 R34, P5, PT, R44, R2, RZ ;  /* 0x000000022c227210 */ /* 0x001fca0007fbe0ff */
[----:B------:R-:W-:Y:S01]  /*83200*/  IMAD.X R35, R8, 0x1, R4, P5 ;  /* 0x0000000108237824 */ /* 0x000fe200028e0604 */
[----:B-1----:R-:W4:Y:S04]  /*83210*/  LDL.LU.64 R54, [R1+0x32e0] ;  /* 0x0032e00001367983 */ /* 0x002f280000300a00 */
[----:B------:R0:W-:Y:S04]  /*83220*/  STL.64 [R1+0x2948], R40 ;  /* 0x0029482801007387 */ /* 0x0001e80000100a00 */
[----:B------:R1:W-:Y:S01]  /*83230*/  STL.64 [R1+0x2940], R34 ;  /* 0x0029402201007387 */ /* 0x0003e20000100a00 */
[----:B0-----:R-:W-:Y:S01]  /*83240*/  IADD3 R40, P6, PT, R44, R3, RZ ;  /* 0x000000032c287210 */ /* 0x001fe20007fde0ff */
[----:B-1----:R-:W-:-:S04]  /*83250*/  IMAD.MOV.U32 R34, RZ, RZ, R32 ;  /* 0x000000ffff227224 */ /* 0x002fc800078e0020 */
[----:B------:R-:W-:Y:S02]  /*83260*/  IMAD.X R41, R8, 0x1, R5, P6 ;  /* 0x0000000108297824 */ /* 0x000fe400030e0605 */
[----:B------:R-:W-:Y:S02]  /*83270*/  IMAD.MOV.U32 R32, RZ, RZ, R30 ;  /* 0x000000ffff207224 */ /* 0x000fe400078e001e */
[----:B------:R-:W-:Y:S01]  /*83280*/  IMAD.MOV.U32 R30, RZ, RZ, R22 ;  /* 0x000000ffff1e7224 */ /* 0x000fe200078e0016 */
[----:B------:R-:W-:Y:S01]  /*83290*/  SHF.R.S32.HI R9, RZ, 0x1f, R45 ;  /* 0x0000001fff097819 */ /* 0x000fe2000001142d */
[----:B------:R-:W-:Y:S01]  /*832a0*/  IMAD.MOV.U32 R22, RZ, RZ, R56 ;  /* 0x000000ffff167224 */ /* 0x000fe200078e0038 */
[----:B------:R-:W-:Y:S01]  /*832b0*/  IADD3 R56, P4, PT, R45, R2, RZ ;  /* 0x000000022d387210 */ /* 0x000fe20007f9e0ff */
[----:B------:R-:W-:Y:S01]  /*832c0*/  IMAD.MOV.U32 R33, RZ, RZ, R31 ;  /* 0x000000ffff217224 */ /* 0x000fe200078e001f */
[----:B------:R0:W-:Y:S01]  /*832d0*/  STL.64 [R1+0x2938], R40 ;  /* 0x0029382801007387 */ /* 0x0001e20000100a00 */
[----:B------:R-:W-:-:S02]  /*832e0*/  IMAD.MOV.U32 R31, RZ, RZ, R27 ;  /* 0x000000ffff1f7224 */ /* 0x000fc400078e001b */
[----:B------:R-:W-:Y:S02]  /*832f0*/  IMAD.MOV.U32 R27, RZ, RZ, R24 ;  /* 0x000000ffff1b7224 */ /* 0x000fe400078e0018 */
[----:B------:R-:W-:Y:S02]  /*83300*/  IMAD.MOV.U32 R24, RZ, RZ, R57 ;  /* 0x000000ffff187224 */ /* 0x000fe400078e0039 */
[----:B------:R-:W-:Y:S01]  /*83310*/  IMAD.X R57, R9, 0x1, R4, P4 ;  /* 0x0000000109397824 */ /* 0x000fe200020e0604 */
[----:B0-----:R-:W-:Y:S01]  /*83320*/  IADD3 R40, P6, PT, R45, R3, RZ ;  /* 0x000000032d287210 */ /* 0x001fe20007fde0ff */
[----:B------:R-:W-:Y:S01]  /*83330*/  STL [R1+0x3154], R45 ;  /* 0x0031542d01007387 */ /* 0x000fe20000100800 */
[----:B------:R-:W-:-:S03]  /*83340*/  IMAD.MOV.U32 R39, RZ, RZ, R34 ;  /* 0x000000ffff277224 */ /* 0x000fc600078e0022 */
[----:B------:R-:W-:Y:S01]  /*83350*/  IMAD.X R41, R9, 0x1, R5, P6 ;  /* 0x0000000109297824 */ /* 0x000fe200030e0605 */
[----:B------:R0:W-:Y:S01]  /*83360*/  STL.64 [R1+0x2930], R56 ;  /* 0x0029303801007387 */ /* 0x0001e20000100a00 */
[----:B------:R-:W-:Y:S01]  /*83370*/  IMAD.MOV.U32 R34, RZ, RZ, R33 ;  /* 0x000000ffff227224 */ /* 0x000fe200078e0021 */
[----:B------:R-:W-:Y:S01]  /*83380*/  SHF.R.S32.HI R8, RZ, 0x1f, R46 ;  /* 0x0000001fff087819 */ /* 0x000fe2000001142e */
[----:B------:R-:W-:Y:S01]  /*83390*/  IMAD.MOV.U32 R33, RZ, RZ, R31 ;  /* 0x000000ffff217224 */ /* 0x000fe200078e001f */
[----:B------:R-:W-:Y:S01]  /*833a0*/  IADD3 R44, P5, PT, R46, R2, RZ ;  /* 0x000000022e2c7210 */ /* 0x000fe20007fbe0ff */
[----:B------:R-:W-:Y:S02]  /*833b0*/  IMAD.MOV.U32 R31, RZ, RZ, R24 ;  /* 0x000000ffff1f7224 */ /* 0x000fe400078e0018 */
[----:B------:R-:W-:Y:S01]  /*833c0*/  IMAD.MOV.U32 R24, RZ, RZ, R23 ;  /* 0x000000ffff187224 */ /* 0x000fe200078e0017 */
[----:B------:R-:W-:Y:S01]  /*833d0*/  SHF.R.S32.HI R9, RZ, 0x1f, R47 ;  /* 0x0000001fff097819 */ /* 0x000fe2000001142f */
[----:B------:R-:W-:Y:S01]  /*833e0*/  IMAD.MOV.U32 R35, RZ, RZ, R32 ;  /* 0x000000ffff237224 */ /* 0x000fe200078e0020 */
[----:B0-----:R-:W4:Y:S01]  /*833f0*/  LDL.LU.64 R56, [R1+0x32d8] ;  /* 0x0032d80001387983 */ /* 0x001f220000300a00 */
[----:B------:R-:W-:-:S03]  /*83400*/  IMAD.MOV.U32 R23, RZ, RZ, R58 ;  /* 0x000000ffff177224 */ /* 0x000fc600078e003a */
[----:B------:R0:W-:Y:S01]  /*83410*/  STL.64 [R1+0x2928], R40 ;  /* 0x0029282801007387 */ /* 0x0001e20000100a00 */
[----:B------:R-:W-:Y:S01]  /*83420*/  IMAD.MOV.U32 R32, RZ, RZ, R30 ;  /* 0x000000ffff207224 */ /* 0x000fe200078e001e */
[----:B------:R-:W-:Y:S01]  /*83430*/  IADD3 R58, P4, PT, R47, R2, RZ ;  /* 0x000000022f3a7210 */ /* 0x000fe20007f9e0ff */
[----:B------:R-:W-:Y:S02]  /*83440*/  IMAD.MOV.U32 R30, RZ, RZ, R14 ;  /* 0x000000ffff1e7224 */ /* 0x000fe400078e000e */
[----:B------:R-:W-:Y:S02]  /*83450*/  IMAD.X R45, R8, 0x1, R4, P5 ;  /* 0x00000001082d7824 */ /* 0x000fe400028e0604 */
[----:B------:R-:W-:Y:S01]  /*83460*/  IMAD.MOV.U32 R14, RZ, RZ, R10 ;  /* 0x000000ffff0e7224 */ /* 0x000fe200078e000a */
[----:B0-----:R-:W-:Y:S01]  /*83470*/  IADD3 R40, P6, PT, R46, R3, RZ ;  /* 0x000000032e287210 */ /* 0x001fe20007fde0ff */
[----:B------:R-:W-:Y:S02]  /*83480*/  IMAD.MOV.U32 R10, RZ, RZ, R60 ;  /* 0x000000ffff0a7224 */ /* 0x000fe400078e003c */
[----:B------:R-:W-:-:S02]  /*83490*/  IMAD.MOV.U32 R60, RZ, RZ, R59 ;  /* 0x000000ffff3c7224 */ /* 0x000fc400078e003b */
[----:B------:R-:W-:Y:S01]  /*834a0*/  IMAD.X R41, R8, 0x1, R5, P6 ;  /* 0x0000000108297824 */ /* 0x000fe200030e0605 */
[----:B------:R-:W-:Y:S01]  /*834b0*/  STL [R1+0x3144], R46 ;  /* 0x0031442e01007387 */ /* 0x000fe20000100800 */
[----:B------:R-:W-:-:S03]  /*834c0*/  IMAD.X R59, R9, 0x1, R4, P4 ;  /* 0x00000001093b7824 */ /* 0x000fc600020e0604 */
[----:B------:R0:W-:Y:S04]  /*834d0*/  STL.64 [R1+0x2920], R44 ;  /* 0x0029202c01007387 */ /* 0x0001e80000100a00 */
[----:B------:R-:W-:Y:S04]  /*834e0*/  STL.64 [R1+0x2918], R40 ;  /* 0x0029182801007387 */ /* 0x000fe80000100a00 */
[----:B------:R-:W-:Y:S04]  /*834f0*/  STL [R1+0x3140], R47 ;  /* 0x0031402f01007387 */ /* 0x000fe80000100800 */
[----:B------:R1:W-:Y:S01]  /*83500*/  STL.64 [R1+0x2910], R58 ;  /* 0x0029103a01007387 */ /* 0x0003e20000100a00 */
[----:B0-----:R-:W-:-:S03]  /*83510*/  IADD3 R44, P6, PT, R47, R3, RZ ;  /* 0x000000032f2c7210 */ /* 0x001fc60007fde0ff */
[----:B-1----:R-:W4:Y:S01]  /*83520*/  LDL.LU.64 R58, [R1+0x32d0] ;  /* 0x0032d000013a7983 */ /* 0x002f220000300a00 */
[----:B------:R-:W-:Y:S02]  /*83530*/  IMAD.MOV.U32 R40, RZ, RZ, R39 ;  /* 0x000000ffff287224 */ /* 0x000fe400078e0027 */
[----:B------:R-:W-:Y:S01]  /*83540*/  IMAD.MOV.U32 R41, RZ, RZ, R23 ;  /* 0x000000ffff297224 */ /* 0x000fe200078e0017 */
[----:B------:R-:W-:Y:S01]  /*83550*/  SHF.R.S32.HI R8, RZ, 0x1f, R48 ;  /* 0x0000001fff087819 */ /* 0x000fe20000011430 */
[----:B------:R-:W-:Y:S02]  /*83560*/  IMAD.MOV.U32 R39, RZ, RZ, R35 ;  /* 0x000000ffff277224 */ /* 0x000fe400078e0023 */
[----:B------:R-:W-:Y:S01]  /*83570*/  IMAD.MOV.U32 R23, RZ, RZ, R60 ;  /* 0x000000ffff177224 */ /* 0x000fe200078e003c */
[----:B------:R-:W-:Y:S01]  /*83580*/  IADD3 R60, P5, PT, R48, R2, RZ ;  /* 0x00000002303c7210 */ /* 0x000fe20007fbe0ff */
[----:B------:R-:W-:Y:S02]  /*83590*/  IMAD.MOV.U32 R35, RZ, RZ, R33 ;  /* 0x000000ffff237224 */ /* 0x000fe400078e0021 */
[----:B------:R-:W-:-:S02]  /*835a0*/  IMAD.MOV.U32 R33, RZ, RZ, R32 ;  /* 0x000000ffff217224 */ /* 0x000fc400078e0020 */
[----:B------:R-:W-:Y:S02]  /*835b0*/  IMAD.MOV.U32 R32, RZ, RZ, R31 ;  /* 0x000000ffff207224 */ /* 0x000fe400078e001f */
[----:B------:R-:W-:Y:S02]  /*835c0*/  IMAD.MOV.U32 R31, RZ, RZ, R30 ;  /* 0x000000ffff1f7224 */ /* 0x000fe400078e001e */
[----:B------:R-:W-:Y:S02]  /*835d0*/  IMAD.X R45, R9, 0x1, R5, P6 ;  /* 0x00000001092d7824 */ /* 0x000fe400030e0605 */
[----:B------:R-:W-:Y:S02]  /*835e0*/  IMAD.MOV.U32 R30, RZ, RZ, R61 ;  /* 0x000000ffff1e7224 */ /* 0x000fe400078e003d */
[----:B------:R-:W-:Y:S01]  /*835f0*/  IMAD.X R61, R8, 0x1, R4, P5 ;  /* 0x00000001083d7824 */ /* 0x000fe200028e0604 */
[----:B------:R-:W-:Y:S04]  /*83600*/  STL.64 [R1+0x2908], R44 ;  /* 0x0029082c01007387 */ /* 0x000fe80000100a00 */
[----:B------:R-:W-:Y:S04]  /*83610*/  STL [R1+0x313c], R48 ;  /* 0x00313c3001007387 */ /* 0x000fe80000100800 */
[----:B------:R0:W-:Y:S04]  /*83620*/  STL.64 [R1+0x2900], R60 ;  /* 0x0029003c01007387 */ /* 0x0001e80000100a00 */
[----:B0-----:R-:W4:Y:S01]  /*83630*/  LDL.LU.64 R60, [R1+0x32c8] ;  /* 0x0032c800013c7983 */ /* 0x001f220000300a00 */
[----:B------:R-:W-:-:S02]  /*83640*/  IADD3 R44, P6, PT, R48, R3, RZ ;  /* 0x00000003302c7210 */ /* 0x000fc40007fde0ff */
[----:B------:R-:W-:-:S03]  /*83650*/  IADD3 R46, P4, PT, R49, R2, RZ ;  /* 0x00000002312e7210 */ /* 0x000fc60007f9e0ff */
[----:B------:R-:W-:Y:S01]  /*83660*/  IMAD.X R45, R8, 0x1, R5, P6 ;  /* 0x00000001082d7824 */ /* 0x000fe200030e0605 */
[----:B------:R-:W-:Y:S01]  /*83670*/  SHF.R.S32.HI R9, RZ, 0x1f, R49 ;  /* 0x0000001fff097819 */ /* 0x000fe20000011431 */
[----:B------:R-:W-:Y:S04]  /*83680*/  STL [R1+0x28f0], R46 ;  /* 0x0028f02e01007387 */ /* 0x000fe80000100800 */
[----:B------:R0:W-:Y:S01]  /*83690*/  STL.64 [R1+0x28f8], R44 ;  /* 0x0028f82c01007387 */ /* 0x0001e20000100a00 */
[----:B------:R-:W-:-:S03]  /*836a0*/  IMAD.MOV.U32 R48, RZ, RZ, R46 ;  /* 0x000000ffff307224 */ /* 0x000fc600078e002e */
[----:B------:R1:W-:Y:S01]  /*836b0*/  STL [R1+0x3138], R49 ;  /* 0x0031383101007387 */ /* 0x0003e20000100800 */
[----:B0-----:R-:W-:Y:S01]  /*836c0*/  IADD3 R44, P6, PT, R49, R3, RZ ;  /* 0x00000003312c7210 */ /* 0x001fe20007fde0ff */
[----:B-1----:R-:W-:Y:S02]  /*836d0*/  IMAD.MOV.U32 R49, RZ, RZ, R47 ;  /* 0x000000ffff317224 */ /* 0x002fe400078e002f */
[C---:B------:R-:W-:Y:S02]  /*836e0*/  IMAD.X R49, R9.reuse, 0x1, R4, P4 ;  /* 0x0000000109317824 */ /* 0x040fe400020e0604 */
[----:B------:R-:W-:Y:S01]  /*836f0*/  IMAD.X R45, R9, 0x1, R5, P6 ;  /* 0x00000001092d7824 */ /* 0x000fe200030e0605 */
[----:B--2---:R-:W-:Y:S02]  /*83700*/  SHF.R.S32.HI R8, RZ, 0x1f, R50 ;  /* 0x0000001fff087819 */ /* 0x004fe40000011432 */
[----:B------:R-:W-:Y:S01]  /*83710*/  IADD3 R46, P5, PT, R50, R2, RZ ;  /* 0x00000002322e7210 */ /* 0x000fe20007fbe0ff */
[----:B------:R-:W-:Y:S04]  /*83720*/  STL [R1+0x28f4], R49 ;  /* 0x0028f43101007387 */ /* 0x000fe80000100800 */
[----:B------:R0:W-:Y:S01]  /*83730*/  STL.64 [R1+0x28e8], R44 ;  /* 0x0028e82c01007387 */ /* 0x0001e20000100a00 */
[----:B------:R-:W-:-:S03]  /*83740*/  IMAD.X R47, R8, 0x1, R4, P5 ;  /* 0x00000001082f7824 */ /* 0x000fc600028e0604 */
[----:B------:R-:W-:Y:S01]  /*83750*/  STL [R1+0x3134], R50 ;  /* 0x0031343201007387 */ /* 0x000fe20000100800 */
[----:B0-----:R-:W-:-:S03]  /*83760*/  IADD3 R44, P6, PT, R50, R3, RZ ;  /* 0x00000003322c7210 */ /* 0x001fc60007fde0ff */
[----:B------:R0:W-:Y:S02]  /*83770*/  STL.64 [R1+0x28e0], R46 ;  /* 0x0028e02e01007387 */ /* 0x0001e40000100a00 */
[----:B------:R-:W-:Y:S01]  /*83780*/  IMAD.X R45, R8, 0x1, R5, P6 ;  /* 0x00000001082d7824 */ /* 0x000fe200030e0605 */
[----:B---3--:R-:W-:Y:S02]  /*83790*/  SHF.R.S32.HI R9, RZ, 0x1f, R53 ;  /* 0x0000001fff097819 */ /* 0x008fe40000011435 */
[C---:B------:R-:W-:Y:S02]  /*837a0*/  IADD3 R48, P4, PT, R53.reuse, R2, RZ ;  /* 0x0000000235307210 */ /* 0x040fe40007f9e0ff */
[----:B0-----:R-:W-:-:S03]  /*837b0*/  IADD3 R46, P6, PT, R53, R3, RZ ;  /* 0x00000003352e7210 */ /* 0x001fc60007fde0ff */
[C---:B------:R-:W-:Y:S02]  /*837c0*/  IMAD.X R49, R9.reuse, 0x1, R4, P4 ;  /* 0x0000000109317824 */ /* 0x040fe400020e0604 */
[----:B------:R-:W-:Y:S01]  /*837d0*/  IMAD.X R47, R9, 0x1, R5, P6 ;  /* 0x00000001092f7824 */ /* 0x000fe200030e0605 */
[----:B------:R0:W-:Y:S04]  /*837e0*/  STL.64 [R1+0x28d8], R44 ;  /* 0x0028d82c01007387 */ /* 0x0001e80000100a00 */
[----:B------:R-:W-:Y:S04]  /*837f0*/  STL [R1+0x3128], R53 ;  /* 0x0031283501007387 */ /* 0x000fe80000100800 */
[----:B------:R-:W-:Y:S04]  /*83800*/  STL.64 [R1+0x28d0], R48 ;  /* 0x0028d03001007387 */ /* 0x000fe80000100a00 */
[----:B------:R1:W-:Y:S01]  /*83810*/  STL.64 [R1+0x28c8], R46 ;  /* 0x0028c82e01007387 */ /* 0x0003e20000100a00 */
[----:B----4-:R-:W-:-:S02]  /*83820*/  SHF.R.S32.HI R8, RZ, 0x1f, R54 ;  /* 0x0000001fff087819 */ /* 0x010fc40000011436 */
[C---:B0-----:R-:W-:Y:S02]  /*83830*/  IADD3 R44, P5, PT, R54.reuse, R2, RZ ;  /* 0x00000002362c7210 */ /* 0x041fe40007fbe0ff */
[----:B-1----:R-:W-:-:S03]  /*83840*/  IADD3 R46, P6, PT, R54, R3, RZ ;  /* 0x00000003362e7210 */ /* 0x002fc60007fde0ff */
[C---:B------:R-:W-:Y:S02]  /*83850*/  IMAD.X R45, R8.reuse, 0x1, R4, P5 ;  /* 0x00000001082d7824 */ /* 0x040fe400028e0604 */
[----:B------:R-:W-:Y:S01]  /*83860*/  IMAD.X R47, R8, 0x1, R5, P6 ;  /* 0x00000001082f7824 */ /* 0x000fe200030e0605 */
[----:B------:R-:W-:Y:S01]  /*83870*/  STL [R1+0x3124], R54 ;  /* 0x0031243601007387 */ /* 0x000fe20000100800 */
[----:B------:R-:W-:-:S03]  /*83880*/  SHF.R.S32.HI R9, RZ, 0x1f, R55 ;  /* 0x0000001fff097819 */ /* 0x000fc60000011437 */
[----:B------:R0:W-:Y:S04]  /*83890*/  STL.64 [R1+0x28c0], R44 ;  /* 0x0028c02c01007387 */ /* 0x0001e80000100a00 */
[----:B------:R1:W-:Y:S01]  /*838a0*/  STL.64 [R1+0x28b8], R46 ;  /* 0x0028b82e01007387 */ /* 0x0003e20000100a00 */
[C---:B0-----:R-:W-:Y:S02]  /*838b0*/  IADD3 R44, P4, PT, R55.reuse, R2, RZ ;  /* 0x00000002372c7210 */ /* 0x041fe40007f9e0ff */
[----:B-1----:R-:W-:-:S03]  /*838c0*/  IADD3 R46, P6, PT, R55, R3, RZ ;  /* 0x00000003372e7210 */ /* 0x002fc60007fde0ff */
[C---:B------:R-:W-:Y:S02]  /*838d0*/  IMAD.X R45, R9.reuse, 0x1, R4, P4 ;  /* 0x00000001092d7824 */ /* 0x040fe400020e0604 */
[----:B------:R-:W-:-:S03]  /*838e0*/  IMAD.X R47, R9, 0x1, R5, P6 ;  /* 0x00000001092f7824 */ /* 0x000fc600030e0605 */
[----:B------:R0:W-:Y:S04]  /*838f0*/  STL.64 [R1+0x28b0], R44 ;  /* 0x0028b02c01007387 */ /* 0x0001e80000100a00 */
[----:B0-----:R-:W2:Y:S04]  /*83900*/  LDL.LU R45, [R1+0x8] ;  /* 0x00000800012d7983 */ /* 0x001ea80000300800 */
[----:B------:R0:W-:Y:S01]  /*83910*/  STL.64 [R1+0x28a8], R46 ;  /* 0x0028a82e01007387 */ /* 0x0001e20000100a00 */
[----:B------:R-:W-:Y:S02]  /*83920*/  SHF.R.S32.HI R8, RZ, 0x1f, R56 ;  /* 0x0000001fff087819 */ /* 0x000fe40000011438 */
[----:B------:R-:W-:-:S02]  /*83930*/  IADD3 R48, P5, PT, R56, R2, RZ ;  /* 0x0000000238307210 */ /* 0x000fc40007fbe0ff */
[----:B0-----:R-:W-:-:S03]  /*83940*/  IADD3 R46, P6, PT, R56, R3, RZ ;  /* 0x00000003382e7210 */ /* 0x001fc60007fde0ff */
[C---:B------:R-:W-:Y:S02]  /*83950*/  IMAD.X R49, R8.reuse, 0x1, R4, P5 ;  /* 0x0000000108317824 */ /* 0x040fe400028e0604 */
[----:B------:R-:W-:-:S03]  /*83960*/  IMAD.X R47, R8, 0x1, R5, P6 ;  /* 0x00000001082f7824 */ /* 0x000fc600030e0605 */
[----:B------:R-:W-:Y:S04]  /*83970*/  STL.64 [R1+0x28a0], R48 ;  /* 0x0028a03001007387 */ /* 0x000fe80000100a00 */
[----:B------:R0:W-:Y:S01]  /*83980*/  STL.64 [R1+0x2898], R46 ;  /* 0x0028982e01007387 */ /* 0x0001e20000100a00 */
[----:B------:R-:W-:Y:S02]  /*83990*/  SHF.R.S32.HI R9, RZ, 0x1f, R58 ;  /* 0x0000001fff097819 */ /* 0x000fe4000001143a */
[C---:B------:R-:W-:Y:S02]  /*839a0*/  IADD3 R54, P4, PT, R58.reuse, R2, RZ ;  /* 0x000000023a367210 */ /* 0x040fe40007f9e0ff */
[----:B0-----:R-:W-:-:S03]  /*839b0*/  IADD3 R46, P6, PT, R58, R3, RZ ;  /* 0x000000033a2e7210 */ /* 0x001fc60007fde0ff */
[C---:B------:R-:W-:Y:S02]  /*839c0*/  IMAD.X R55, R9.reuse, 0x1, R4, P4 ;  /* 0x0000000109377824 */ /* 0x040fe400020e0604 */
[----:B------:R-:W-:Y:S01]  /*839d0*/  IMAD.X R47, R9, 0x1, R5, P6 ;  /* 0x00000001092f7824 */ /* 0x000fe200030e0605 */
[----:B------:R-:W-:Y:S02]  /*839e0*/  SHF.R.S32.HI R8, RZ, 0x1f, R59 ;  /* 0x0000001fff087819 */ /* 0x000fe4000001143b */
[----:B------:R-:W-:Y:S01]  /*839f0*/  STL.64 [R1+0x2890], R54 ;  /* 0x0028903601007387 */ /* 0x000fe20000100a00 */
[----:B------:R-:W-:-:S03]  /*83a00*/  IADD3 R48, P5, PT, R59, R2, RZ ;  /* 0x000000023b307210 */ /* 0x000fc60007fbe0ff */
[----:B------:R-:W3:Y:S04]  /*83a10*/  LDL.LU R44, [R1+0x10] ;  /* 0x00001000012c7983 */ /* 0x000ee80000300800 */
[----:B------:R0:W-:Y:S01]  /*83a20*/  STL.64 [R1+0x2888], R46 ;  /* 0x0028882e01007387 */ /* 0x0001e20000100a00 */
[----:B------:R-:W-:Y:S01]  /*83a30*/  IMAD.X R49, R8, 0x1, R4, P5 ;  /* 0x0000000108317824 */ /* 0x000fe200028e0604 */
[----:B0-----:R-:W-:-:S04]  /*83a40*/  IADD3 R46, P6, PT, R59, R3, RZ ;  /* 0x000000033b2e7210 */ /* 0x001fc80007fde0ff */
[----:B------:R0:W-:Y:S01]  /*83a50*/  STL.64 [R1+0x2880], R48 ;  /* 0x0028803001007387 */ /* 0x0001e20000100a00 */
[----:B------:R-:W-:Y:S01]  /*83a60*/  IMAD.X R47, R8, 0x1, R5, P6 ;  /* 0x00000001082f7824 */ /* 0x000fe200030e0605 */
[----:B------:R-:W-:-:S04]  /*83a70*/  SHF.R.S32.HI R9, RZ, 0x1f, R60 ;  /* 0x0000001fff097819 */ /* 0x000fc8000001143c */
[----:B------:R1:W-:Y:S01]  /*83a80*/  STL.64 [R1+0x2878], R46 ;  /* 0x0028782e01007387 */ /* 0x0003e20000100a00 */
[----:B0-----:R-:W-:-:S05]  /*83a90*/  IADD3 R48, P4, PT, R60, R2, RZ ;  /* 0x000000023c307210 */ /* 0x001fca0007f9e0ff */
[----:B------:R-:W-:Y:S01]  /*83aa0*/  IMAD.X R49, R9, 0x1, R4, P4 ;  /* 0x0000000109317824 */ /* 0x000fe200020e0604 */
[----:B-1----:R-:W-:-:S04]  /*83ab0*/  IADD3 R46, P6, PT, R60, R3, RZ ;  /* 0x000000033c2e7210 */ /* 0x002fc80007fde0ff */
[----:B------:R-:W-:Y:S01]  /*83ac0*/  STL.64 [R1+0x2870], R48 ;  /* 0x0028703001007387 */ /* 0x000fe20000100a00 */
[----:B------:R-:W-:-:S03]  /*83ad0*/  IMAD.X R47, R9, 0x1, R5, P6 ;  /* 0x00000001092f7824 */ /* 0x000fc600030e0605 */
[----:B------:R-:W4:Y:S04]  /*83ae0*/  LDL.LU R42, [R1+0x1c] ;  /* 0x00001c00012a7983 */ /* 0x000f280000300800 */
[----:B------:R0:W-:Y:S04]  /*83af0*/  STL.64 [R1+0x2868], R46 ;  /* 0x0028682e01007387 */ /* 0x0001e80000100a00 */
[----:B0-----:R-:W3:Y:S01]  /*83b00*/  LDL.LU R46, [R1+0x4] ;  /* 0x00000400012e7983 */ /* 0x001ee20000300800 */
[----:B------:R-:W-:Y:S02]  /*83b10*/  SHF.R.S32.HI R8, RZ, 0x1f, R61 ;  /* 0x0000001fff087819 */ /* 0x000fe4000001143d */
[----:B------:R-:W-:-:S02]  /*83b20*/  IADD3 R48, P6, PT, R61, R3, RZ ;  /* 0x000000033d307210 */ /* 0x000fc40007fde0ff */
[----:B------:R-:W-:-:S03]  /*83b30*/  IADD3 R54, P5, PT, R61, R2, RZ ;  /* 0x000000023d367210 */ /* 0x000fc60007fbe0ff */
[C---:B------:R-:W-:Y:S02]  /*83b40*/  IMAD.X R49, R8.reuse, 0x1, R5, P6 ;  /* 0x0000000108317824 */ /* 0x040fe400030e0605 */
[----:B------:R-:W-:-:S05]  /*83b50*/  IMAD.X R55, R8, 0x1, R4, P5 ;  /* 0x0000000108377824 */ /* 0x000fca00028e0604 */
[----:B------:R-:W-:Y:S04]  /*83b60*/  STL.64 [R1+0x2860], R54 ;  /* 0x0028603601007387 */ /* 0x000fe80000100a00 */
[----:B------:R0:W-:Y:S04]  /*83b70*/  STL.64 [R1+0x2858], R48 ;  /* 0x0028583001007387 */ /* 0x0001e80000100a00 */
[----:B0-----:R-:W4:Y:S01]  /*83b80*/  LDL.LU R48, [R1+0x24] ;  /* 0x0000240001307983 */ /* 0x001f220000300800 */
[----:B--2---:R-:W-:Y:S02]  /*83b90*/  SHF.R.S32.HI R8, RZ, 0x1f, R45 ;  /* 0x0000001fff087819 */ /* 0x004fe4000001142d */
[----:B------:R-:W-:-:S02]  /*83ba0*/  IADD3 R54, P5, PT, R45, R2, RZ ;  /* 0x000000022d367210 */ /* 0x000fc40007fbe0ff */
[----:B---3--:R-:W-:Y:S02]  /*83bb0*/  SHF.R.S32.HI R9, RZ, 0x1f, R46 ;  /* 0x0000001fff097819 */ /* 0x008fe4000001142e */
[C---:B------:R-:W-:Y:S02]  /*83bc0*/  IADD3 R58, P4, PT, R46.reuse, R2, RZ ;  /* 0x000000022e3a7210 */ /* 0x040fe40007f9e0ff */
[----:B------:R-:W-:-:S03]  /*83bd0*/  IADD3 R46, P6, PT, R46, R3, RZ ;  /* 0x000000032e2e7210 */ /* 0x000fc60007fde0ff */
[C---:B------:R-:W-:Y:S02]  /*83be0*/  IMAD.X R59, R9.reuse, 0x1, R4, P4 ;  /* 0x00000001093b7824 */ /* 0x040fe400020e0604 */
[----:B------:R-:W-:-:S03]  /*83bf0*/  IMAD.X R47, R9, 0x1, R5, P6 ;  /* 0x00000001092f7824 */ /* 0x000fc600030e0605 */
[----:B------:R-:W-:Y:S04]  /*83c00*/  STL.64 [R1+0x2850], R58 ;  /* 0x0028503a01007387 */ /* 0x000fe80000100a00 */
[----:B------:R0:W-:Y:S02]  /*83c10*/  STL.64 [R1+0x2848], R46 ;  /* 0x0028482e01007387 */ /* 0x0001e40000100a00 */
[----:B0-----:R-:W-:Y:S02]  /*83c20*/  IADD3 R46, P6, PT, R45, R3, RZ ;  /* 0x000000032d2e7210 */ /* 0x001fe40007fde0ff */
[----:B------:R-:W2:Y:S01]  /*83c30*/  LDL.LU R45, [R1+0xc] ;  /* 0x00000c00012d7983 */ /* 0x000ea20000300800 */
[C---:B------:R-:W-:Y:S02]  /*83c40*/  IMAD.X R55, R8.reuse, 0x1, R4, P5 ;  /* 0x0000000108377824 */ /* 0x040fe400028e0604 */
[----:B------:R-:W-:-:S03]  /*83c50*/  IMAD.X R47, R8, 0x1, R5, P6 ;  /* 0x00000001082f7824 */ /* 0x000fc600030e0605 */
[----:B------:R0:W-:Y:S04]  /*83c60*/  STL.64 [R1+0x2840], R54 ;  /* 0x0028403601007387 */ /* 0x0001e80000100a00 */
[----:B------:R1:W-:Y:S01]  /*83c70*/  STL.64 [R1+0x2838], R46 ;  /* 0x0028382e01007387 */ /* 0x0003e20000100a00 */
[----:B------:R-:W-:Y:S02]  /*83c80*/  SHF.R.S32.HI R8, RZ, 0x1f, R44 ;  /* 0x0000001fff087819 */ /* 0x000fe4000001142c */
[-C--:B0-----:R-:W-:Y:S02]  /*83c90*/  IADD3 R54, P5, PT, R44, R2.reuse, RZ ;  /* 0x000000022c367210 */ /* 0x081fe40007fbe0ff */
[----:B--2---:R-:W-:Y:S02]  /*83ca0*/  SHF.R.S32.HI R9, RZ, 0x1f, R45 ;  /* 0x0000001fff097819 */ /* 0x004fe4000001142d */
[----:B------:R-:W-:-:S02]  /*83cb0*/  IADD3 R58, P4, PT, R45, R2, RZ ;  /* 0x000000022d3a7210 */ /* 0x000fc40007f9e0ff */
[----:B-1----:R-:W-:Y:S02]  /*83cc0*/  IADD3 R46, P6, PT, R45, R3, RZ ;  /* 0x000000032d2e7210 */ /* 0x002fe40007fde0ff */
[----:B------:R-:W2:Y:S01]  /*83cd0*/  LDL.LU R45, [R1+0x30] ;  /* 0x00003000012d7983 */ /* 0x000ea20000300800 */
[C---:B------:R-:W-:Y:S02]  /*83ce0*/  IMAD.X R59, R9.reuse, 0x1, R4, P4 ;  /* 0x00000001093b7824 */ /* 0x040fe400020e0604 */
[----:B------:R-:W-:-:S03]  /*83cf0*/  IMAD.X R47, R9, 0x1, R5, P6 ;  /* 0x00000001092f7824 */ /* 0x000fc600030e0605 */
[----:B------:R-:W-:Y:S04]  /*83d00*/  STL.64 [R1+0x2830], R58 ;  /* 0x0028303a01007387 */ /* 0x000fe80000100a00 */
[----:B------:R0:W-:Y:S02]  /*83d10*/  STL.64 [R1+0x2828], R46 ;  /* 0x0028282e01007387 */ /* 0x0001e40000100a00 */
[----:B0-----:R-:W-:Y:S02]  /*83d20*/  IADD3 R46, P6, PT, R44, R3, RZ ;  /* 0x000000032c2e7210 */ /* 0x001fe40007fde0ff */
[----:B------:R-:W3:Y:S01]  /*83d30*/  LDL.LU R44, [R1+0x18] ;  /* 0x00001800012c7983 */ /* 0x000ee20000300800 */
[C---:B------:R-:W-:Y:S02]  /*83d40*/  IMAD.X R55, R8.reuse, 0x1, R4, P5 ;  /* 0x0000000108377824 */ /* 0x040fe400028e0604 */
[----:B------:R-:W-:-:S03]  /*83d50*/  IMAD.X R47, R8, 0x1, R5, P6 ;  /* 0x00000001082f7824 */ /* 0x000fc600030e0605 */
[----:B------:R0:W-:Y:S04]  /*83d60*/  STL.64 [R1+0x2820], R54 ;  /* 0x0028203601007387 */ /* 0x0001e80000100a00 */
[----:B------:R1:W-:Y:S01]  /*83d70*/  STL.64 [R1+0x2818], R46 ;  /* 0x0028182e01007387 */ /* 0x0003e20000100a00 */
[----:B----4-:R-:W-:Y:S02]  /*83d80*/  SHF.R.S32.HI R8, RZ, 0x1f, R42 ;  /* 0x0000001fff087819 */ /* 0x010fe4000001142a */
[-C--:B0-----:R-:W-:Y:S02]  /*83d90*/  IADD3 R54, P5, PT, R42, R2.reuse, RZ ;  /* 0x000000022a367210 */ /* 0x081fe40007fbe0ff */
[----:B---3--:R-:W-:Y:S02]  /*83da0*/  SHF.R.S32.HI R9, RZ, 0x1f, R44 ;  /* 0x0000001fff097819 */ /* 0x008fe4000001142c */
[----:B------:R-:W-:-:S02]  /*83db0*/  IADD3 R58, P4, PT, R44, R2, RZ ;  /* 0x000000022c3a7210 */ /* 0x000fc40007f9e0ff */
[----:B-1----:R-:W-:Y:S02]  /*83dc0*/  IADD3 R46, P6, PT, R44, R3, RZ ;  /* 0x000000032c2e7210 */ /* 0x002fe40007fde0ff */
[----:B------:R-:W3:Y:S01]  /*83dd0*/  LDL.LU R44, [R1+0x3c] ;  /* 0x00003c00012c7983 */ /* 0x000ee20000300800 */
[C---:B------:R-:W-:Y:S02]  /*83de0*/  IMAD.X R59, R9.reuse, 0x1, R4, P4 ;  /* 0x00000001093b7824 */ /* 0x040fe400020e0604 */
[----:B------:R-:W-:-:S03]  /*83df0*/  IMAD.X R47, R9, 0x1, R5, P6 ;  /* 0x00000001092f7824 */ /* 0x000fc600030e0605 */
[----:B------:R-:W-:Y:S04]  /*83e00*/  STL.64 [R1+0x2810], R58 ;  /* 0x0028103a01007387 */ /* 0x000fe80000100a00 */
[----:B------:R0:W-:Y:S02]  /*83e10*/  STL.64 [R1+0x2808], R46 ;  /* 0x0028082e01007387 */ /* 0x0001e40000100a00 */
[----:B0-----:R-:W-:Y:S02]  /*83e20*/  IADD3 R46, P6, PT, R42, R3, RZ ;  /* 0x000000032a2e7210 */ /* 0x001fe40007fde0ff */
[----:B------:R-:W4:Y:S01]  /*83e30*/  LDL.LU R42, [R1+0x20] ;  /* 0x00002000012a7983 */ /* 0x000f220000300800 */
[C---:B------:R-:W-:Y:S02]  /*83e40*/  IMAD.X R55, R8.reuse, 0x1, R4, P5 ;  /* 0x0000000108377824 */ /* 0x040fe400028e0604 */
[----:B------:R-:W-:-:S03]  /*83e50*/  IMAD.X R47, R8, 0x1, R5, P6 ;  /* 0x00000001082f7824 */ /* 0x000fc600030e0605 */
[----:B------:R-:W-:Y:S04]  /*83e60*/  STL.64 [R1+0x2800], R54 ;  /* 0x0028003601007387 */ /* 0x000fe80000100a00 */
[----:B------:R0:W-:Y:S01]  /*83e70*/  STL.64 [R1+0x27f8], R46 ;  /* 0x0027f82e01007387 */ /* 0x0001e20000100a00 */
[----:B------:R-:W-:Y:S02]  /*83e80*/  SHF.R.S32.HI R8, RZ, 0x1f, R48 ;  /* 0x0000001fff087819 */ /* 0x000fe40000011430 */
[-C--:B0-----:R-:W-:Y:S02]  /*83e90*/  IADD3 R46, P5, PT, R48, R2.reuse, RZ ;  /* 0x00000002302e7210 */ /* 0x081fe40007fbe0ff */
[----:B----4-:R-:W-:Y:S02]  /*83ea0*/  SHF.R.S32.HI R9, RZ, 0x1f, R42 ;  /* 0x0000001fff097819 */ /* 0x010fe4000001142a */
[----:B------:R-:W-:-:S02]  /*83eb0*/  IADD3 R58, P4, PT, R42, R2, RZ ;  /* 0x000000022a3a7210 */ /* 0x000fc40007f9e0ff */
[----:B------:R-:W-:-:S03]  /*83ec0*/  IADD3 R54, P6, PT, R42, R3, RZ ;  /* 0x000000032a367210 */ /* 0x000fc60007fde0ff */
[C---:B------:R-:W-:Y:S02]  /*83ed0*/  IMAD.X R59, R9.reuse, 0x1, R4, P4 ;  /* 0x00000001093b7824 */ /* 0x040fe400020e0604 */
[----:B------:R-:W-:-:S03]  /*83ee0*/  IMAD.X R55, R9, 0x1, R5, P6 ;  /* 0x0000000109377824 */ /* 0x000fc600030e0605 */
[----:B------:R-:W-:Y:S04]  /*83ef0*/  STL.64 [R1+0x27f0], R58 ;  /* 0x0027f03a01007387 */ /* 0x000fe80000100a00 */
[----:B------:R-:W4:Y:S04]  /*83f00*/  LDL.LU R42, [R1+0x48] ;  /* 0x00004800012a7983 */ /* 0x000f280000300800 */
[----:B------:R0:W-:Y:S02]  /*83f10*/  STL.64 [R1+0x27e8], R54 ;  /* 0x0027e83601007387 */ /* 0x0001e40000100a00 */
[----:B0-----:R-:W-:-:S02]  /*83f20*/  IADD3 R54, P6, PT, R48, R3, RZ ;  /* 0x0000000330367210 */ /* 0x001fc40007fde0ff */
[----:B------:R-:W3:Y:S01]  /*83f30*/  LDL.LU R48, [R1+0x2c] ;  /* 0x00002c0001307983 */ /* 0x000ee20000300800 */
[C---:B------:R-:W-:Y:S02]  /*83f40*/  IMAD.X R47, R8.reuse, 0x1, R4, P5 ;  /* 0x00000001082f7824 */ /* 0x040fe400028e0604 */
[----:B------:R-:W-:-:S03]  /*83f50*/  IMAD.X R55, R8, 0x1, R5, P6 ;  /* 0x0000000108377824 */ /* 0x000fc600030e0605 */
[----:B------:R-:W-:Y:S04]  /*83f60*/  STL.64 [R1+0x27e0], R46 ;  /* 0x0027e02e01007387 */ /* 0x000fe80000100a00 */
[----:B------:R0:W-:Y:S01]  /*83f70*/  STL.64 [R1+0x27d8], R54 ;  /* 0x0027d83601007387 */ /* 0x0001e20000100a00 */
[----:B--2---:R-:W-:Y:S02]  /*83f80*/  SHF.R.S32.HI R8, RZ, 0x1f, R45 ;  /* 0x0000001fff087819 */ /* 0x004fe4000001142d */
[-C--:B0-----:R-:W-:Y:S02]  /*83f90*/  IADD3 R54, P5, PT, R45, R2.reuse, RZ ;  /* 0x000000022d367210 */ /* 0x081fe40007fbe0ff */
[----:B---3--:R-:W-:Y:S02]  /*83fa0*/  SHF.R.S32.HI R9, RZ, 0x1f, R48 ;  /* 0x0000001fff097819 */ /* 0x008fe40000011430 */
[----:B------:R-:W-:-:S02]  /*83fb0*/  IADD3 R46, P4, PT, R48, R2, RZ ;  /* 0x00000002302e7210 */ /* 0x000fc40007f9e0ff */
[----:B------:R-:W-:-:S03]  /*83fc0*/  IADD3 R48, P6, PT, R48, R3, RZ ;  /* 0x0000000330307210 */ /* 0x000fc60007fde0ff */
[C---:B------:R-:W-:Y:S02]  /*83fd0*/  IMAD.X R47, R9.reuse, 0x1, R4, P4 ;  /* 0x00000001092f7824 */ /* 0x040fe400020e0604 */
[----:B------:R-:W-:-:S03]  /*83fe0*/  IMAD.X R49, R9, 0x1, R5, P6 ;  /* 0x0000000109317824 */ /* 0x000fc600030e0605 */
[----:B------:R0:W-:Y:S04]  /*83ff0*/  STL.64 [R1+0x27d0], R46 ;  /* 0x0027d02e01007387 */ /* 0x0001e80000100a00 */
[----:B0-----:R-:W2:Y:S04]  /*84000*/  LDL.LU R46, [R1+0x54] ;  /* 0x00005400012e7983 */ /* 0x001ea80000300800 */
[----:B------:R0:W-:Y:S02]  /*84010*/  STL.64 [R1+0x27c8], R48 ;  /* 0x0027c83001007387 */ /* 0x0001e40000100a00 */
[----:B0-----:R-:W-:-:S02]  /*84020*/  IADD3 R48, P6, PT, R45, R3, RZ ;  /* 0x000000032d307210 */ /* 0x001fc40007fde0ff */
[----:B------:R-:W3:Y:S01]  /*84030*/  LDL.LU R45, [R1+0x38] ;  /* 0x00003800012d7983 */ /* 0x000ee20000300800 */
[C---:B------:R-:W-:Y:S02]  /*84040*/  IMAD.X R55, R8.reuse, 0x1, R4, P5 ;  /* 0x0000000108377824 */ /* 0x040fe400028e0604 */
[----:B------:R-:W-:-:S03]  /*84050*/  IMAD.X R49, R8, 0x1, R5, P6 ;  /* 0x0000000108317824 */ /* 0x000fc600030e0605 */
[----:B------:R0:W-:Y:S04]  /*84060*/  STL.64 [R1+0x27c0], R54 ;  /* 0x0027c03601007387 */ /* 0x0001e80000100a00 */
[----:B------:R1:W-:Y:S01]  /*84070*/  STL.64 [R1+0x27b8], R48 ;  /* 0x0027b83001007387 */ /* 0x0003e20000100a00 */
[----:B------:R-:W-:Y:S02]  /*84080*/  SHF.R.S32.HI R8, RZ, 0x1f, R44 ;  /* 0x0000001fff087819 */ /* 0x000fe4000001142c */
[-C--:B0-----:R-:W-:Y:S02]  /*84090*/  IADD3 R54, P5, PT, R44, R2.reuse, RZ ;  /* 0x000000022c367210 */ /* 0x081fe40007fbe0ff */
[----:B---3--:R-:W-:Y:S02]  /*840a0*/  SHF.R.S32.HI R9, RZ, 0x1f, R45 ;  /* 0x0000001fff097819 */ /* 0x008fe4000001142d */
[----:B------:R-:W-:-:S02]  /*840b0*/  IADD3 R58, P4, PT, R45, R2, RZ ;  /* 0x000000022d3a7210 */ /* 0x000fc40007f9e0ff */
[----:B-1----:R-:W-:-:S03]  /*840c0*/  IADD3 R48, P6, PT, R45, R3, RZ ;  /* 0x000000032d307210 */ /* 0x002fc60007fde0ff */
[C---:B------:R-:W-:Y:S02]  /*840d0*/  IMAD.X R59, R9.reuse, 0x1, R4, P4 ;  /* 0x00000001093b7824 */ /* 0x040fe400020e0604 */
[----:B------:R-:W-:-:S03]  /*840e0*/  IMAD.X R49, R9, 0x1, R5, P6 ;  /* 0x0000000109317824 */ /* 0x000fc600030e0605 */
[----:B------:R-:W-:Y:S04]  /*840f0*/  STL.64 [R1+0x27b0], R58 ;  /* 0x0027b03a01007387 */ /* 0x000fe80000100a00 */
[----:B------:R-:W3:Y:S04]  /*84100*/  LDL.LU R45, [R1+0x5c] ;  /* 0x00005c00012d7983 */ /* 0x000ee80000300800 */
[----:B------:R0:W-:Y:S02]  /*84110*/  STL.64 [R1+0x27a8], R48 ;  /* 0x0027a83001007387 */ /* 0x0001e40000100a00 */
[----:B0-----:R-:W-:-:S02]  /*84120*/  IADD3 R48, P6, PT, R44, R3, RZ ;  /* 0x000000032c307210 */ /* 0x001fc40007fde0ff */
[----:B------:R-:W2:Y:S01]  /*84130*/  LDL.LU R44, [R1+0x40] ;  /* 0x00004000012c7983 */ /* 0x000ea20000300800 */
[C---:B------:R-:W-:Y:S02]  /*84140*/  IMAD.X R55, R8.reuse, 0x1, R4, P5 ;  /* 0x0000000108377824 */ /* 0x040fe400028e0604 */
[----:B------:R-:W-:-:S03]  /*84150*/  IMAD.X R49, R8, 0x1, R5, P6 ;  /* 0x0000000108317824 */ /* 0x000fc600030e0605 */
[----:B------:R0:W-:Y:S04]  /*84160*/  STL.64 [R1+0x27a0], R54 ;  /* 0x0027a03601007387 */ /* 0x0001e80000100a00 */
[----:B------:R1:W-:Y:S01]  /*84170*/  STL.64 [R1+0x2798], R48 ;  /* 0x0027983001007387 */ /* 0x0003e20000100a00 */
[----:B----4-:R-:W-:Y:S02]  /*84180*/  SHF.R.S32.HI R8, RZ, 0x1f, R42 ;  /* 0x0000001fff087819 */ /* 0x010fe4000001142a */
        /* <DEDUP_REMOVED lines=13> */
[----:B------:R0:W-:Y:S04]  /*84260*/  STL.64 [R1+0x2780], R54 ;  /* 0x0027803601007387 */ /* 0x0001e80000100a00 */
[----:B------:R1:W-:Y:S01]  /*84270*/  STL.64 [R1+0x2778], R48 ;  /* 0x0027783001007387 */ /* 0x0003e20000100a00 */
[----:B------:R-:W-:Y:S02]  /*84280*/  SHF.R.S32.HI R8, RZ, 0x1f, R46 ;  /* 0x0000001fff087819 */ /* 0x000fe4000001142e */
[-C--:B0-----:R-:W-:Y:S02]  /*84290*/  IADD3 R54, P5, PT, R46, R2.reuse, RZ ;  /* 0x000000022e367210 */ /* 0x081fe40007fbe0ff */
[----:B----4-:R-:W-:Y:S02]  /*842a0*/  SHF.R.S32.HI R9, RZ, 0x1f, R42 ;  /* 0x0000001fff097819 */ /* 0x010fe4000001142a */
[----:B------:R-:W-:-:S02]  /*842b0*/  IADD3 R58, P4, PT, R42, R2, RZ ;  /* 0x000000022a3a7210 */ /* 0x000fc40007f9e0ff */
[----:B-1----:R-:W-:Y:S02]  /*842c0*/  IADD3 R48, P6, PT, R42, R3, RZ ;  /* 0x000000032a307210 */ /* 0x002fe40007fde0ff */
[----:B------:R-:W4:Y:S01]  /*842d0*/  LDL.LU R42, [R1+0x74] ;  /* 0x00007400012a7983 */ /* 0x000f220000300800 */
        /* <DEDUP_REMOVED lines=10> */
[----:B---3--:R-:W-:Y:S02]  /*84380*/  SHF.R.S32.HI R8, RZ, 0x1f, R45 ;  /* 0x0000001fff087819 */ /* 0x008fe4000001142d */
        /* <DEDUP_REMOVED lines=35> */
[----:B-1----:R-:W-:-:S03]  /*845c0*/  IADD3 R48, P6, PT, R44, R3, RZ ;  /* 0x000000032c307210 */ /* 0x002fc60007fde0ff */
[C---:B------:R-:W-:Y:S02]  /*845d0*/  IMAD.X R59, R9.reuse, 0x1, R4, P4 ;  /* 0x00000001093b7824 */ /* 0x040fe400020e0604 */
[----:B------:R-:W-:-:S03]  /*845e0*/  IMAD.X R49, R9, 0x1, R5, P6 ;  /* 0x0000000109317824 */ /* 0x000fc600030e0605 */
[----:B------:R-:W-:Y:S04]  /*845f0*/  STL.64 [R1+0x2710], R58 ;  /* 0x0027103a01007387 */ /* 0x000fe80000100a00 */
[----:B------:R-:W2:Y:S04]  /*84600*/  LDL.LU R44, [R1+0x94] ;  /* 0x00009400012c7983 */ /* 0x000ea80000300800 */
[----:B------:R0:W-:Y:S02]  /*84610*/  STL.64 [R1+0x2708], R48 ;  /* 0x0027083001007387 */ /* 0x0001e40000100a00 */
[----:B0-----:R-:W-:-:S02]  /*84620*/  IADD3 R48, P6, PT, R42, R3, RZ ;  /* 0x000000032a307210 */ /* 0x001fc40007fde0ff */
        /* <DEDUP_REMOVED lines=9> */
[----:B-1----:R-:W-:-:S03]  /*846c0*/  IADD3 R48, P6, PT, R42, R3, RZ ;  /* 0x000000032a307210 */ /* 0x002fc60007fde0ff */
[C---:B------:R-:W-:Y:S02]  /*846d0*/  IMAD.X R59, R9.reuse, 0x1, R4, P4 ;  /* 0x00000001093b7824 */ /* 0x040fe400020e0604 */
[----:B------:R-:W-:-:S03]  /*846e0*/  IMAD.X R49, R9, 0x1, R5, P6 ;  /* 0x0000000109317824 */ /* 0x000fc600030e0605 */
[----:B------:R-:W-:Y:S04]  /*846f0*/  STL.64 [R1+0x26f0], R58 ;  /* 0x0026f03a01007387 */ /* 0x000fe80000100a00 */
[----:B------:R-:W4:Y:S04]  /*84700*/  LDL.LU R42, [R1+0x9c] ;  /* 0x00009c00012a7983 */ /* 0x000f280000300800 */
[----:B------:R0:W-:Y:S02]  /*84710*/  STL.64 [R1+0x26e8], R48 ;  /* 0x0026e83001007387 */ /* 0x0001e40000100a00 */
[----:B0-----:R-:W-:-:S02]  /*84720*/  IADD3 R48, P6, PT, R46, R3, RZ ;  /* 0x000000032e307210 */ /* 0x001fc40007fde0ff */
[----:B------:R-:W2:Y:S01]  /*84730*/  LDL.LU R46, [R1+0x84] ;  /* 0x00008400012e7983 */ /* 0x000ea20000300800 */
[C---:B------:R-:W-:Y:S02]  /*84740*/  IMAD.X R55, R8.reuse, 0x1, R4, P5 ;  /* 0x0000000108377824 */ /* 0x040fe400028e0604 */
[----:B------:R-:W-:-:S03]  /*84750*/  IMAD.X R49, R8, 0x1, R5, P6 ;  /* 0x0000000108317824 */ /* 0x000fc600030e0605 */
[----:B------:R0:W-:Y:S04]  /*84760*/  STL.64 [R1+0x26e0], R54 ;  /* 0x0026e03601007387 */ /* 0x0001e80000100a00 */
[----:B------:R1:W-:Y:S01]  /*84770*/  STL.64 [R1+0x26d8], R48 ;  /* 0x0026d83001007387 */ /* 0x0003e20000100a00 */
[----:B---3--:R-:W-:Y:S02]  /*84780*/  SHF.R.S32.HI R8, RZ, 0x1f, R45 ;  /* 0x0000001fff087819 */ /* 0x008fe4000001142d */
[-C--:B0-----:R-:W-:Y:S01]  /*84790*/  IADD3 R54, P5, PT, R45, R2.reuse, RZ ;  /* 0x000000022d367210 */ /* 0x081fe20007fbe0ff */
[----:B-1----:R-:W3:Y:S01]  /*847a0*/  LDL.LU R48, [R1+0xa8] ;  /* 0x0000a80001307983 */ /* 0x002ee20000300800 */
[----:B--2---:R-:W-:Y:S02]  /*847b0*/  SHF.R.S32.HI R9, RZ, 0x1f, R46 ;  /* 0x0000001fff097819 */ /* 0x004fe4000001142e */
[----:B------:R-:W-:-:S02]  /*847c0*/  IADD3 R58, P4, PT, R46, R2, RZ ;  /* 0x000000022e3a7210 */ /* 0x000fc40007f9e0ff */
        /* <DEDUP_REMOVED lines=43> */
[----:B---3--:R-:W-:Y:S02]  /*84a80*/  SHF.R.S32.HI R8, RZ, 0x1f, R48 ;  /* 0x0000001fff087819 */ /* 0x008fe40000011430 */
[-C--:B0-----:R-:W-:Y:S02]  /*84a90*/  IADD3 R46, P5, PT, R48, R2.reuse, RZ ;  /* 0x00000002302e7210 */ /* 0x081fe40007fbe0ff */
[----:B----4-:R-:W-:Y:S02]  /*84aa0*/  SHF.R.S32.HI R9, RZ, 0x1f, R42 ;  /* 0x0000001fff097819 */ /* 0x010fe4000001142a */
[----:B------:R-:W-:-:S02]  /*84ab0*/  IADD3 R58, P4, PT, R42, R2, RZ ;  /* 0x000000022a3a7210 */ /* 0x000fc40007f9e0ff */
[----:B------:R-:W-:-:S03]  /*84ac0*/  IADD3 R54, P6, PT, R42, R3, RZ ;  /* 0x000000032a367210 */ /* 0x000fc60007fde0ff */
[C---:B------:R-:W-:Y:S02]  /*84ad0*/  IMAD.X R59, R9.reuse, 0x1, R4, P4 ;  /* 0x00000001093b7824 */ /* 0x040fe400020e0604 */
[----:B------:R-:W-:-:S03]  /*84ae0*/  IMAD.X R55, R9, 0x1, R5, P6 ;  /* 0x0000000109377824 */ /* 0x000fc600030e0605 */
[----:B------:R-:W-:Y:S04]  /*84af0*/  STL.64 [R1+0x2670], R58 ;  /* 0x0026703a01007387 */ /* 0x000fe80000100a00 */
[----:B------:R-:W3:Y:S04]  /*84b00*/  LDL.LU R42, [R1+0xc8] ;  /* 0x0000c800012a7983 */ /* 0x000ee80000300800 */
[----:B------:R0:W-:Y:S02]  /*84b10*/  STL.64 [R1+0x2668], R54 ;  /* 0x0026683601007387 */ /* 0x0001e40000100a00 */
[----:B0-----:R-:W-:-:S02]  /*84b20*/  IADD3 R54, P6, PT, R48, R3, RZ ;  /* 0x0000000330367210 */ /* 0x001fc40007fde0ff */
        /* <DEDUP_REMOVED lines=12> */
[----:B------:R0:W-:Y:S04]  /*84bf0*/  STL.64 [R1+0x2650], R46 ;  /* 0x0026502e01007387 */ /* 0x0001e80000100a00 */
[----:B0-----:R-:W4:Y:S04]  /*84c00*/  LDL.LU R46, [R1+0xd0] ;  /* 0x0000d000012e7983 */ /* 0x001f280000300800 */
[----:B------:R0:W-:Y:S02]  /*84c10*/  STL.64 [R1+0x2648], R48 ;  /* 0x0026483001007387 */ /* 0x0001e40000100a00 */
[----:B0-----:R-:W-:-:S02]  /*84c20*/  IADD3 R48, P6, PT, R45, R3, RZ ;  /* 0x000000032d307210 */ /* 0x001fc40007fde0ff */
[----:B------:R-:W3:Y:S01]  /*84c30*/  LDL.LU R45, [R1+0xb8] ;  /* 0x0000b800012d7983 */ /* 0x000ee20000300800 */
[C---:B------:R-:W-:Y:S02]  /*84c40*/  IMAD.X R55, R8.reuse, 0x1, R4, P5 ;  /* 0x0000000108377824 */ /* 0x040fe400028e0604 */
[----:B------:R-:W-:-:S03]  /*84c50*/  IMAD.X R49, R8, 0x1, R5, P6 ;  /* 0x0000000108317824 */ /* 0x000fc600030e0605 */
[----:B------:R0:W-:Y:S04]  /*84c60*/  STL.64 [R1+0x2640], R54 ;  /* 0x0026403601007387 */ /* 0x0001e80000100a00 */
[----:B------:R1:W-:Y:S01]  /*84c70*/  STL.64 [R1+0x2638], R48 ;  /* 0x0026383001007387 */ /* 0x0003e20000100a00 */
[----:B--2---:R-:W-:Y:S02]  /*84c80*/  SHF.R.S32.HI R8, RZ, 0x1f, R44 ;  /* 0x0000001fff087819 */ /* 0x004fe4000001142c */
[-C--:B0-----:R-:W-:Y:S02]  /*84c90*/  IADD3 R54, P5, PT, R44, R2.reuse, RZ ;  /* 0x000000022c367210 */ /* 0x081fe40007fbe0ff */
[----:B---3--:R-:W-:Y:S02]  /*84ca0*/  SHF.R.S32.HI R9, RZ, 0x1f, R45 ;  /* 0x0000001fff097819 */ /* 0x008fe4000001142d */
        /* <DEDUP_REMOVED lines=110> */
[-C--:B0-----:R-:W-:Y:S01]  /*85390*/  IADD3 R54, P5, PT, R45, R2.reuse, RZ ;  /* 0x000000022d367210 */ /* 0x081fe20007fbe0ff */
[----:B-1----:R-:W2:Y:S01]  /*853a0*/  LDL.LU R48, [R1+0x110] ;  /* 0x0001100001307983 */ /* 0x002ea20000300800 */
[----:B----4-:R-:W-:Y:S02]  /*853b0*/  SHF.R.S32.HI R9, RZ, 0x1f, R46 ;  /* 0x0000001fff097819 */ /* 0x010fe4000001142e */
[----:B------:R-:W-:-:S02]  /*853c0*/  IADD3 R58, P4, PT, R46, R2, RZ ;  /* 0x000000022e3a7210 */ /* 0x000fc40007f9e0ff */
[----:B------:R-:W-:-:S03]  /*853d0*/  IADD3 R46, P6, PT, R46, R3, RZ ;  /* 0x000000032e2e7210 */ /* 0x000fc60007fde0ff */
        /* <DEDUP_REMOVED lines=10> */
[----:B---3--:R-:W-:Y:S02]  /*85480*/  SHF.R.S32.HI R8, RZ, 0x1f, R44 ;  /* 0x0000001fff087819 */ /* 0x008fe4000001142c */
[-C--:B0-----:R-:W-:Y:S02]  /*85490*/  IADD3 R54, P5, PT, R44, R2.reuse, RZ ;  /* 0x000000022c367210 */ /* 0x081fe40007fbe0ff */
[----:B----4-:R-:W-:Y:S02]  /*854a0*/  SHF.R.S32.HI R9, RZ, 0x1f, R45 ;  /* 0x0000001fff097819 */ /* 0x010fe4000001142d */
        /* <DEDUP_REMOVED lines=13> */
[----:B--2---:R-:W-:Y:S02]  /*85580*/  SHF.R.S32.HI R8, RZ, 0x1f, R42 ;  /* 0x0000001fff087819 */ /* 0x004fe4000001142a */
[-C--:B0-----:R-:W-:Y:S02]  /*85590*/  IADD3 R54, P5, PT, R42, R2.reuse, RZ ;  /* 0x000000022a367210 */ /* 0x081fe40007fbe0ff */
[----:B----4-:R-:W-:Y:S02]  /*855a0*/  SHF.R.S32.HI R9, RZ, 0x1f, R44 ;  /* 0x0000001fff097819 */ /* 0x010fe4000001142c */
        /* <DEDUP_REMOVED lines=27> */
[----:B------:R-:W-:Y:S04]  /*85760*/  STL.64 [R1+0x24e0], R46 ;  /* 0x0024e02e01007387 */ /* 0x000fe80000100a00 */
[----:B------:R0:W-:Y:S01]  /*85770*/  STL.64 [R1+0x24d8], R54 ;  /* 0x0024d83601007387 */ /* 0x0001e20000100a00 */
[----:B---3--:R-:W-:Y:S02]  /*85780*/  SHF.R.S32.HI R8, RZ, 0x1f, R45 ;  /* 0x0000001fff087819 */ /* 0x008fe4000001142d */
[-C--:B0-----:R-:W-:Y:S02]  /*85790*/  IADD3 R54, P5, PT, R45, R2.reuse, RZ ;  /* 0x000000022d367210 */ /* 0x081fe40007fbe0ff */
[----:B--2---:R-:W-:Y:S02]  /*857a0*/  SHF.R.S32.HI R9, RZ, 0x1f, R48 ;  /* 0x0000001fff097819 */ /* 0x004fe40000011430 */
        /* <DEDUP_REMOVED lines=1150> */
[----:B----4-:R-:W-:Y:S02]  /*89f90*/  SHF.R.S32.HI R9, RZ, 0x1f, R46 ;  /* 0x0000001fff097819 */ /* 0x010fe4000001142e */
[C---:B0-----:R-:W-:Y:S02]  /*89fa0*/  IADD3 R54, P4, PT, R46.reuse, R2, RZ ;  /* 0x000000022e367210 */ /* 0x041fe40007f9e0ff */
[----:B-1----:R-:W-:-:S03]  /*89fb0*/  IADD3 R48, P6, PT, R46, R3, RZ ;  /* 0x000000032e307210 */ /* 0x002fc60007fde0ff */
[C---:B------:R-:W-:Y:S02]  /*89fc0*/  IMAD.X R55, R9.reuse, 0x1, R4, P4 ;  /* 0x0000000109377824 */ /* 0x040fe400020e0604 */
[----:B------:R-:W-:Y:S01]  /*89fd0*/  IMAD.X R49, R9, 0x1, R5, P6 ;  /* 0x0000000109317824 */ /* 0x000fe200030e0605 */
[C---:B------:R-:W-:Y:S02]  /*89fe0*/  IADD3 R46, P5, PT, R45.reuse, R2, RZ ;  /* 0x000000022d2e7210 */ /* 0x040fe40007fbe0ff */
[----:B------:R-:W-:Y:S04]  /*89ff0*/  STL.64 [R1+0x538], R54 ;  /* 0x0005383601007387 */ /* 0x000fe80000100a00 */
[----:B------:R0:W-:Y:S02]  /*8a000*/  STL.64 [R1+0x510], R48 ;  /* 0x0005103001007387 */ /* 0x0001e40000100a00 */
[----:B0-----:R-:W-:-:S02]  /*8a010*/  IADD3 R48, P6, PT, R45, R3, RZ ;  /* 0x000000032d307210 */ /* 0x001fc40007fde0ff */
[----:B------:R-:W4:Y:S01]  /*8a020*/  LDL.LU R45, [R1+0x1368] ;  /* 0x00136800012d7983 */ /* 0x000f220000300800 */
[C---:B------:R-:W-:Y:S02]  /*8a030*/  IMAD.X R47, R8.reuse, 0x1, R4, P5 ;  /* 0x00000001082f7824 */ /* 0x040fe400028e0604 */
[----:B------:R-:W-:-:S03]  /*8a040*/  IMAD.X R49, R8, 0x1, R5, P6 ;  /* 0x0000000108317824 */ /* 0x000fc600030e0605 */
[----:B------:R0:W-:Y:S01]  /*8a050*/  STL.64 [R1+0x4f8], R46 ;  /* 0x0004f82e01007387 */ /* 0x0001e20000100a00 */
[----:B---3--:R-:W-:-:S03]  /*8a060*/  SHF.R.S32.HI R8, RZ, 0x1f, R44 ;  /* 0x0000001fff087819 */ /* 0x008fc6000001142c */
[----:B0-----:R-:W3:Y:S04]  /*8a070*/  LDL.LU R46, [R1+0x137c] ;  /* 0x00137c00012e7983 */ /* 0x001ee80000300800 */
[----:B------:R0:W-:Y:S02]  /*8a080*/  STL.64 [R1+0x4d0], R48 ;  /* 0x0004d03001007387 */ /* 0x0001e40000100a00 */
        /* <DEDUP_REMOVED lines=13> */
[----:B------:R0:W-:Y:S04]  /*8a160*/  STL.64 [R1+0x478], R48 ;  /* 0x0004783001007387 */ /* 0x0001e80000100a00 */
[----:B0-----:R-:W4:Y:S04]  /*8a170*/  LDL.LU R48, [R1+0x1384] ;  /* 0x0013840001307983 */ /* 0x001f280000300800 */
[----:B------:R0:W-:Y:S01]  /*8a180*/  STL.64 [R1+0x3d0], R54 ;  /* 0x0003d03601007387 */ /* 0x0001e20000100a00 */
[----:B--2---:R-:W-:Y:S02]  /*8a190*/  SHF.R.S32.HI R8, RZ, 0x1f, R42 ;  /* 0x0000001fff087819 */ /* 0x004fe4000001142a */
[----:B0-----:R-:W-:-:S05]  /*8a1a0*/  IADD3 R54, P5, PT, R42, R2, RZ ;  /* 0x000000022a367210 */ /* 0x001fca0007fbe0ff */
[----:B------:R-:W-:Y:S01]  /*8a1b0*/  IMAD.X R55, R8, 0x1, R4, P5 ;  /* 0x0000000108377824 */ /* 0x000fe200028e0604 */
[----:B---3--:R-:W-:Y:S02]  /*8a1c0*/  SHF.R.S32.HI R9, RZ, 0x1f, R44 ;  /* 0x0000001fff097819 */ /* 0x008fe4000001142c */
[C---:B------:R-:W-:Y:S02]  /*8a1d0*/  IADD3 R60, P4, PT, R44.reuse, R2, RZ ;  /* 0x000000022c3c7210 */ /* 0x040fe40007f9e0ff */
[----:B------:R-:W-:-:S03]  /*8a1e0*/  IADD3 R58, P6, PT, R44, R3, RZ ;  /* 0x000000032c3a7210 */ /* 0x000fc60007fde0ff */
[C---:B------:R-:W-:Y:S02]  /*8a1f0*/  IMAD.X R61, R9.reuse, 0x1, R4, P4 ;  /* 0x00000001093d7824 */ /* 0x040fe400020e0604 */
[----:B------:R-:W-:-:S03]  /*8a200*/  IMAD.X R59, R9, 0x1, R5, P6 ;  /* 0x00000001093b7824 */ /* 0x000fc600030e0605 */
[----:B------:R0:W-:Y:S04]  /*8a210*/  STL.64 [R1+0x3c8], R60 ;  /* 0x0003c83c01007387 */ /* 0x0001e80000100a00 */
[----:B------:R-:W2:Y:S04]  /*8a220*/  LDL.LU R44, [R1+0x1388] ;  /* 0x00138800012c7983 */ /* 0x000ea80000300800 */
[----:B------:R-:W-:Y:S04]  /*8a230*/  STL.64 [R1+0x3b0], R58 ;  /* 0x0003b03a01007387 */ /* 0x000fe80000100a00 */
[----:B------:R-:W3:Y:S04]  /*8a240*/  LDL.LU R49, [R1+0x1378] ;  /* 0x0013780001317983 */ /* 0x000ee80000300800 */
[----:B------:R-:W-:Y:S04]  /*8a250*/  STL.64 [R1+0x3a8], R54 ;  /* 0x0003a83601007387 */ /* 0x000fe80000100a00 */
[----:B------:R-:W2:Y:S01]  /*8a260*/  LDL.LU R47, [R1+0x138c] ;  /* 0x00138c00012f7983 */ /* 0x000ea20000300800 */
[----:B0-----:R-:W-:-:S05]  /*8a270*/  IADD3 R60, P6, PT, R42, R3, RZ ;  /* 0x000000032a3c7210 */ /* 0x001fca0007fde0ff */
[----:B------:R-:W-:Y:S01]  /*8a280*/  IMAD.X R61, R8, 0x1, R5, P6 ;  /* 0x00000001083d7824 */ /* 0x000fe200030e0605 */
[----:B------:R-:W-:Y:S04]  /*8a290*/  STL [R1+0x3020], R60 ;  /* 0x0030203c01007387 */ /* 0x000fe80000100800 */
[----:B------:R0:W-:Y:S02]  /*8a2a0*/  STL [R1+0x301c], R61 ;  /* 0x00301c3d01007387 */ /* 0x0001e40000100800 */
[----:B0-----:R-:W-:Y:S01]  /*8a2b0*/  IMAD.MOV.U32 R61, RZ, RZ, R43 ;  /* 0x000000ffff3d7224 */ /* 0x001fe200078e002b */
[----:B------:R-:W-:Y:S02]  /*8a2c0*/  SHF.R.S32.HI R8, RZ, 0x1f, R46 ;  /* 0x0000001fff087819 */ /* 0x000fe4000001142e */
[----:B------:R-:W-:-:S05]  /*8a2d0*/  IADD3 R58, P5, PT, R46, R2, RZ ;  /* 0x000000022e3a7210 */ /* 0x000fca0007fbe0ff */
[----:B------:R-:W-:Y:S01]  /*8a2e0*/  IMAD.X R59, R8, 0x1, R4, P5 ;  /* 0x00000001083b7824 */ /* 0x000fe200028e0604 */
[----:B---3--:R-:W-:-:S05]  /*8a2f0*/  IADD3 R42, P4, PT, R49, R2, RZ ;  /* 0x00000002312a7210 */ /* 0x008fca0007f9e0ff */
[----:B------:R0:W-:Y:S01]  /*8a300*/  STL [R1+0x3a0], R42 ;  /* 0x0003a02a01007387 */ /* 0x0001e20000100800 */
[----:B------:R-:W-:Y:S01]  /*8a310*/  IMAD.MOV.U32 R60, RZ, RZ, R42 ;  /* 0x000000ffff3c7224 */ /* 0x000fe200078e002a */
[----:B------:R-:W-:Y:S02]  /*8a320*/  SHF.R.S32.HI R9, RZ, 0x1f, R49 ;  /* 0x0000001fff097819 */ /* 0x000fe40000011431 */
[----:B------:R-:W-:Y:S01]  /*8a330*/  IADD3 R54, P6, PT, R49, R3, RZ ;  /* 0x0000000331367210 */ /* 0x000fe20007fde0ff */
[----:B0-----:R-:W-:Y:S02]  /*8a340*/  IMAD.MOV.U32 R42, RZ, RZ, R41 ;  /* 0x000000ffff2a7224 */ /* 0x001fe400078e0029 */
[----:B------:R-:W-:Y:S02]  /*8a350*/  IMAD.MOV.U32 R41, RZ, RZ, R40 ;  /* 0x000000ffff297224 */ /* 0x000fe400078e0028 */
[----:B------:R-:W-:Y:S02]  /*8a360*/  IMAD.MOV.U32 R40, RZ, RZ, R29 ;  /* 0x000000ffff287224 */ /* 0x000fe400078e001d */
[----:B------:R-:W-:-:S02]  /*8a370*/  IMAD.MOV.U32 R29, RZ, RZ, R15 ;  /* 0x000000ffff1d7224 */ /* 0x000fc400078e000f */
[----:B------:R-:W3:Y:S04]  /*8a380*/  LDL.LU R15, [R1+0xb0] ;  /* 0x0000b000010f7983 */ /* 0x000ee80000300800 */
[----:B------:R-:W3:Y:S01]  /*8a390*/  LDL.LU R43, [R1+0x1390] ;  /* 0x00139000012b7983 */ /* 0x000ee20000300800 */
[C---:B------:R-:W-:Y:S02]  /*8a3a0*/  IMAD.X R61, R9.reuse, 0x1, R4, P4 ;  /* 0x00000001093d7824 */ /* 0x040fe400020e0604 */
[----:B------:R-:W-:-:S03]  /*8a3b0*/  IMAD.X R55, R9, 0x1, R5, P6 ;  /* 0x0000000109377824 */ /* 0x000fc600030e0605 */
[----:B------:R-:W-:Y:S04]  /*8a3c0*/  STL [R1+0x3a4], R61 ;  /* 0x0003a43d01007387 */ /* 0x000fe80000100800 */
[----:B------:R0:W-:Y:S02]  /*8a3d0*/  STL.64 [R1+0x128], R54 ;  /* 0x0001283601007387 */ /* 0x0001e40000100a00 */
[----:B0-----:R-:W-:Y:S02]  /*8a3e0*/  IADD3 R54, P6, PT, R46, R3, RZ ;  /* 0x000000032e367210 */ /* 0x001fe40007fde0ff */
[----:B------:R-:W3:Y:S03]  /*8a3f0*/  LDL.LU R46, [R1+0x1394] ;  /* 0x00139400012e7983 */ /* 0x000ee60000300800 */
[----:B------:R-:W-:Y:S01]  /*8a400*/  IMAD.X R55, R8, 0x1, R5, P6 ;  /* 0x0000000108377824 */ /* 0x000fe200030e0605 */
[----:B------:R-:W-:Y:S01]  /*8a410*/  STL.64 [R1+0x3c0], R58 ;  /* 0x0003c03a01007387 */ /* 0x000fe20000100a00 */
[----:B----4-:R-:W-:-:S02]  /*8a420*/  SHF.R.S32.HI R9, RZ, 0x1f, R45 ;  /* 0x0000001fff097819 */ /* 0x010fc4000001142d */
[----:B------:R-:W-:Y:S01]  /*8a430*/  IADD3 R60, P4, PT, R45, R2, RZ ;  /* 0x000000022d3c7210 */ /* 0x000fe20007f9e0ff */
[----:B------:R0:W-:Y:S04]  /*8a440*/  STL.64 [R1+0x3b8], R54 ;  /* 0x0003b83601007387 */ /* 0x0001e80000100a00 */
[----:B------:R-:W-:Y:S01]  /*8a450*/  IMAD.X R61, R9, 0x1, R4, P4 ;  /* 0x00000001093d7824 */ /* 0x000fe200020e0604 */
[----:B0-----:R-:W-:Y:S02]  /*8a460*/  IADD3 R54, P6, PT, R45, R3, RZ ;  /* 0x000000032d367210 */ /* 0x001fe40007fde0ff */
[----:B------:R-:W4:Y:S03]  /*8a470*/  LDL.LU R45, [R1+0x1398] ;  /* 0x00139800012d7983 */ /* 0x000f260000300800 */
[----:B------:R-:W-:Y:S01]  /*8a480*/  IMAD.X R55, R9, 0x1, R5, P6 ;  /* 0x0000000109377824 */ /* 0x000fe200030e0605 */
[----:B------:R-:W-:Y:S01]  /*8a490*/  STL.64 [R1+0x470], R60 ;  /* 0x0004703c01007387 */ /* 0x000fe20000100a00 */
[----:B------:R-:W-:-:S02]  /*8a4a0*/  SHF.R.S32.HI R8, RZ, 0x1f, R48 ;  /* 0x0000001fff087819 */ /* 0x000fc40000011430 */
[----:B------:R-:W-:Y:S01]  /*8a4b0*/  IADD3 R58, P5, PT, R48, R2, RZ ;  /* 0x00000002303a7210 */ /* 0x000fe20007fbe0ff */
[----:B------:R0:W-:Y:S04]  /*8a4c0*/  STL.64 [R1+0x3d8], R54 ;  /* 0x0003d83601007387 */ /* 0x0001e80000100a00 */
[----:B------:R-:W-:Y:S01]  /*8a4d0*/  IMAD.X R59, R8, 0x1, R4, P5 ;  /* 0x00000001083b7824 */ /* 0x000fe200028e0604 */
[----:B0-----:R-:W-:Y:S02]  /*8a4e0*/  IADD3 R54, P6, PT, R48, R3, RZ ;  /* 0x0000000330367210 */ /* 0x001fe40007fde0ff */
[----:B------:R-:W4:Y:S03]  /*8a4f0*/  LDL.LU R48, [R1+0x139c] ;  /* 0x00139c0001307983 */ /* 0x000f260000300800 */
[----:B------:R-:W-:Y:S01]  /*8a500*/  IMAD.X R55, R8, 0x1, R5, P6 ;  /* 0x0000000108377824 */ /* 0x000fe200030e0605 */
[----:B------:R-:W-:Y:S01]  /*8a510*/  STL.64 [R1+0x4b0], R58 ;  /* 0x0004b03a01007387 */ /* 0x000fe20000100a00 */
[----:B--2---:R-:W-:-:S02]  /*8a520*/  SHF.R.S32.HI R9, RZ, 0x1f, R44 ;  /* 0x0000001fff097819 */ /* 0x004fc4000001142c */
[C---:B------:R-:W-:Y:S01]  /*8a530*/  IADD3 R60, P4, PT, R44.reuse, R2, RZ ;  /* 0x000000022c3c7210 */ /* 0x040fe20007f9e0ff */
[----:B------:R0:W-:Y:S04]  /*8a540*/  STL.64 [R1+0x498], R54 ;  /* 0x0004983601007387 */ /* 0x0001e80000100a00 */
[C---:B------:R-:W-:Y:S01]  /*8a550*/  IMAD.X R61, R9.reuse, 0x1, R4, P4 ;  /* 0x00000001093d7824 */ /* 0x040fe200020e0604 */
[----:B0-----:R-:W-:Y:S02]  /*8a560*/  IADD3 R54, P6, PT, R44, R3, RZ ;  /* 0x000000032c367210 */ /* 0x001fe40007fde0ff */
[----:B------:R-:W2:Y:S03]  /*8a570*/  LDL.LU R44, [R1+0x13a0] ;  /* 0x0013a000012c7983 */ /* 0x000ea60000300800 */
[----:B------:R-:W-:Y:S01]  /*8a580*/  IMAD.X R55, R9, 0x1, R5, P6 ;  /* 0x0000000109377824 */ /* 0x000fe200030e0605 */
[----:B------:R-:W-:Y:S01]  /*8a590*/  STL.64 [R1+0x4f0], R60 ;  /* 0x0004f03c01007387 */ /* 0x000fe20000100a00 */
[----:B------:R-:W-:-:S02]  /*8a5a0*/  SHF.R.S32.HI R8, RZ, 0x1f, R47 ;  /* 0x0000001fff087819 */ /* 0x000fc4000001142f */
[C---:B------:R-:W-:Y:S01]  /*8a5b0*/  IADD3 R58, P5, PT, R47.reuse, R2, RZ ;  /* 0x000000022f3a7210 */ /* 0x040fe20007fbe0ff */
[----:B------:R0:W-:Y:S02]  /*8a5c0*/  STL.64 [R1+0x4d8], R54 ;  /* 0x0004d83601007387 */ /* 0x0001e40000100a00 */
[----:B0-----:R-:W-:Y:S02]  /*8a5d0*/  IADD3 R54, P6, PT, R47, R3, RZ ;  /* 0x000000032f367210 */ /* 0x001fe40007fde0ff */
[----:B------:R-:W2:Y:S01]  /*8a5e0*/  LDL.LU R47, [R1+0x13a4] ;  /* 0x0013a400012f7983 */ /* 0x000ea20000300800 */
[C---:B------:R-:W-:Y:S02]  /*8a5f0*/  IMAD.X R59, R8.reuse, 0x1, R4, P5 ;  /* 0x00000001083b7824 */ /* 0x040fe400028e0604 */
[----:B------:R-:W-:-:S03]  /*8a600*/  IMAD.X R55, R8, 0x1, R5, P6 ;  /* 0x0000000108377824 */ /* 0x000fc600030e0605 */
[----:B------:R-:W-:Y:S04]  /*8a610*/  STL.64 [R1+0x530], R58 ;  /* 0x0005303a01007387 */ /* 0x000fe80000100a00 */
[----:B------:R0:W-:Y:S01]  /*8a620*/  STL.64 [R1+0x518], R54 ;  /* 0x0005183601007387 */ /* 0x0001e20000100a00 */
[----:B---3--:R-:W-:Y:S02]  /*8a630*/  SHF.R.S32.HI R9, RZ, 0x1f, R43 ;  /* 0x0000001fff097819 */ /* 0x008fe4000001142b */
[C---:B------:R-:W-:Y:S02]  /*8a640*/  IADD3 R60, P4, PT, R43.reuse, R2, RZ ;  /* 0x000000022b3c7210 */ /* 0x040fe40007f9e0ff */
[----:B0-----:R-:W-:Y:S02]  /*8a650*/  IADD3 R54, P6, PT, R43, R3, RZ ;  /* 0x000000032b367210 */ /* 0x001fe40007fde0ff */
[----:B------:R-:W3:Y:S01]  /*8a660*/  LDL.LU R43, [R1+0x13a8] ;  /* 0x0013a800012b7983 */ /* 0x000ee20000300800 */
[----:B------:R-:W-:-:S02]  /*8a670*/  IMAD.X R61, R9, 0x1, R4, P4 ;  /* 0x00000001093d7824 */ /* 0x000fc400020e0604 */
[----:B------:R-:W-:-:S03]  /*8a680*/  IMAD.X R55, R9, 0x1, R5, P6 ;  /* 0x0000000109377824 */ /* 0x000fc600030e0605 */
[----:B------:R-:W-:Y:S04]  /*8a690*/  STL.64 [R1+0x570], R60 ;  /* 0x0005703c01007387 */ /* 0x000fe80000100a00 */
[----:B------:R0:W-:Y:S01]  /*8a6a0*/  STL.64 [R1+0x558], R54 ;  /* 0x0005583601007387 */ /* 0x0001e20000100a00 */
[----:B------:R-:W-:Y:S02]  /*8a6b0*/  SHF.R.S32.HI R8, RZ, 0x1f, R46 ;  /* 0x0000001fff087819 */ /* 0x000fe4000001142e */
[C---:B------:R-:W-:Y:S02]  /*8a6c0*/  IADD3 R58, P5, PT, R46.reuse, R2, RZ ;  /* 0x000000022e3a7210 */ /* 0x040fe40007fbe0ff */
[----:B0-----:R-:W-:Y:S02]  /*8a6d0*/  IADD3 R54, P6, PT, R46, R3, RZ ;  /* 0x000000032e367210 */ /* 0x001fe40007fde0ff */
[----:B------:R-:W3:Y:S01]  /*8a6e0*/  LDL.LU R46, [R1+0x13ac] ;  /* 0x0013ac00012e7983 */ /* 0x000ee20000300800 */
[----:B------:R-:W-:-:S02]  /*8a6f0*/  IMAD.X R59, R8, 0x1, R4, P5 ;  /* 0x00000001083b7824 */ /* 0x000fc400028e0604 */
[----:B------:R-:W-:-:S03]  /*8a700*/  IMAD.X R55, R8, 0x1, R5, P6 ;  /* 0x0000000108377824 */ /* 0x000fc600030e0605 */
[----:B------:R-:W-:Y:S04]  /*8a710*/  STL.64 [R1+0x5b0], R58 ;  /* 0x0005b03a01007387 */ /* 0x000fe80000100a00 */
[----:B------:R0:W-:Y:S01]  /*8a720*/  STL.64 [R1+0x598], R54 ;  /* 0x0005983601007387 */ /* 0x0001e20000100a00 */
[----:B----4-:R-:W-:Y:S02]  /*8a730*/  SHF.R.S32.HI R9, RZ, 0x1f, R45 ;  /* 0x0000001fff097819 */ /* 0x010fe4000001142d */
[C---:B------:R-:W-:Y:S02]  /*8a740*/  IADD3 R60, P4, PT, R45.reuse, R2, RZ ;  /* 0x000000022d3c7210 */ /* 0x040fe40007f9e0ff */
[----:B0-----:R-:W-:Y:S02]  /*8a750*/  IADD3 R54, P6, PT, R45, R3, RZ ;  /* 0x000000032d367210 */ /* 0x001fe40007fde0ff */
[----:B------:R-:W4:Y:S01]  /*8a760*/  LDL.LU R45, [R1+0x13b0] ;  /* 0x0013b000012d7983 */ /* 0x000f220000300800 */
[----:B------:R-:W-:-:S02]  /*8a770*/  IMAD.X R61, R9, 0x1, R4, P4 ;  /* 0x00000001093d7824 */ /* 0x000fc400020e0604 */
[----:B------:R-:W-:-:S03]  /*8a780*/  IMAD.X R55, R9, 0x1, R5, P6 ;  /* 0x0000000109377824 */ /* 0x000fc600030e0605 */
[----:B------:R-:W-:Y:S04]  /*8a790*/  STL.64 [R1+0x5d8], R60 ;  /* 0x0005d83c01007387 */ /* 0x000fe80000100a00 */
[----:B------:R0:W-:Y:S01]  /*8a7a0*/  STL.64 [R1+0x610], R54 ;  /* 0x0006103601007387 */ /* 0x0001e20000100a00 */
[----:B------:R-:W-:Y:S02]  /*8a7b0*/  SHF.R.S32.HI R8, RZ, 0x1f, R48 ;  /* 0x0000001fff087819 */ /* 0x000fe40000011430 */
[C---:B------:R-:W-:Y:S02]  /*8a7c0*/  IADD3 R58, P5, PT, R48.reuse, R2, RZ ;  /* 0x00000002303a7210 */ /* 0x040fe40007fbe0ff */
[----:B0-----:R-:W-:Y:S02]  /*8a7d0*/  IADD3 R54, P6, PT, R48, R3, RZ ;  /* 0x0000000330367210 */ /* 0x001fe40007fde0ff */
[----:B------:R-:W4:Y:S01]  /*8a7e0*/  LDL.LU R48, [R1+0x13b4] ;  /* 0x0013b40001307983 */ /* 0x000f220000300800 */
[----:B------:R-:W-:-:S02]  /*8a7f0*/  IMAD.X R59, R8, 0x1, R4, P5 ;  /* 0x00000001083b7824 */ /* 0x000fc400028e0604 */
[----:B------:R-:W-:-:S03]  /*8a800*/  IMAD.X R55, R8, 0x1, R5, P6 ;  /* 0x0000000108377824 */ /* 0x000fc600030e0605 */
[----:B------:R-:W-:Y:S04]  /*8a810*/  STL.64 [R1+0x650], R58 ;  /* 0x0006503a01007387 */ /* 0x000fe80000100a00 */
[----:B------:R0:W-:Y:S01]  /*8a820*/  STL.64 [R1+0x638], R54 ;  /* 0x0006383601007387 */ /* 0x0001e20000100a00 */
[----:B--2---:R-:W-:Y:S02]  /*8a830*/  SHF.R.S32.HI R9, RZ, 0x1f, R44 ;  /* 0x0000001fff097819 */ /* 0x004fe4000001142c */
[C---:B------:R-:W-:Y:S02]  /*8a840*/  IADD3 R60, P4, PT, R44.reuse, R2, RZ ;  /* 0x000000022c3c7210 */ /* 0x040fe40007f9e0ff */
[----:B0-----:R-:W-:Y:S02]  /*8a850*/  IADD3 R54, P6, PT, R44, R3, RZ ;  /* 0x000000032c367210 */ /* 0x001fe40007fde0ff */
[----:B------:R-:W2:Y:S01]  /*8a860*/  LDL.LU R44, [R1+0x13b8] ;  /* 0x0013b800012c7983 */ /* 0x000ea20000300800 */
[----:B------:R-:W-:-:S02]  /*8a870*/  IMAD.X R61, R9, 0x1, R4, P4 ;  /* 0x00000001093d7824 */ /* 0x000fc400020e0604 */
[----:B------:R-:W-:-:S03]  /*8a880*/  IMAD.X R55, R9, 0x1, R5, P6 ;  /* 0x0000000109377824 */ /* 0x000fc600030e0605 */
[----:B------:R-:W-:Y:S04]  /*8a890*/  STL.64 [R1+0x690], R60 ;  /* 0x0006903c01007387 */ /* 0x000fe80000100a00 */
[----:B------:R0:W-:Y:S01]  /*8a8a0*/  STL.64 [R1+0x678], R54 ;  /* 0x0006783601007387 */ /* 0x0001e20000100a00 */
[----:B------:R-:W-:Y:S02]  /*8a8b0*/  SHF.R.S32.HI R8, RZ, 0x1f, R47 ;  /* 0x0000001fff087819 */ /* 0x000fe4000001142f */
[C---:B------:R-:W-:Y:S02]  /*8a8c0*/  IADD3 R58, P5, PT, R47.reuse, R2, RZ ;  /* 0x000000022f3a7210 */ /* 0x040fe40007fbe0ff */
[----:B0-----:R-:W-:Y:S02]  /*8a8d0*/  IADD3 R54, P6, PT, R47, R3, RZ ;  /* 0x000000032f367210 */ /* 0x001fe40007fde0ff */
[----:B------:R-:W2:Y:S01]  /*8a8e0*/  LDL.LU R47, [R1+0x13bc] ;  /* 0x0013bc00012f7983 */ /* 0x000ea20000300800 */
[----:B------:R-:W-:-:S02]  /*8a8f0*/  IMAD.X R59, R8, 0x1, R4, P5 ;  /* 0x00000001083b7824 */ /* 0x000fc400028e0604 */
        /* <DEDUP_REMOVED lines=1005> */
[----:B0-----:R-:W-:Y:S01]  /*8e7d0*/  IADD3 R54, P6, PT, R47, R3, RZ ;  /* 0x000000032f367210 */ /* 0x001fe20007fde0ff */
[----:B------:R-:W-:-:S02]  /*8e7e0*/  IMAD.MOV.U32 R47, RZ, RZ, R42 ;  /* 0x000000ffff2f7224 */ /* 0x000fc400078e002a */
[----:B------:R-:W-:Y:S02]  /*8e7f0*/  IMAD.MOV.U32 R42, RZ, RZ, R41 ;  /* 0x000000ffff2a7224 */ /* 0x000fe400078e0029 */
[----:B------:R-:W-:Y:S02]  /*8e800*/  IMAD.MOV.U32 R41, RZ, RZ, R40 ;  /* 0x000000ffff297224 */ /* 0x000fe400078e0028 */
[----:B------:R-:W-:Y:S02]  /*8e810*/  IMAD.MOV.U32 R40, RZ, RZ, R39 ;  /* 0x000000ffff287224 */ /* 0x000fe400078e0027 */
[----:B------:R-:W-:Y:S02]  /*8e820*/  IMAD.MOV.U32 R39, RZ, RZ, R35 ;  /* 0x000000ffff277224 */ /* 0x000fe400078e0023 */
[----:B------:R-:W-:Y:S02]  /*8e830*/  IMAD.MOV.U32 R35, RZ, RZ, R34 ;  /* 0x000000ffff237224 */ /* 0x000fe400078e0022 */
[----:B------:R-:W-:-:S02]  /*8e840*/  IMAD.MOV.U32 R34, RZ, RZ, R33 ;  /* 0x000000ffff227224 */ /* 0x000fc400078e0021 */
[----:B------:R-:W-:Y:S02]  /*8e850*/  IMAD.MOV.U32 R33, RZ, RZ, R32 ;  /* 0x000000ffff217224 */ /* 0x000fe400078e0020 */
[----:B------:R-:W-:Y:S02]  /*8e860*/  IMAD.MOV.U32 R32, RZ, RZ, R31 ;  /* 0x000000ffff207224 */ /* 0x000fe400078e001f */
[----:B------:R-:W-:Y:S02]  /*8e870*/  IMAD.MOV.U32 R31, RZ, RZ, R30 ;  /* 0x000000ffff1f7224 */ /* 0x000fe400078e001e */
[----:B------:R-:W2:Y:S01]  /*8e880*/  LDL.LU R30, [R1+0x1734] ;  /* 0x00173400011e7983 */ /* 0x000ea20000300800 */
[C---:B------:R-:W-:Y:S02]  /*8e890*/  IMAD.X R59, R8.reuse, 0x1, R4, P5 ;  /* 0x00000001083b7824 */ /* 0x040fe400028e0604 */
[----:B------:R-:W-:-:S03]  /*8e8a0*/  IMAD.X R55, R8, 0x1, R5, P6 ;  /* 0x0000000108377824 */ /* 0x000fc600030e0605 */
[----:B------:R-:W-:Y:S04]  /*8e8b0*/  STL.64 [R1+0x1640], R58 ;  /* 0x0016403a01007387 */ /* 0x000fe80000100a00 */
[----:B------:R0:W-:Y:S01]  /*8e8c0*/  STL.64 [R1+0x1638], R54 ;  /* 0x0016383601007387 */ /* 0x0001e20000100a00 */
[----:B---3--:R-:W-:Y:S02]  /*8e8d0*/  SHF.R.S32.HI R9, RZ, 0x1f, R43 ;  /* 0x0000001fff097819 */ /* 0x008fe4000001142b */
        /* <DEDUP_REMOVED lines=11> */
[----:B--2---:R-:W-:Y:S02]  /*8e990*/  IMAD.MOV.U32 R31, RZ, RZ, R30 ;  /* 0x000000ffff1f7224 */ /* 0x004fe400078e001e */
[----:B------:R-:W2:Y:S01]  /*8e9a0*/  LDL.LU R30, [R1+0x1758] ;  /* 0x00175800011e7983 */ /* 0x000ea20000300800 */
[C---:B------:R-:W-:Y:S02]  /*8e9b0*/  IMAD.X R61, R9.reuse, 0x1, R4, P4 ;  /* 0x00000001093d7824 */ /* 0x040fe400020e0604 */
[----:B------:R-:W-:Y:S01]  /*8e9c0*/  IMAD.X R55, R9, 0x1, R5, P6 ;  /* 0x0000000109377824 */ /* 0x000fe200030e0605 */
[----:B------:R-:W-:-:S02]  /*8e9d0*/  SHF.R.S32.HI R8, RZ, 0x1f, R46 ;  /* 0x0000001fff087819 */ /* 0x000fc4000001142e */
[----:B------:R-:W-:Y:S01]  /*8e9e0*/  STL.64 [R1+0x1650], R60 ;  /* 0x0016503c01007387 */ /* 0x000fe20000100a00 */
[----:B------:R-:W-:-:S03]  /*8e9f0*/  IADD3 R58, P5, PT, R46, R2, RZ ;  /* 0x000000022e3a7210 */ /* 0x000fc60007fbe0ff */
[----:B------:R0:W-:Y:S02]  /*8ea00*/  STL.64 [R1+0x1648], R54 ;  /* 0x0016483601007387 */ /* 0x0001e40000100a00 */
[----:B0-----:R-:W-:Y:S01]  /*8ea10*/  IADD3 R54, P6, PT, R46, R3, RZ ;  /* 0x000000032e367210 */ /* 0x001fe20007fde0ff */
        /* <DEDUP_REMOVED lines=8> */
[----:B------:R-:W-:Y:S02]  /*8eaa0*/  IMAD.MOV.U32 R32, RZ, RZ, R31 ;  /* 0x000000ffff207224 */ /* 0x000fe400078e001f */
[----:B--2---:R-:W-:Y:S02]  /*8eab0*/  IMAD.MOV.U32 R31, RZ, RZ, R30 ;  /* 0x000000ffff1f7224 */ /* 0x004fe400078e001e */
[----:B------:R-:W2:Y:S01]  /*8eac0*/  LDL.LU R30, [R1+0x1768] ;  /* 0x00176800011e7983 */ /* 0x000ea20000300800 */
[----:B------:R-:W-:-:S02]  /*8ead0*/  IMAD.X R59, R8, 0x1, R4, P5 ;  /* 0x00000001083b7824 */ /* 0x000fc400028e0604 */
[----:B------:R-:W-:Y:S01]  /*8eae0*/  IMAD.X R55, R8, 0x1, R5, P6 ;  /* 0x0000000108377824 */ /* 0x000fe200030e0605 */
[----:B----4-:R-:W-:Y:S02]  /*8eaf0*/  SHF.R.S32.HI R9, RZ, 0x1f, R45 ;  /* 0x0000001fff097819 */ /* 0x010fe4000001142d */
        /* <DEDUP_REMOVED lines=17> */
[----:B------:R-:W-:Y:S02]  /*8ec10*/  SHF.R.S32.HI R8, RZ, 0x1f, R48 ;  /* 0x0000001fff087819 */ /* 0x000fe40000011430 */
        /* <DEDUP_REMOVED lines=519> */
[C---:B------:R-:W-:Y:S01]  /*90c90*/  IMAD.X R59, R8.reuse, 0x1, R4, P5 ;  /* 0x00000001083b7824 */ /* 0x040fe200028e0604 */
[----:B------:R-:W-:Y:S01]  /*90ca0*/  SHF.R.S32.HI R9, RZ, 0x1f, R45 ;  /* 0x0000001fff097819 */ /* 0x000fe2000001142d */
[----:B------:R-:W-:Y:S01]  /*90cb0*/  IMAD.X R55, R8, 0x1, R5, P6 ;  /* 0x0000000108377824 */ /* 0x000fe200030e0605 */
[----:B------:R-:W-:-:S02]  /*90cc0*/  IADD3 R60, P4, PT, R45, R2, RZ ;  /* 0x000000022d3c7210 */ /* 0x000fc40007f9e0ff */
        /* <DEDUP_REMOVED lines=9> */
[----:B------:R-:W-:Y:S01]  /*90d60*/  IMAD.MOV.U32 R33, RZ, RZ, R32 ;  /* 0x000000ffff217224 */ /* 0x000fe200078e0020 */
[----:B------:R0:W-:Y:S01]  /*90d70*/  STL.64 [R1+0x1870], R54 ;  /* 0x0018703601007387 */ /* 0x0001e20000100a00 */
[----:B------:R-:W-:Y:S02]  /*90d80*/  IMAD.MOV.U32 R32, RZ, RZ, R31 ;  /* 0x000000ffff207224 */ /* 0x000fe400078e001f */
[----:B--2---:R-:W-:Y:S02]  /*90d90*/  IMAD.MOV.U32 R31, RZ, RZ, R30 ;  /* 0x000000ffff1f7224 */ /* 0x004fe400078e001e */
[----:B------:R-:W2:Y:S01]  /*90da0*/  LDL.LU R30, [R1+0x1978] ;  /* 0x00197800011e7983 */ /* 0x000ea20000300800 */
[----:B------:R-:W-:-:S02]  /*90db0*/  IMAD.MOV.U32 R50, RZ, RZ, R42 ;  /* 0x000000ffff327224 */ /* 0x000fc400078e002a */
[----:B------:R-:W-:Y:S02]  /*90dc0*/  IMAD.MOV.U32 R42, RZ, RZ, R41 ;  /* 0x000000ffff2a7224 */ /* 0x000fe400078e0029 */
[----:B------:R-:W-:Y:S02]  /*90dd0*/  IMAD.MOV.U32 R41, RZ, RZ, R40 ;  /* 0x000000ffff297224 */ /* 0x000fe400078e0028 */
[C---:B------:R-:W-:Y:S02]  /*90de0*/  IMAD.X R61, R9.reuse, 0x1, R4, P4 ;  /* 0x00000001093d7824 */ /* 0x040fe400020e0604 */
[----:B------:R-:W-:Y:S02]  /*90df0*/  IMAD.MOV.U32 R40, RZ, RZ, R39 ;  /* 0x000000ffff287224 */ /* 0x000fe400078e0027 */
[----:B------:R-:W-:Y:S02]  /*90e00*/  IMAD.X R59, R9, 0x1, R5, P6 ;  /* 0x00000001093b7824 */ /* 0x000fe400030e0605 */
[----:B------:R-:W-:-:S02]  /*90e10*/  IMAD.MOV.U32 R39, RZ, RZ, R35 ;  /* 0x000000ffff277224 */ /* 0x000fc400078e0023 */
[----:B------:R-:W-:Y:S02]  /*90e20*/  IMAD.MOV.U32 R35, RZ, RZ, R34 ;  /* 0x000000ffff237224 */ /* 0x000fe400078e0022 */
[----:B------:R-:W-:Y:S01]  /*90e30*/  IMAD.MOV.U32 R34, RZ, RZ, R33 ;  /* 0x000000ffff227224 */ /* 0x000fe200078e0021 */
[----:B------:R-:W-:Y:S01]  /*90e40*/  STL.64 [R1+0x1878], R60 ;  /* 0x0018783c01007387 */ /* 0x000fe20000100a00 */
[----:B------:R-:W-:Y:S02]  /*90e50*/  IMAD.MOV.U32 R33, RZ, RZ, R32 ;  /* 0x000000ffff217224 */ /* 0x000fe400078e0020 */
[----:B------:R-:W-:Y:S01]  /*90e60*/  IMAD.MOV.U32 R32, RZ, RZ, R31 ;  /* 0x000000ffff207224 */ /* 0x000fe200078e001f */
[----:B------:R1:W-:Y:S01]  /*90e70*/  STL.64 [R1+0x1868], R58 ;  /* 0x0018683a01007387 */ /* 0x0003e20000100a00 */
[----:B--2---:R-:W-:-:S03]  /*90e80*/  IMAD.MOV.U32 R31, RZ, RZ, R30 ;  /* 0x000000ffff1f7224 */ /* 0x004fc600078e001e */
[----:B------:R-:W2:Y:S01]  /*90e90*/  LDL.LU R30, [R1+0xa10] ;  /* 0x000a1000011e7983 */ /* 0x000ea20000300800 */
[----:B------:R-:W-:Y:S02]  /*90ea0*/  SHF.R.S32.HI R8, RZ, 0x1f, R48 ;  /* 0x0000001fff087819 */ /* 0x000fe40000011430 */
[C---:B0-----:R-:W-:Y:S02]  /*90eb0*/  IADD3 R54, P5, PT, R48.reuse, R2, RZ ;  /* 0x0000000230367210 */ /* 0x041fe40007fbe0ff */
[----:B------:R-:W-:-:S03]  /*90ec0*/  IADD3 R48, P6, PT, R48, R3, RZ ;  /* 0x0000000330307210 */ /* 0x000fc60007fde0ff */
[C---:B------:R-:W-:Y:S02]  /*90ed0*/  IMAD.X R55, R8.reuse, 0x1, R4, P5 ;  /* 0x0000000108377824 */ /* 0x040fe400028e0604 */
[----:B------:R-:W-:Y:S01]  /*90ee0*/  IMAD.X R49, R8, 0x1, R5, P6 ;  /* 0x0000000108317824 */ /* 0x000fe200030e0605 */
[----:B------:R-:W-:Y:S02]  /*90ef0*/  SHF.R.S32.HI R9, RZ, 0x1f, R44 ;  /* 0x0000001fff097819 */ /* 0x000fe4000001142c */
[----:B------:R-:W-:Y:S01]  /*90f00*/  STL.64 [R1+0x1888], R54 ;  /* 0x0018883601007387 */ /* 0x000fe20000100a00 */
[----:B-1----:R-:W-:-:S03]  /*90f10*/  IADD3 R58, P4, PT, R44, R2, RZ ;  /* 0x000000022c3a7210 */ /* 0x002fc60007f9e0ff */
[----:B------:R0:W-:Y:S02]  /*90f20*/  STL.64 [R1+0x1880], R48 ;  /* 0x0018803001007387 */ /* 0x0001e40000100a00 */
[----:B------:R-:W-:Y:S01]  /*90f30*/  IMAD.X R59, R9, 0x1, R4, P4 ;  /* 0x00000001093b7824 */ /* 0x000fe200020e0604 */
[----:B0-----:R-:W-:Y:S01]  /*90f40*/  IADD3 R48, P6, PT, R44, R3, RZ ;  /* 0x000000032c307210 */ /* 0x001fe20007fde0ff */
        /* <DEDUP_REMOVED lines=8> */
[----:B------:R-:W-:Y:S02]  /*90fd0*/  IMAD.MOV.U32 R32, RZ, RZ, R31 ;  /* 0x000000ffff207224 */ /* 0x000fe400078e001f */
[----:B------:R-:W-:Y:S01]  /*90fe0*/  IMAD.X R49, R9, 0x1, R5, P6 ;  /* 0x0000000109317824 */ /* 0x000fe200030e0605 */
[----:B------:R-:W-:-:S02]  /*90ff0*/  SHF.R.S32.HI R8, RZ, 0x1f, R47 ;  /* 0x0000001fff087819 */ /* 0x000fc4000001142f */
[----:B------:R-:W-:-:S05]  /*91000*/  IADD3 R54, P5, PT, R47, R2, RZ ;  /* 0x000000022f367210 */ /* 0x000fca0007fbe0ff */
[----:B------:R-:W-:Y:S01]  /*91010*/  IMAD.X R55, R8, 0x1, R4, P5 ;  /* 0x0000000108377824 */ /* 0x000fe200028e0604 */
[----:B------:R-:W-:Y:S01]  /*91020*/  SHF.R.S32.HI R9, RZ, 0x1f, R43 ;  /* 0x0000001fff097819 */ /* 0x000fe2000001142b */
[----:B--2---:R-:W-:Y:S02]  /*91030*/  IMAD.MOV.U32 R31, RZ, RZ, R30 ;  /* 0x000000ffff1f7224 */ /* 0x004fe400078e001e */
[----:B------:R-:W-:Y:S02]  /*91040*/  IMAD.MOV.U32 R30, RZ, RZ, R27 ;  /* 0x000000ffff1e7224 */ /* 0x000fe400078e001b */
[----:B------:R-:W2:Y:S04]  /*91050*/  LDL.LU R27, [R1+0x2dc] ;  /* 0x0002dc00011b7983 */ /* 0x000ea80000300800 */
[----:B------:R-:W-:Y:S04]  /*91060*/  STL.64 [R1+0x1898], R58 ;  /* 0x0018983a01007387 */ /* 0x000fe80000100a00 */
[----:B------:R0:W-:Y:S02]  /*91070*/  STL.64 [R1+0x1890], R48 ;  /* 0x0018903001007387 */ /* 0x0001e40000100a00 */
        /* <DEDUP_REMOVED lines=11> */
[----:B------:R-:W-:Y:S02]  /*91130*/  IMAD.X R49, R8, 0x1, R5, P6 ;  /* 0x0000000108317824 */ /* 0x000fe400030e0605 */
[----:B------:R-:W-:Y:S02]  /*91140*/  IMAD.MOV.U32 R30, RZ, RZ, R26 ;  /* 0x000000ffff1e7224 */ /* 0x000fe400078e001a */
[----:B------:R-:W-:-:S02]  /*91150*/  IMAD.MOV.U32 R26, RZ, RZ, R18 ;  /* 0x000000ffff1a7224 */ /* 0x000fc400078e0012 */
[----:B------:R-:W3:Y:S01]  /*91160*/  LDL.LU R18, [R1+0x14] ;  /* 0x0000140001127983 */ /* 0x000ee20000300800 */
[----:B------:R-:W-:-:S03]  /*91170*/  IADD3 R58, P4, PT, R43, R2, RZ ;  /* 0x000000022b3a7210 */ /* 0x000fc60007f9e0ff */
[----:B------:R-:W-:Y:S04]  /*91180*/  STL.64 [R1+0x18a8], R54 ;  /* 0x0018a83601007387 */ /* 0x000fe80000100a00 */
[----:B------:R0:W-:Y:S01]  /*91190*/  STL.64 [R1+0x18a0], R48 ;  /* 0x0018a03001007387 */ /* 0x0001e20000100a00 */
[----:B------:R-:W-:Y:S01]  /*911a0*/  IMAD.X R59, R9, 0x1, R4, P4 ;  /* 0x00000001093b7824 */ /* 0x000fe200020e0604 */
[----:B0-----:R-:W-:Y:S01]  /*911b0*/  IADD3 R48, P6, PT, R43, R3, RZ ;  /* 0x000000032b307210 */ /* 0x001fe20007fde0ff */
        /* <DEDUP_REMOVED lines=11> */
[----:B------:R-:W-:Y:S02]  /*91270*/  IMAD.X R49, R9, 0x1, R5, P6 ;  /* 0x0000000109317824 */ /* 0x000fe400030e0605 */
[----:B------:R-:W-:Y:S02]  /*91280*/  IMAD.MOV.U32 R26, RZ, RZ, R20 ;  /* 0x000000ffff1a7224 */ /* 0x000fe400078e0014 */
[----:B------:R-:W-:Y:S02]  /*91290*/  IMAD.MOV.U32 R20, RZ, RZ, R17 ;  /* 0x000000ffff147224 */ /* 0x000fe400078e0011 */
[----:B------:R-:W4:Y:S01]  /*912a0*/  LDL.LU R17, [R1+0x70] ;  /* 0x0000700001117983 */ /* 0x000f220000300800 */
[----:B------:R-:W-:-:S03]  /*912b0*/  SHF.R.S32.HI R8, RZ, 0x1f, R46 ;  /* 0x0000001fff087819 */ /* 0x000fc6000001142e */
[----:B------:R-:W-:Y:S01]  /*912c0*/  STL.64 [R1+0x18b8], R58 ;  /* 0x0018b83a01007387 */ /* 0x000fe20000100a00 */
[----:B------:R-:W-:-:S03]  /*912d0*/  IADD3 R54, P5, PT, R46, R2, RZ ;  /* 0x000000022e367210 */ /* 0x000fc60007fbe0ff */
        /* <DEDUP_REMOVED lines=14> */
[----:B------:R-:W2:Y:S01]  /*913c0*/  LDL.LU R24, [R1+0x2d8] ;  /* 0x0002d80001187983 */ /* 0x000ea20000300800 */
[----:B------:R-:W-:Y:S01]  /*913d0*/  IMAD.X R49, R8, 0x1, R5, P6 ;  /* 0x0000000108317824 */ /* 0x000fe200030e0605 */
[----:B------:R-:W-:Y:S02]  /*913e0*/  SHF.R.S32.HI R9, RZ, 0x1f, R45 ;  /* 0x0000001fff097819 */ /* 0x000fe4000001142d */
[----:B------:R0:W-:Y:S01]  /*913f0*/  STL.64 [R1+0x18d0], R54 ;  /* 0x0018d03601007387 */ /* 0x0001e20000100a00 */
[C---:B------:R-:W-:Y:S02]  /*91400*/  IADD3 R58, P4, PT, R45.reuse, R2, RZ ;  /* 0x000000022d3a7210 */ /* 0x040fe40007f9e0ff */
[----:B------:R-:W-:Y:S01]  /*91410*/  SHF.R.S32.HI R8, RZ, 0x1f, R50 ;  /* 0x0000001fff087819 */ /* 0x000fe20000011432 */
[----:B------:R1:W-:Y:S01]  /*91420*/  STL.64 [R1+0x18c8], R48 ;  /* 0x0018c83001007387 */ /* 0x0003e20000100a00 */
[----:B0-----:R-:W-:Y:S01]  /*91430*/  IADD3 R54, P6, PT, R45, R3, RZ ;  /* 0x000000032d367210 */ /* 0x001fe20007fde0ff */
[----:B------:R-:W-:-:S02]  /*91440*/  IMAD.MOV.U32 R45, RZ, RZ, R42 ;  /* 0x000000ffff2d7224 */ /* 0x000fc400078e002a */
[----:B------:R-:W-:Y:S02]  /*91450*/  IMAD.MOV.U32 R42, RZ, RZ, R41 ;  /* 0x000000ffff2a7224 */ /* 0x000fe400078e0029 */
[----:B------:R-:W-:Y:S01]  /*91460*/  IMAD.MOV.U32 R41, RZ, RZ, R40 ;  /* 0x000000ffff297224 */ /* 0x000fe200078e0028 */
[----:B-1----:R-:W-:Y:S01]  /*91470*/  IADD3 R48, P5, PT, R50, R2, RZ ;  /* 0x0000000232307210 */ /* 0x002fe20007fbe0ff */
[----:B------:R-:W-:Y:S02]  /*91480*/  IMAD.MOV.U32 R40, RZ, RZ, R39 ;  /* 0x000000ffff287224 */ /* 0x000fe400078e0027 */
[----:B------:R-:W-:Y:S02]  /*91490*/  IMAD.MOV.U32 R39, RZ, RZ, R35 ;  /* 0x000000ffff277224 */ /* 0x000fe400078e0023 */
[----:B------:R-:W-:Y:S02]  /*914a0*/  IMAD.MOV.U32 R35, RZ, RZ, R34 ;  /* 0x000000ffff237224 */ /* 0x000fe400078e0022 */
[----:B------:R-:W-:-:S02]  /*914b0*/  IMAD.MOV.U32 R34, RZ, RZ, R33 ;  /* 0x000000ffff227224 */ /* 0x000fc400078e0021 */
[----:B------:R-:W-:Y:S02]  /*914c0*/  IMAD.MOV.U32 R33, RZ, RZ, R32 ;  /* 0x000000ffff217224 */ /* 0x000fe400078e0020 */
[C---:B------:R-:W-:Y:S02]  /*914d0*/  IMAD.X R59, R9.reuse, 0x1, R4, P4 ;  /* 0x00000001093b7824 */ /* 0x040fe400020e0604 */
[----:B------:R-:W-:Y:S02]  /*914e0*/  IMAD.MOV.U32 R32, RZ, RZ, R31 ;  /* 0x000000ffff207224 */ /* 0x000fe400078e001f */
[----:B------:R-:W-:Y:S02]  /*914f0*/  IMAD.X R55, R9, 0x1, R5, P6 ;  /* 0x0000000109377824 */ /* 0x000fe400030e0605 */
[----:B------:R-:W-:Y:S02]  /*91500*/  IMAD.MOV.U32 R31, RZ, RZ, R30 ;  /* 0x000000ffff1f7224 */ /* 0x000fe400078e001e */
[----:B------:R-:W-:-:S02]  /*91510*/  IMAD.X R49, R8, 0x1, R4, P5 ;  /* 0x0000000108317824 */ /* 0x000fc400028e0604 */
[----:B------:R-:W-:Y:S02]  /*91520*/  IMAD.MOV.U32 R30, RZ, RZ, R22 ;  /* 0x000000ffff1e7224 */ /* 0x000fe400078e0016 */
[----:B------:R-:W2:Y:S04]  /*91530*/  LDL.LU R22, [R1+0x2cc] ;  /* 0x0002cc0001167983 */ /* 0x000ea80000300800 */
[----:B------:R-:W-:Y:S04]  /*91540*/  STL.64 [R1+0x18e0], R58 ;  /* 0x0018e03a01007387 */ /* 0x000fe80000100a00 */
[----:B------:R-:W-:Y:S04]  /*91550*/  STL.64 [R1+0x18d8], R54 ;  /* 0x0018d83601007387 */ /* 0x000fe80000100a00 */
[----:B------:R0:W-:Y:S02]  /*91560*/  STL.64 [R1+0x18e8], R48 ;  /* 0x0018e83001007387 */ /* 0x0001e40000100a00 */
[----:B0-----:R-:W-:-:S02]  /*91570*/  IMAD.MOV.U32 R49, RZ, RZ, R42 ;  /* 0x000000ffff317224 */ /* 0x001fc400078e002a */
        /* <DEDUP_REMOVED lines=8> */
[----:B------:R-:W2:Y:S01]  /*91600*/  LDL.LU R30, [R1+0x19fc] ;  /* 0x0019fc00011e7983 */ /* 0x000ea20000300800 */
[----:B------:R-:W-:Y:S01]  /*91610*/  IADD3 R54, P6, PT, R50, R3, RZ ;  /* 0x0000000332367210 */ /* 0x000fe20007fde0ff */
[----:B------:R-:W-:Y:S02]  /*91620*/  IMAD.MOV.U32 R48, RZ, RZ, R42 ;  /* 0x000000ffff307224 */ /* 0x000fe400078e002a */
[----:B------:R-:W-:Y:S02]  /*91630*/  IMAD.MOV.U32 R42, RZ, RZ, R41 ;  /* 0x000000ffff2a7224 */ /* 0x000fe400078e0029 */
[----:B------:R-:W-:-:S02]  /*91640*/  IMAD.X R55, R8, 0x1, R5, P6 ;  /* 0x0000000108377824 */ /* 0x000fc400030e0605 */
[----:B------:R-:W-:Y:S02]  /*91650*/  IMAD.MOV.U32 R41, RZ, RZ, R40 ;  /* 0x000000ffff297224 */ /* 0x000fe400078e0028 */
[----:B------:R-:W-:Y:S02]  /*91660*/  IMAD.MOV.U32 R40, RZ, RZ, R39 ;  /* 0x000000ffff287224 */ /* 0x000fe400078e0027 */
[----:B------:R-:W-:Y:S02]  /*91670*/  IMAD.MOV.U32 R39, RZ, RZ, R35 ;  /* 0x000000ffff277224 */ /* 0x000fe400078e0023 */
[----:B------:R-:W-:Y:S01]  /*91680*/  IMAD.MOV.U32 R35, RZ, RZ, R34 ;  /* 0x000000ffff237224 */ /* 0x000fe200078e0022 */
[----:B------:R0:W-:Y:S01]  /*91690*/  STL.64 [R1+0x18f8], R54 ;  /* 0x0018f83601007387 */ /* 0x0001e20000100a00 */
[----:B------:R-:W-:Y:S02]  /*916a0*/  IMAD.MOV.U32 R34, RZ, RZ, R33 ;  /* 0x000000ffff227224 */ /* 0x000fe400078e0021 */
[----:B--2---:R-:W-:-:S02]  /*916b0*/  IMAD.MOV.U32 R33, RZ, RZ, R30 ;  /* 0x000000ffff217224 */ /* 0x004fc400078e001e */
[----:B------:R-:W2:Y:S01]  /*916c0*/  LDL.LU R30, [R1+0x1994] ;  /* 0x00199400011e7983 */ /* 0x000ea20000300800 */
[----:B------:R-:W-:Y:S02]  /*916d0*/  SHF.R.S32.HI R9, RZ, 0x1f, R44 ;  /* 0x0000001fff097819 */ /* 0x000fe4000001142c */
[C---:B------:R-:W-:Y:S02]  /*916e0*/  IADD3 R60, P4, PT, R44.reuse, R2, RZ ;  /* 0x000000022c3c7210 */ /* 0x040fe40007f9e0ff */
[----:B0-----:R-:W-:Y:S01]  /*916f0*/  IADD3 R54, P6, PT, R44, R3, RZ ;  /* 0x000000032c367210 */ /* 0x001fe20007fde0ff */
[----:B------:R-:W-:Y:S02]  /*91700*/  IMAD.MOV.U32 R44, RZ, RZ, R42 ;  /* 0x000000ffff2c7224 */ /* 0x000fe400078e002a */
[----:B------:R-:W-:Y:S02]  /*91710*/  IMAD.X R61, R9, 0x1, R4, P4 ;  /* 0x00000001093d7824 */ /* 0x000fe400020e0604 */
[----:B------:R-:W-:-:S02]  /*91720*/  IMAD.MOV.U32 R42, RZ, RZ, R41 ;  /* 0x000000ffff2a7224 */ /* 0x000fc400078e0029 */
[----:B------:R-:W-:Y:S02]  /*91730*/  IMAD.X R55, R9, 0x1, R5, P6 ;  /* 0x0000000109377824 */ /* 0x000fe400030e0605 */
[----:B------:R-:W-:Y:S02]  /*91740*/  IMAD.MOV.U32 R41, RZ, RZ, R40 ;  /* 0x000000ffff297224 */ /* 0x000fe400078e0028 */
        /* <DEDUP_REMOVED lines=28> */
[----:B------:R-:W-:Y:S02]  /*91910*/  IMAD.MOV.U32 R42, RZ, RZ, R41 ;  /* 0x000000ffff2a7224 */ /* 0x000fe400078e0029 */
[----:B------:R-:W-:-:S02]  /*91920*/  IMAD.MOV.U32 R41, RZ, RZ, R40 ;  /* 0x000000ffff297224 */ /* 0x000fc400078e0028 */
[----:B------:R-:W-:Y:S02]  /*91930*/  IMAD.X R61, R9, 0x1, R4, P4 ;  /* 0x00000001093d7824 */ /* 0x000fe400020e0604 */
[----:B------:R-:W-:Y:S02]  /*91940*/  IMAD.MOV.U32 R40, RZ, RZ, R39 ;  /* 0x000000ffff287224 */ /* 0x000fe400078e0027 */
[----:B------:R-:W-:Y:S02]  /*91950*/  IMAD.MOV.U32 R39, RZ, RZ, R35 ;  /* 0x000000ffff277224 */ /* 0x000fe400078e0023 */
[----:B------:R-:W-:Y:S02]  /*91960*/  IMAD.MOV.U32 R35, RZ, RZ, R34 ;  /* 0x000000ffff237224 */ /* 0x000fe400078e0022 */
[----:B------:R-:W-:Y:S01]  /*91970*/  IMAD.MOV.U32 R34, RZ, RZ, R33 ;  /* 0x000000ffff227224 */ /* 0x000fe200078e0021 */
[----:B------:R-:W-:Y:S01]  /*91980*/  STL.64 [R1+0x1920], R60 ;  /* 0x0019203c01007387 */ /* 0x000fe20000100a00 */
[----:B--2---:R-:W-:-:S02]  /*91990*/  IMAD.MOV.U32 R33, RZ, RZ, R30 ;  /* 0x000000ffff217224 */ /* 0x004fc400078e001e */
[----:B------:R-:W-:Y:S02]  /*919a0*/  IMAD.MOV.U32 R30, RZ, RZ, R21 ;  /* 0x000000ffff1e7224 */ /* 0x000fe400078e0015 */
[----:B------:R-:W2:Y:S01]  /*919b0*/  LDL.LU R21, [R1+0x19ec] ;  /* 0x0019ec0001157983 */ /* 0x000ea20000300800 */
[----:B------:R-:W-:Y:S01]  /*919c0*/  IMAD.X R55, R9, 0x1, R5, P6 ;  /* 0x0000000109377824 */ /* 0x000fe200030e0605 */
[----:B------:R-:W-:Y:S02]  /*919d0*/  SHF.R.S32.HI R8, RZ, 0x1f, R46 ;  /* 0x0000001fff087819 */ /* 0x000fe4000001142e */
[----:B------:R-:W-:Y:S02]  /*919e0*/  IADD3 R58, P5, PT, R46, R2, RZ ;  /* 0x000000022e3a7210 */ /* 0x000fe40007fbe0ff */
[----:B------:R0:W-:Y:S03]  /*919f0*/  STL.64 [R1+0x1918], R54 ;  /* 0x0019183601007387 */ /* 0x0001e60000100a00 */
[----:B------:R-:W-:Y:S01]  /*91a00*/  IMAD.X R59, R8, 0x1, R4, P5 ;  /* 0x00000001083b7824 */ /* 0x000fe200028e0604 */
[----:B0-----:R-:W-:Y:S01]  /*91a10*/  IADD3 R54, P6, PT, R46, R3, RZ ;  /* 0x000000032e367210 */ /* 0x001fe20007fde0ff */
[----:B------:R-:W-:-:S02]  /*91a20*/  IMAD.MOV.U32 R46, RZ, RZ, R42 ;  /* 0x000000ffff2e7224 */ /* 0x000fc400078e002a */
[----:B------:R-:W-:Y:S02]  /*91a30*/  IMAD.MOV.U32 R42, RZ, RZ, R41 ;  /* 0x000000ffff2a7224 */ /* 0x000fe400078e0029 */
[----:B------:R-:W-:Y:S02]  /*91a40*/  IMAD.MOV.U32 R41, RZ, RZ, R40 ;  /* 0x000000ffff297224 */ /* 0x000fe400078e0028 */
[----:B------:R-:W-:Y:S02]  /*91a50*/  IMAD.MOV.U32 R40, RZ, RZ, R39 ;  /* 0x000000ffff287224 */ /* 0x000fe400078e0027 */
[----:B------:R-:W-:Y:S02]  /*91a60*/  IMAD.MOV.U32 R39, RZ, RZ, R35 ;  /* 0x000000ffff277224 */ /* 0x000fe400078e0023 */
[----:B------:R-:W-:Y:S02]  /*91a70*/  IMAD.X R55, R8, 0x1, R5, P6 ;  /* 0x0000000108377824 */ /* 0x000fe400030e0605 */
[----:B------:R-:W-:Y:S01]  /*91a80*/  IMAD.MOV.U32 R35, RZ, RZ, R34 ;  /* 0x000000ffff237224 */ /* 0x000fe200078e0022 */
[----:B------:R0:W-:Y:S01]  /*91a90*/  STL.64 [R1+0x1938], R58 ;  /* 0x0019383a01007387 */ /* 0x0001e20000100a00 */
[----:B------:R-:W-:Y:S01]  /*91aa0*/  IMAD.MOV.U32 R34, RZ, RZ, R33 ;  /* 0x000000ffff227224 */ /* 0x000fe200078e0021 */
[----:B------:R-:W-:-:S02]  /*91ab0*/  SHF.R.S32.HI R9, RZ, 0x1f, R45 ;  /* 0x0000001fff097819 */ /* 0x000fc4000001142d */
[----:B------:R-:W-:Y:S02]  /*91ac0*/  IADD3 R60, P4, PT, R45, R2, RZ ;  /* 0x000000022d3c7210 */ /* 0x000fe40007f9e0ff */
[----:B------:R-:W-:-:S03]  /*91ad0*/  SHF.R.S32.HI R8, RZ, 0x1f, R49 ;  /* 0x0000001fff087819 */ /* 0x000fc60000011431 */
[----:B------:R-:W-:Y:S01]  /*91ae0*/  IMAD.X R61, R9, 0x1, R4, P4 ;  /* 0x00000001093d7824 */ /* 0x000fe200020e0604 */
[----:B0-----:R-:W-:-:S05]  /*91af0*/  IADD3 R58, P5, PT, R49, R2, RZ ;  /* 0x00000002313a7210 */ /* 0x001fca0007fbe0ff */
[----:B------:R-:W-:Y:S02]  /*91b00*/  IMAD.X R59, R8, 0x1, R4, P5 ;  /* 0x00000001083b7824 */ /* 0x000fe400028e0604 */
[----:B--2---:R-:W-:Y:S02]  /*91b10*/  IMAD.MOV.U32 R33, RZ, RZ, R21 ;  /* 0x000000ffff217224 */ /* 0x004fe400078e0015 */
[----:B------:R-:W2:Y:S04]  /*91b20*/  LDL.LU R21, [R1+0x2c4] ;  /* 0x0002c40001157983 */ /* 0x000ea80000300800 */
        /* <DEDUP_REMOVED lines=8> */
[----:B------:R-:W-:-:S02]  /*91bb0*/  IMAD.X R55, R9, 0x1, R5, P6 ;  /* 0x0000000109377824 */ /* 0x000fc400030e0605 */
[----:B------:R-:W-:Y:S02]  /*91bc0*/  IMAD.MOV.U32 R34, RZ, RZ, R33 ;  /* 0x000000ffff227224 */ /* 0x000fe400078e0021 */
[----:B------:R-:W-:Y:S02]  /*91bd0*/  IMAD.MOV.U32 R33, RZ, RZ, R16 ;  /* 0x000000ffff217224 */ /* 0x000fe400078e0010 */
[----:B------:R-:W2:Y:S04]  /*91be0*/  LDL.LU R16, [R1+0x2bc8] ;  /* 0x002bc80001107983 */ /* 0x000ea80000300800 */
[----:B------:R-:W-:Y:S04]  /*91bf0*/  STL.64 [R1+0x1948], R60 ;  /* 0x0019483c01007387 */ /* 0x000fe80000100a00 */
[----:B------:R0:W-:Y:S01]  /*91c00*/  STL.64 [R1+0x1940], R54 ;  /* 0x0019403601007387 */ /* 0x0001e20000100a00 */
[----:B------:R-:W-:-:S03]  /*91c10*/  SHF.R.S32.HI R9, RZ, 0x1f, R48 ;  /* 0x0000001fff097819 */ /* 0x000fc60000011430 */
[----:B------:R1:W-:Y:S01]  /*91c20*/  STL.64 [R1+0x1958], R58 ;  /* 0x0019583a01007387 */ /* 0x0003e20000100a00 */
[----:B0-----:R-:W-:Y:S02]  /*91c30*/  IADD3 R54, P6, PT, R49, R3, RZ ;  /* 0x0000000331367210 */ /* 0x001fe40007fde0ff */
[----:B-1----:R-:W-:-:S03]  /*91c40*/  IADD3 R58, P4, PT, R48, R2, RZ ;  /* 0x00000002303a7210 */ /* 0x002fc60007f9e0ff */
[----:B------:R-:W-:Y:S01]  /*91c50*/  IMAD.X R55, R8, 0x1, R5, P6 ;  /* 0x0000000108377824 */ /* 0x000fe200030e0605 */
[----:B------:R-:W-:Y:S01]  /*91c60*/  IADD3 R48, P6, PT, R48, R3, RZ ;  /* 0x0000000330307210 */ /* 0x000fe20007fde0ff */
[----:B------:R-:W-:-:S04]  /*91c70*/  IMAD.X R59, R9, 0x1, R4, P4 ;  /* 0x00000001093b7824 */ /* 0x000fc800020e0604 */
[----:B------:R-:W-:Y:S01]  /*91c80*/  IMAD.X R49, R9, 0x1, R5, P6 ;  /* 0x0000000109317824 */ /* 0x000fe200030e0605 */
[----:B------:R0:W-:Y:S01]  /*91c90*/  STL.64 [R1+0x1950], R54 ;  /* 0x0019503601007387 */ /* 0x0001e20000100a00 */
[----:B------:R-:W-:-:S03]  /*91ca0*/  SHF.R.S32.HI R8, RZ, 0x1f, R44 ;  /* 0x0000001fff087819 */ /* 0x000fc6000001142c */
[----:B------:R-:W-:Y:S04]  /*91cb0*/  STL.64 [R1+0x1968], R58 ;  /* 0x0019683a01007387 */ /* 0x000fe80000100a00 */
[----:B------:R1:W-:Y:S01]  /*91cc0*/  STL.64 [R1+0x1960], R48 ;  /* 0x0019603001007387 */ /* 0x0003e20000100a00 */
[C---:B0-----:R-:W-:Y:S02]  /*91cd0*/  IADD3 R54, P5, PT, R44.reuse, R2, RZ ;  /* 0x000000022c367210 */ /* 0x041fe40007fbe0ff */
[----:B-1----:R-:W-:Y:S01]  /*91ce0*/  IADD3 R48, P6, PT, R44, R3, RZ ;  /* 0x000000032c307210 */ /* 0x002fe20007fde0ff */
[----:B------:R-:W-:Y:S02]  /*91cf0*/  IMAD.MOV.U32 R44, RZ, RZ, R42 ;  /* 0x000000ffff2c7224 */ /* 0x000fe400078e002a */
[----:B------:R-:W-:-:S02]  /*91d00*/  IMAD.MOV.U32 R42, RZ, RZ, R41 ;  /* 0x000000ffff2a7224 */ /* 0x000fc400078e0029 */
[----:B------:R-:W-:Y:S02]  /*91d10*/  IMAD.MOV.U32 R41, RZ, RZ, R40 ;  /* 0x000000ffff297224 */ /* 0x000fe400078e0028 */
[C---:B------:R-:W-:Y:S02]  /*91d20*/  IMAD.X R55, R8.reuse, 0x1, R4, P5 ;  /* 0x0000000108377824 */ /* 0x040fe400028e0604 */
[----:B------:R-:W-:Y:S02]  /*91d30*/  IMAD.MOV.U32 R40, RZ, RZ, R39 ;  /* 0x000000ffff287224 */ /* 0x000fe400078e0027 */
[----:B------:R-:W-:Y:S02]  /*91d40*/  IMAD.MOV.U32 R39, RZ, RZ, R35 ;  /* 0x000000ffff277224 */ /* 0x000fe400078e0023 */
[----:B------:R-:W-:Y:S02]  /*91d50*/  IMAD.MOV.U32 R35, RZ, RZ, R34 ;  /* 0x000000ffff237224 */ /* 0x000fe400078e0022 */
[----:B------:R-:W-:-:S02]  /*91d60*/  IMAD.X R49, R8, 0x1, R5, P6 ;  /* 0x0000000108317824 */ /* 0x000fc400030e0605 */
[----:B------:R-:W-:Y:S01]  /*91d70*/  IMAD.MOV.U32 R34, RZ, RZ, R33 ;  /* 0x000000ffff227224 */ /* 0x000fe200078e0021 */
[----:B------:R-:W-:Y:S01]  /*91d80*/  STL.64 [R1+0x1970], R54 ;  /* 0x0019703601007387 */ /* 0x000fe20000100a00 */
[----:B------:R-:W-:Y:S02]  /*91d90*/  IMAD.MOV.U32 R33, RZ, RZ, R32 ;  /* 0x000000ffff217224 */ /* 0x000fe400078e0020 */
[----:B------:R-:W-:Y:S01]  /*91da0*/  IMAD.MOV.U32 R32, RZ, RZ, R25 ;  /* 0x000000ffff207224 */ /* 0x000fe200078e0019 */
[----:B------:R-:W-:Y:S01]  /*91db0*/  SHF.R.S32.HI R9, RZ, 0x1f, R47 ;  /* 0x0000001fff097819 */ /* 0x000fe2000001142f */
[----:B------:R-:W2:Y:S01]  /*91dc0*/  LDL.LU R25, [R1+0x334] ;  /* 0x0003340001197983 */ /* 0x000ea20000300800 */
[----:B------:R-:W-:-:S03]  /*91dd0*/  IADD3 R58, P4, PT, R47, R2, RZ ;  /* 0x000000022f3a7210 */ /* 0x000fc60007f9e0ff */
[----:B------:R0:W-:Y:S02]  /*91de0*/  STL.64 [R1+0x1980], R48 ;  /* 0x0019803001007387 */ /* 0x0001e40000100a00 */
[----:B------:R-:W-:Y:S01]  /*91df0*/  IMAD.X R59, R9, 0x1, R4, P4 ;  /* 0x00000001093b7824 */ /* 0x000fe200020e0604 */
[----:B0-----:R-:W-:-:S04]  /*91e00*/  IADD3 R48, P6, PT, R47, R3, RZ ;  /* 0x000000032f307210 */ /* 0x001fc80007fde0ff */
[----:B------:R-:W-:Y:S01]  /*91e10*/  STL.64 [R1+0x1988], R58 ;  /* 0x0019883a01007387 */ /* 0x000fe20000100a00 */
[----:B------:R-:W-:Y:S01]  /*91e20*/  IMAD.X R49, R9, 0x1, R5, P6 ;  /* 0x0000000109317824 */ /* 0x000fe200030e0605 */
[----:B------:R-:W-:Y:S02]  /*91e30*/  SHF.R.S32.HI R8, RZ, 0x1f, R43 ;  /* 0x0000001fff087819 */ /* 0x000fe4000001142b */
[C---:B------:R-:W-:Y:S02]  /*91e40*/  IADD3 R54, P5, PT, R43.reuse, R2, RZ ;  /* 0x000000022b367210 */ /* 0x040fe40007fbe0ff */
[----:B------:R0:W-:Y:S03]  /*91e50*/  STL.64 [R1+0x1978], R48 ;  /* 0x0019783001007387 */ /* 0x0001e60000100a00 */
[----:B------:R-:W-:Y:S01]  /*91e60*/  IMAD.X R55, R8, 0x1, R4, P5 ;  /* 0x0000000108377824 */ /* 0x000fe200028e0604 */
[----:B0-----:R-:W-:Y:S01]  /*91e70*/  IADD3 R48, P6, PT, R43, R3, RZ ;  /* 0x000000032b307210 */ /* 0x001fe20007fde0ff */
[----:B------:R-:W-:-:S02]  /*91e80*/  IMAD.MOV.U32 R43, RZ, RZ, R42 ;  /* 0x000000ffff2b7224 */ /* 0x000fc400078e002a */
[----:B------:R-:W-:Y:S02]  /*91e90*/  IMAD.MOV.U32 R42, RZ, RZ, R41 ;  /* 0x000000ffff2a7224 */ /* 0x000fe400078e0029 */
[----:B------:R-:W-:Y:S01]  /*91ea0*/  IMAD.X R49, R8, 0x1, R5, P6 ;  /* 0x0000000108317824 */ /* 0x000fe200030e0605 */
[----:B------:R-:W-:Y:S01]  /*91eb0*/  STL.64 [R1+0x19a0], R54 ;  /* 0x0019a03601007387 */ /* 0x000fe20000100a00 */
[----:B------:R-:W-:Y:S02]  /*91ec0*/  IMAD.MOV.U32 R41, RZ, RZ, R40 ;  /* 0x000000ffff297224 */ /* 0x000fe400078e0028 */
[----:B------:R-:W-:Y:S01]  /*91ed0*/  IMAD.MOV.U32 R40, RZ, RZ, R39 ;  /* 0x000000ffff287224 */ /* 0x000fe200078e0027 */
[----:B------:R0:W-:Y:S01]  /*91ee0*/  STL.64 [R1+0x1998], R48 ;  /* 0x0019983001007387 */ /* 0x0001e20000100a00 */
[----:B------:R-:W-:Y:S02]  /*91ef0*/  IMAD.MOV.U32 R39, RZ, RZ, R35 ;  /* 0x000000ffff277224 */ /* 0x000fe400078e0023 */
[----:B------:R-:W-:-:S02]  /*91f00*/  IMAD.MOV.U32 R35, RZ, RZ, R34 ;  /* 0x000000ffff237224 */ /* 0x000fc400078e0022 */
[----:B------:R-:W-:Y:S02]  /*91f10*/  IMAD.MOV.U32 R34, RZ, RZ, R33 ;  /* 0x000000ffff227224 */ /* 0x000fe400078e0021 */
[----:B------:R-:W-:Y:S02]  /*91f20*/  IMAD.MOV.U32 R33, RZ, RZ, R32 ;  /* 0x000000ffff217224 */ /* 0x000fe400078e0020 */
[----:B------:R-:W-:Y:S02]  /*91f30*/  IMAD.MOV.U32 R32, RZ, RZ, R31 ;  /* 0x000000ffff207224 */ /* 0x000fe400078e001f */
[----:B0-----:R-:W-:Y:S02]  /*91f40*/  IMAD.MOV.U32 R48, RZ, RZ, R43 ;  /* 0x000000ffff307224 */ /* 0x001fe400078e002b */
        /* <DEDUP_REMOVED lines=11> */
[----:B------:R-:W-:Y:S02]  /*92000*/  SHF.R.S32.HI R10, RZ, 0x1f, R46 ;  /* 0x0000001fff0a7819 */ /* 0x000fe4000001142e */
[----:B------:R-:W-:-:S05]  /*92010*/  IADD3 R58, P4, PT, R46, R2, RZ ;  /* 0x000000022e3a7210 */ /* 0x000fca0007f9e0ff */
[----:B------:R-:W-:Y:S01]  /*92020*/  IMAD.X R59, R10, 0x1, R4, P4 ;  /* 0x000000010a3b7824 */ /* 0x000fe200020e0604 */
[----:B------:R-:W-:Y:S02]  /*92030*/  IADD3 R54, P6, PT, R46, R3, RZ ;  /* 0x000000032e367210 */ /* 0x000fe40007fde0ff */
[----:B------:R-:W-:Y:S02]  /*92040*/  SHF.R.S32.HI R9, RZ, 0x1f, R45 ;  /* 0x0000001fff097819 */ /* 0x000fe4000001142d */
[----:B------:R0:W-:Y:S01]  /*92050*/  STL.64 [R1+0x19b0], R58 ;  /* 0x0019b03a01007387 */ /* 0x0001e20000100a00 */
[----:B------:R-:W-:Y:S01]  /*92060*/  IADD3 R46, P5, PT, R45, R2, RZ ;  /* 0x000000022d2e7210 */ /* 0x000fe20007fbe0ff */
[----:B------:R-:W-:-:S04]  /*92070*/  IMAD.X R55, R10, 0x1, R5, P6 ;  /* 0x000000010a377824 */ /* 0x000fc800030e0605 */
[----:B------:R-:W-:Y:S01]  /*92080*/  IMAD.X R47, R9, 0x1, R4, P5 ;  /* 0x00000001092f7824 */ /* 0x000fe200028e0604 */
[----:B0-----:R-:W-:Y:S01]  /*92090*/  IADD3 R58, P4, PT, R45, R3, RZ ;  /* 0x000000032d3a7210 */ /* 0x001fe20007f9e0ff */
[----:B------:R-:W-:Y:S02]  /*920a0*/  IMAD.MOV.U32 R45, RZ, RZ, R43 ;  /* 0x000000ffff2d7224 */ /* 0x000fe400078e002b */
[----:B------:R-:W-:Y:S02]  /*920b0*/  IMAD.MOV.U32 R43, RZ, RZ, R42 ;  /* 0x000000ffff2b7224 */ /* 0x000fe400078e002a */
[----:B------:R-:W-:Y:S02]  /*920c0*/  IMAD.MOV.U32 R42, RZ, RZ, R41 ;  /* 0x000000ffff2a7224 */ /* 0x000fe400078e0029 */
[----:B------:R-:W-:Y:S02]  /*920d0*/  IMAD.MOV.U32 R41, RZ, RZ, R40 ;  /* 0x000000ffff297224 */ /* 0x000fe400078e0028 */
[----:B------:R-:W-:-:S02]  /*920e0*/  IMAD.MOV.U32 R40, RZ, RZ, R39 ;  /* 0x000000ffff287224 */ /* 0x000fc400078e0027 */
[----:B------:R-:W-:Y:S02]  /*920f0*/  IMAD.MOV.U32 R39, RZ, RZ, R35 ;  /* 0x000000ffff277224 */ /* 0x000fe400078e0023 */
[----:B------:R-:W-:Y:S01]  /*92100*/  IMAD.MOV.U32 R35, RZ, RZ, R34 ;  /* 0x000000ffff237224 */ /* 0x000fe200078e0022 */
[----:B------:R0:W-:Y:S01]  /*92110*/  STL.64 [R1+0x19a8], R54 ;  /* 0x0019a83601007387 */ /* 0x0001e20000100a00 */
[----:B------:R-:W-:Y:S02]  /*92120*/  IMAD.MOV.U32 R34, RZ, RZ, R33 ;  /* 0x000000ffff227224 */ /* 0x000fe400078e0021 */
[----:B------:R-:W-:Y:S01]  /*92130*/  IMAD.MOV.U32 R33, RZ, RZ, R32 ;  /* 0x000000ffff217224 */ /* 0x000fe200078e0020 */
[----:B------:R1:W-:Y:S01]  /*92140*/  STL.64 [R1+0x19c0], R46 ;  /* 0x0019c02e01007387 */ /* 0x0003e20000100a00 */
[----:B--2---:R-:W-:-:S03]  /*92150*/  IMAD.MOV.U32 R32, RZ, RZ, R31 ;  /* 0x000000ffff207224 */ /* 0x004fc600078e001f */
[----:B------:R-:W2:Y:S01]  /*92160*/  LDL.LU R31, [R1+0x1a70] ;  /* 0x001a7000011f7983 */ /* 0x000ea20000300800 */
[----:B------:R-:W-:Y:S02]  /*92170*/  SHF.R.S32.HI R8, RZ, 0x1f, R45 ;  /* 0x0000001fff087819 */ /* 0x000fe4000001142d */
[C---:B0-----:R-:W-:Y:S02]  /*92180*/  IADD3 R54, P5, PT, R45.reuse, R2, RZ ;  /* 0x000000022d367210 */ /* 0x041fe40007fbe0ff */
[----:B-1----:R-:W-:Y:S01]  /*92190*/  IADD3 R46, P6, PT, R45, R3, RZ ;  /* 0x000000032d2e7210 */ /* 0x002fe20007fde0ff */
[----:B------:R-:W-:Y:S02]  /*921a0*/  IMAD.MOV.U32 R45, RZ, RZ, R43 ;  /* 0x000000ffff2d7224 */ /* 0x000fe400078e002b */
[----:B------:R-:W-:Y:S02]  /*921b0*/  IMAD.MOV.U32 R43, RZ, RZ, R42 ;  /* 0x000000ffff2b7224 */ /* 0x000fe400078e002a */
[----:B------:R-:W-:-:S02]  /*921c0*/  IMAD.X R59, R9, 0x1, R5, P4 ;  /* 0x00000001093b7824 */ /* 0x000fc400020e0605 */
[----:B------:R-:W-:Y:S02]  /*921d0*/  IMAD.MOV.U32 R42, RZ, RZ, R41 ;  /* 0x000000ffff2a7224 */ /* 0x000fe400078e0029 */
[C---:B------:R-:W-:Y:S02]  /*921e0*/  IMAD.X R55, R8.reuse, 0x1, R4, P5 ;  /* 0x0000000108377824 */ /* 0x040fe400028e0604 */
[----:B------:R-:W-:Y:S02]  /*921f0*/  IMAD.MOV.U32 R41, RZ, RZ, R40 ;  /* 0x000000ffff297224 */ /* 0x000fe400078e0028 */
[----:B------:R-:W-:Y:S02]  /*92200*/  IMAD.X R47, R8, 0x1, R5, P6 ;  /* 0x00000001082f7824 */ /* 0x000fe400030e0605 */
[----:B------:R-:W-:Y:S02]  /*92210*/  IMAD.MOV.U32 R40, RZ, RZ, R39 ;  /* 0x000000ffff287224 */ /* 0x000fe400078e0027 */
[----:B------:R-:W-:Y:S01]  /*92220*/  IMAD.MOV.U32 R39, RZ, RZ, R35 ;  /* 0x000000ffff277224 */ /* 0x000fe200078e0023 */
[----:B------:R0:W-:Y:S01]  /*92230*/  STL.64 [R1+0x19b8], R58 ;  /* 0x0019b83a01007387 */ /* 0x0001e20000100a00 */
[----:B------:R-:W-:-:S02]  /*92240*/  IMAD.MOV.U32 R35, RZ, RZ, R34 ;  /* 0x000000ffff237224 */ /* 0x000fc400078e0022 */
[----:B------:R-:W-:Y:S01]  /*92250*/  IMAD.MOV.U32 R34, RZ, RZ, R33 ;  /* 0x000000ffff227224 */ /* 0x000fe200078e0021 */
[----:B------:R1:W-:Y:S01]  /*92260*/  STL.64 [R1+0x19c8], R54 ;  /* 0x0019c83601007387 */ /* 0x0003e20000100a00 */
[----:B------:R-:W-:-:S03]  /*92270*/  IMAD.MOV.U32 R33, RZ, RZ, R32 ;  /* 0x000000ffff217224 */ /* 0x000fc600078e0020 */
        /* <DEDUP_REMOVED lines=15> */
[----:B--2---:R-:W-:Y:S02]  /*92370*/  IMAD.MOV.U32 R32, RZ, RZ, R31 ;  /* 0x000000ffff207224 */ /* 0x004fe400078e001f */
[----:B------:R-:W2:Y:S01]  /*92380*/  LDL.LU R31, [R1+0x1a94] ;  /* 0x001a9400011f7983 */ /* 0x000ea20000300800 */
[----:B------:R-:W-:Y:S01]  /*92390*/  IMAD.X R59, R8, 0x1, R4, P5 ;  /* 0x00000001083b7824 */ /* 0x000fe200028e0604 */
[----:B------:R-:W-:Y:S02]  /*923a0*/  SHF.R.S32.HI R9, RZ, 0x1f, R44 ;  /* 0x0000001fff097819 */ /* 0x000fe4000001142c */
[----:B------:R-:W-:Y:S02]  /*923b0*/  IADD3 R46, P4, PT, R44, R2, RZ ;  /* 0x000000022c2e7210 */ /* 0x000fe40007f9e0ff */
[----:B------:R0:W-:Y:S01]  /*923c0*/  STL.64 [R1+0x19d0], R58 ;  /* 0x0019d03a01007387 */ /* 0x0001e20000100a00 */
[----:B------:R-:W-:Y:S02]  /*923d0*/  IMAD.X R55, R8, 0x1, R5, P6 ;  /* 0x0000000108377824 */ /* 0x000fe400030e0605 */
[----:B------:R-:W-:Y:S01]  /*923e0*/  IMAD.X R47, R9, 0x1, R4, P4 ;  /* 0x00000001092f7824 */ /* 0x000fe200020e0604 */
[----:B0-----:R-:W-:Y:S01]  /*923f0*/  IADD3 R58, P5, PT, R44, R3, RZ ;  /* 0x000000032c3a7210 */ /* 0x001fe20007fbe0ff */
[----:B------:R-:W-:-:S02]  /*92400*/  IMAD.MOV.U32 R44, RZ, RZ, R43 ;  /* 0x000000ffff2c7224 */ /* 0x000fc400078e002b */
[----:B------:R-:W-:Y:S02]  /*92410*/  IMAD.MOV.U32 R43, RZ, RZ, R42 ;  /* 0x000000ffff2b7224 */ /* 0x000fe400078e002a */
[----:B------:R-:W-:Y:S02]  /*92420*/  IMAD.MOV.U32 R42, RZ, RZ, R41 ;  /* 0x000000ffff2a7224 */ /* 0x000fe400078e0029 */
[----:B------:R-:W-:Y:S02]  /*92430*/  IMAD.MOV.U32 R41, RZ, RZ, R40 ;  /* 0x000000ffff297224 */ /* 0x000fe400078e0028 */
[----:B------:R-:W-:Y:S02]  /*92440*/  IMAD.MOV.U32 R40, RZ, RZ, R39 ;  /* 0x000000ffff287224 */ /* 0x000fe400078e0027 */
[----:B------:R-:W-:Y:S02]  /*92450*/  IMAD.MOV.U32 R39, RZ, RZ, R35 ;  /* 0x000000ffff277224 */ /* 0x000fe400078e0023 */
[----:B------:R-:W-:Y:S01]  /*92460*/  IMAD.MOV.U32 R35, RZ, RZ, R34 ;  /* 0x000000ffff237224 */ /* 0x000fe200078e0022 */
[----:B------:R0:W-:Y:S01]  /*92470*/  STL.64 [R1+0x19e0], R54 ;  /* 0x0019e03601007387 */ /* 0x0001e20000100a00 */
[----:B------:R-:W-:-:S02]  /*92480*/  IMAD.MOV.U32 R34, RZ, RZ, R33 ;  /* 0x000000ffff227224 */ /* 0x000fc400078e0021 */
        /* <DEDUP_REMOVED lines=38> */
[----:B------:R-:W-:Y:S02]  /*926f0*/  SHF.R.S32.HI R9, RZ, 0x1f, R48 ;  /* 0x0000001fff097819 */ /* 0x000fe40000011430 */
[----:B------:R-:W-:Y:S01]  /*92700*/  IADD3 R46, P4, PT, R48, R2, RZ ;  /* 0x00000002302e7210 */ /* 0x000fe20007f9e0ff */
[C-C-:B------:R-:W-:Y:S02]  /*92710*/  IMAD.X R59, R8.reuse, 0x1, R4.reuse, P5 ;  /* 0x00000001083b7824 */ /* 0x140fe400028e0604 */
[----:B------:R-:W-:Y:S02]  /*92720*/  IMAD.X R55, R8, 0x1, R5, P6 ;  /* 0x0000000108377824 */ /* 0x000fe400030e0605 */
[----:B------:R-:W-:Y:S01]  /*92730*/  IMAD.X R47, R9, 0x1, R4, P4 ;  /* 0x00000001092f7824 */ /* 0x000fe200020e0604 */
        /* <DEDUP_REMOVED lines=14> */
[----:B------:R-:W-:Y:S02]  /*92820*/  IADD3 R54, P5, PT, R48, R3, RZ ;  /* 0x0000000330367210 */ /* 0x000fe40007fbe0ff */
[----:B------:R-:W-:Y:S02]  /*92830*/  SHF.R.S32.HI R8, RZ, 0x1f, R46 ;  /* 0x0000001fff087819 */ /* 0x000fe4000001142e */
[----:B------:R-:W-:-:S02]  /*92840*/  IADD3 R48, P4, PT, R46, R2, RZ ;  /* 0x000000022e307210 */ /* 0x000fc40007f9e0ff */
[----:B------:R-:W-:Y:S01]  /*92850*/  IADD3 R46, P6, PT, R46, R3, RZ ;  /* 0x000000032e2e7210 */ /* 0x000fe20007fde0ff */
[--C-:B------:R-:W-:Y:S02]  /*92860*/  IMAD.X R55, R9, 0x1, R5.reuse, P5 ;  /* 0x0000000109377824 */ /* 0x100fe400028e0605 */
[C---:B------:R-:W-:Y:S02]  /*92870*/  IMAD.X R49, R8.reuse, 0x1, R4, P4 ;  /* 0x0000000108317824 */ /* 0x040fe400020e0604 */
        /* <DEDUP_REMOVED lines=23> */
[----:B------:R-:W-:Y:S01]  /*929f0*/  IMAD.MOV.U32 R33, RZ, RZ, R32 ;  /* 0x000000ffff217224 */ /* 0x000fe200078e0020 */
[----:B------:R-:W-:-:S02]  /*92a00*/  SHF.R.S32.HI R8, RZ, 0x1f, R46 ;  /* 0x0000001fff087819 */ /* 0x000fc4000001142e */
[-C--:B------:R-:W-:Y:S01]  /*92a10*/  IADD3 R58, P5, PT, R46, R2.reuse, RZ ;  /* 0x000000022e3a7210 */ /* 0x080fe20007fbe0ff */
[----:B--2---:R-:W-:Y:S02]  /*92a20*/  IMAD.MOV.U32 R32, RZ, RZ, R31 ;  /* 0x000000ffff207224 */ /* 0x004fe400078e001f */
[----:B------:R-:W2:Y:S02]  /*92a30*/  LDL.LU R31, [R1+0x390] ;  /* 0x00039000011f7983 */ /* 0x000ea40000300800 */
        /* <DEDUP_REMOVED lines=81> */
[----:B------:R-:W-:Y:S02]  /*92f50*/  IMAD.X R59, R9, 0x1, R5, P5 ;  /* 0x00000001093b7824 */ /* 0x000fe400028e0605 */
[----:B------:R-:W-:Y:S02]  /*92f60*/  IMAD.MOV.U32 R41, RZ, RZ, R40 ;  /* 0x000000ffff297224 */ /* 0x000fe400078e0028 */
[C---:B------:R-:W-:Y:S02]  /*92f70*/  IMAD.X R55, R8.reuse, 0x1, R4, P4 ;  /* 0x0000000108377824 */ /* 0x040fe400020e0604 */
[----:B------:R-:W-:Y:S02]  /*92f80*/  IMAD.MOV.U32 R40, RZ, RZ, R39 ;  /* 0x000000ffff287224 */ /* 0x000fe400078e0027 */
[----:B------:R-:W-:Y:S02]  /*92f90*/  IMAD.X R47, R8, 0x1, R5, P6 ;  /* 0x00000001082f7824 */ /* 0x000fe400030e0605 */
[----:B------:R-:W-:-:S02]  /*92fa0*/  IMAD.MOV.U32 R39, RZ, RZ, R35 ;  /* 0x000000ffff277224 */ /* 0x000fc400078e0023 */
[----:B------:R-:W-:Y:S01]  /*92fb0*/  IMAD.MOV.U32 R35, RZ, RZ, R34 ;  /* 0x000000ffff237224 */ /* 0x000fe200078e0022 */
[----:B------:R0:W-:Y:S01]  /*92fc0*/  STL.64 [R1+0x1a90], R58 ;  /* 0x001a903a01007387 */ /* 0x0001e20000100a00 */
[----:B------:R-:W-:Y:S02]  /*92fd0*/  IMAD.MOV.U32 R34, RZ, RZ, R33 ;  /* 0x000000ffff227224 */ /* 0x000fe400078e0021 */
[----:B------:R-:W-:Y:S01]  /*92fe0*/  IMAD.MOV.U32 R33, RZ, RZ, R32 ;  /* 0x000000ffff217224 */ /* 0x000fe200078e0020 */
[----:B------:R1:W-:Y:S04]  /*92ff0*/  STL.64 [R1+0x1aa8], R54 ;  /* 0x001aa83601007387 */ /* 0x0003e80000100a00 */
[----:B------:R0:W-:Y:S01]  /*93000*/  STL.64 [R1+0x1aa0], R46 ;  /* 0x001aa02e01007387 */ /* 0x0001e20000100a00 */
[----:B--2---:R-:W-:-:S02]  /*93010*/  IMAD.MOV.U32 R32, RZ, RZ, R31 ;  /* 0x000000ffff207224 */ /* 0x004fc400078e001f */
[----:B------:R-:W-:Y:S02]  /*93020*/  IMAD.MOV.U32 R31, RZ, RZ, R30 ;  /* 0x000000ffff1f7224 */ /* 0x000fe400078e001e */
[----:B------:R-:W2:Y:S01]  /*93030*/  LDL.LU R30, [R1+0x330] ;  /* 0x00033000011e7983 */ /* 0x000ea20000300800 */
[----:B------:R-:W-:Y:S02]  /*93040*/  SHF.R.S32.HI R8, RZ, 0x1f, R44 ;  /* 0x0000001fff087819 */ /* 0x000fe4000001142c */
[C---:B0-----:R-:W-:Y:S02]  /*93050*/  IADD3 R58, P5, PT, R44.reuse, R2, RZ ;  /* 0x000000022c3a7210 */ /* 0x041fe40007fbe0ff */
[----:B-1----:R-:W-:Y:S01]  /*93060*/  IADD3 R54, P6, PT, R44, R3, RZ ;  /* 0x000000032c367210 */ /* 0x002fe20007fde0ff */
        /* <DEDUP_REMOVED lines=12> */
[----:B------:R-:W-:Y:S02]  /*93130*/  SHF.R.S32.HI R9, RZ, 0x1f, R48 ;  /* 0x0000001fff097819 */ /* 0x000fe40000011430 */
[----:B------:R-:W-:Y:S01]  /*93140*/  IADD3 R46, P4, PT, R48, R2, RZ ;  /* 0x00000002302e7210 */ /* 0x000fe20007f9e0ff */
[----:B------:R-:W-:-:S02]  /*93150*/  IMAD.X R59, R8, 0x1, R4, P5 ;  /* 0x00000001083b7824 */ /* 0x000fc400028e0604 */
        /* <DEDUP_REMOVED lines=49> */
[----:B------:R-:W-:Y:S02]  /*93470*/  IMAD.MOV.U32 R30, RZ, RZ, R25 ;  /* 0x000000ffff1e7224 */ /* 0x000fe400078e0019 */
[----:B------:R-:W2:Y:S01]  /*93480*/  LDL.LU R25, [R1+0x30c] ;  /* 0x00030c0001197983 */ /* 0x000ea20000300800 */
[----:B------:R-:W-:Y:S01]  /*93490*/  IMAD.X R59, R8, 0x1, R4, P5 ;  /* 0x00000001083b7824 */ /* 0x000fe200028e0604 */
[----:B------:R-:W-:Y:S02]  /*934a0*/  IADD3 R54, P6, PT, R46, R3, RZ ;  /* 0x000000032e367210 */ /* 0x000fe40007fde0ff */
[----:B------:R-:W-:Y:S02]  /*934b0*/  SHF.R.S32.HI R9, RZ, 0x1f, R45 ;  /* 0x0000001fff097819 */ /* 0x000fe4000001142d */
[----:B------:R0:W-:Y:S01]  /*934c0*/  STL.64 [R1+0x1ad0], R58 ;  /* 0x001ad03a01007387 */ /* 0x0001e20000100a00 */
[----:B------:R-:W-:Y:S01]  /*934d0*/  IADD3 R46, P4, PT, R45, R2, RZ ;  /* 0x000000022d2e7210 */ /* 0x000fe20007f9e0ff */
[----:B------:R-:W-:-:S04]  /*934e0*/  IMAD.X R55, R8, 0x1, R5, P6 ;  /* 0x0000000108377824 */ /* 0x000fc800030e0605 */
[----:B------:R-:W-:Y:S01]  /*934f0*/  IMAD.X R47, R9, 0x1, R4, P4 ;  /* 0x00000001092f7824 */ /* 0x000fe200020e0604 */
[----:B------:R1:W-:Y:S01]  /*93500*/  STL.64 [R1+0x1ac8], R54 ;  /* 0x001ac83601007387 */ /* 0x0003e20000100a00 */
[----:B0-----:R-:W-:Y:S01]  /*93510*/  IADD3 R58, P5, PT, R45, R3, RZ ;  /* 0x000000032d3a7210 */ /* 0x001fe20007fbe0ff */
[----:B------:R-:W-:Y:S02]  /*93520*/  IMAD.MOV.U32 R45, RZ, RZ, R43 ;  /* 0x000000ffff2d7224 */ /* 0x000fe400078e002b */
[----:B------:R-:W-:Y:S02]  /*93530*/  IMAD.MOV.U32 R43, RZ, RZ, R42 ;  /* 0x000000ffff2b7224 */ /* 0x000fe400078e002a */
[----:B------:R-:W-:Y:S02]  /*93540*/  IMAD.MOV.U32 R42, RZ, RZ, R41 ;  /* 0x000000ffff2a7224 */ /* 0x000fe400078e0029 */
[----:B------:R-:W-:Y:S01]  /*93550*/  IMAD.MOV.U32 R41, RZ, RZ, R40 ;  /* 0x000000ffff297224 */ /* 0x000fe200078e0028 */
[----:B------:R-:W-:Y:S01]  /*93560*/  SHF.R.S32.HI R8, RZ, 0x1f, R45 ;  /* 0x0000001fff087819 */ /* 0x000fe2000001142d */
[----:B------:R-:W-:Y:S01]  /*93570*/  IMAD.MOV.U32 R40, RZ, RZ, R39 ;  /* 0x000000ffff287224 */ /* 0x000fe200078e0027 */
[----:B-1----:R-:W-:Y:S01]  /*93580*/  IADD3 R54, P4, PT, R45, R2, RZ ;  /* 0x000000022d367210 */ /* 0x002fe20007f9e0ff */
[----:B------:R-:W-:-:S02]  /*93590*/  IMAD.MOV.U32 R39, RZ, RZ, R35 ;  /* 0x000000ffff277224 */ /* 0x000fc400078e0023 */
[----:B------:R-:W-:Y:S02]  /*935a0*/  IMAD.MOV.U32 R35, RZ, RZ, R34 ;  /* 0x000000ffff237224 */ /* 0x000fe400078e0022 */
[----:B------:R-:W-:Y:S01]  /*935b0*/  IMAD.MOV.U32 R34, RZ, RZ, R33 ;  /* 0x000000ffff227224 */ /* 0x000fe200078e0021 */
[----:B------:R0:W-:Y:S01]  /*935c0*/  STL.64 [R1+0x1b08], R46 ;  /* 0x001b082e01007387 */ /* 0x0001e20000100a00 */
[----:B------:R-:W-:Y:S02]  /*935d0*/  IMAD.MOV.U32 R33, RZ, RZ, R31 ;  /* 0x000000ffff217224 */ /* 0x000fe400078e001f */
[----:B------:R-:W-:Y:S02]  /*935e0*/  IMAD.MOV.U32 R31, RZ, RZ, R30 ;  /* 0x000000ffff1f7224 */ /* 0x000fe400078e001e */
[----:B------:R-:W-:Y:S02]  /*935f0*/  IMAD.X R59, R9, 0x1, R5, P5 ;  /* 0x00000001093b7824 */ /* 0x000fe400028e0605 */
[----:B------:R-:W-:Y:S01]  /*93600*/  IMAD.X R55, R8, 0x1, R4, P4 ;  /* 0x0000000108377824 */ /* 0x000fe200020e0604 */
[----:B0-----:R-:W-:Y:S01]  /*93610*/  IADD3 R46, P6, PT, R45, R3, RZ ;  /* 0x000000032d2e7210 */ /* 0x001fe20007fde0ff */
[----:B------:R-:W-:-:S02]  /*93620*/  IMAD.MOV.U32 R45, RZ, RZ, R43 ;  /* 0x000000ffff2d7224 */ /* 0x000fc400078e002b */
[----:B------:R-:W-:Y:S02]  /*93630*/  IMAD.MOV.U32 R43, RZ, RZ, R42 ;  /* 0x000000ffff2b7224 */ /* 0x000fe400078e002a */
[----:B------:R-:W-:Y:S02]  /*93640*/  IMAD.MOV.U32 R42, RZ, RZ, R41 ;  /* 0x000000ffff2a7224 */ /* 0x000fe400078e0029 */
[----:B------:R-:W-:Y:S02]  /*93650*/  IMAD.MOV.U32 R41, RZ, RZ, R40 ;  /* 0x000000ffff297224 */ /* 0x000fe400078e0028 */
[----:B------:R-:W-:Y:S01]  /*93660*/  IMAD.X R47, R8, 0x1, R5, P6 ;  /* 0x00000001082f7824 */ /* 0x000fe200030e0605 */
[----:B------:R-:W-:Y:S01]  /*93670*/  SHF.R.S32.HI R8, RZ, 0x1f, R45 ;  /* 0x0000001fff087819 */ /* 0x000fe2000001142d */
[----:B------:R-:W-:Y:S02]  /*93680*/  IMAD.MOV.U32 R40, RZ, RZ, R39 ;  /* 0x000000ffff287224 */ /* 0x000fe400078e0027 */
[----:B------:R-:W-:-:S02]  /*93690*/  IMAD.MOV.U32 R39, RZ, RZ, R35 ;  /* 0x000000ffff277224 */ /* 0x000fc400078e0023 */
[----:B------:R-:W-:Y:S02]  /*936a0*/  IMAD.MOV.U32 R35, RZ, RZ, R34 ;  /* 0x000000ffff237224 */ /* 0x000fe400078e0022 */
[----:B------:R-:W-:Y:S02]  /*936b0*/  IMAD.MOV.U32 R34, RZ, RZ, R33 ;  /* 0x000000ffff227224 */ /* 0x000fe400078e0021 */
[----:B------:R-:W-:Y:S02]  /*936c0*/  IMAD.MOV.U32 R33, RZ, RZ, R31 ;  /* 0x000000ffff217224 */ /* 0x000fe400078e001f */
[----:B--2---:R-:W-:Y:S02]  /*936d0*/  IMAD.MOV.U32 R30, RZ, RZ, R25 ;  /* 0x000000ffff1e7224 */ /* 0x004fe400078e0019 */
[----:B------:R-:W-:Y:S02]  /*936e0*/  IMAD.MOV.U32 R25, RZ, RZ, R24 ;  /* 0x000000ffff197224 */ /* 0x000fe400078e0018 */
[----:B------:R-:W-:-:S02]  /*936f0*/  IMAD.MOV.U32 R24, RZ, RZ, R22 ;  /* 0x000000ffff187224 */ /* 0x000fc400078e0016 */
[----:B------:R-:W2:Y:S04]  /*93700*/  LDL.LU R22, [R1+0x50] ;  /* 0x0000500001167983 */ /* 0x000ea80000300800 */
[----:B------:R0:W-:Y:S04]  /*93710*/  STL.64 [R1+0x1b00], R58 ;  /* 0x001b003a01007387 */ /* 0x0001e80000100a00 */
[----:B------:R1:W-:Y:S01]  /*93720*/  STL.64 [R1+0x1b38], R54 ;  /* 0x001b383601007387 */ /* 0x0003e20000100a00 */
[----:B------:R-:W-:Y:S02]  /*93730*/  IMAD.MOV.U32 R31, RZ, RZ, R30 ;  /* 0x000000ffff1f7224 */ /* 0x000fe400078e001e */
[----:B------:R-:W-:Y:S01]  /*93740*/  IMAD.MOV.U32 R30, RZ, RZ, R25 ;  /* 0x000000ffff1e7224 */ /* 0x000fe200078e0019 */
[----:B0-----:R-:W-:-:S02]  /*93750*/  IADD3 R58, P5, PT, R45, R2, RZ ;  /* 0x000000022d3a7210 */ /* 0x001fc40007fbe0ff */
[----:B-1----:R-:W-:Y:S01]  /*93760*/  IADD3 R54, P6, PT, R45, R3, RZ ;  /* 0x000000032d367210 */ /* 0x002fe20007fde0ff */
        /* <DEDUP_REMOVED lines=12> */
[----:B------:R-:W-:Y:S01]  /*93830*/  IMAD.MOV.U32 R31, RZ, RZ, R30 ;  /* 0x000000ffff1f7224 */ /* 0x000fe200078e001e */
[----:B------:R0:W-:Y:S01]  /*93840*/  STL.64 [R1+0x1b28], R46 ;  /* 0x001b282e01007387 */ /* 0x0001e20000100a00 */
[----:B------:R-:W-:Y:S02]  /*93850*/  IMAD.MOV.U32 R30, RZ, RZ, R25 ;  /* 0x000000ffff1e7224 */ /* 0x000fe400078e0019 */
[----:B------:R-:W-:Y:S01]  /*93860*/  IMAD.MOV.U32 R25, RZ, RZ, R24 ;  /* 0x000000ffff197224 */ /* 0x000fe200078e0018 */
[----:B------:R-:W2:Y:S01]  /*93870*/  LDL.LU R11, [R1+0x34] ;  /* 0x00003400010b7983 */ /* 0x000ea20000300800 */
[----:B------:R-:W-:-:S03]  /*93880*/  IMAD.MOV.U32 R24, RZ, RZ, R23 ;  /* 0x000000ffff187224 */ /* 0x000fc600078e0017 */
[----:B------:R-:W2:Y:S01]  /*93890*/  LDL.LU R23, [R1+0xc0] ;  /* 0x0000c00001177983 */ /* 0x000ea20000300800 */
[C---:B------:R-:W-:Y:S01]  /*938a0*/  IMAD.X R59, R8.reuse, 0x1, R4, P5 ;  /* 0x00000001083b7824 */ /* 0x040fe200028e0604 */
[----:B------:R-:W-:Y:S01]  /*938b0*/  SHF.R.S32.HI R9, RZ, 0x1f, R44 ;  /* 0x0000001fff097819 */ /* 0x000fe2000001142c */
[----:B------:R-:W-:Y:S01]  /*938c0*/  IMAD.X R55, R8, 0x1, R5, P6 ;  /* 0x0000000108377824 */ /* 0x000fe200030e0605 */
[C---:B0-----:R-:W-:Y:S02]  /*938d0*/  IADD3 R46, P4, PT, R44.reuse, R2, RZ ;  /* 0x000000022c2e7210 */ /* 0x041fe40007f9e0ff */
[----:B------:R0:W-:Y:S03]  /*938e0*/  STL.64 [R1+0x1b20], R58 ;  /* 0x001b203a01007387 */ /* 0x0001e60000100a00 */
[----:B------:R-:W-:Y:S01]  /*938f0*/  IMAD.X R47, R9, 0x1, R4, P4 ;  /* 0x00000001092f7824 */ /* 0x000fe200020e0604 */
[----:B------:R1:W-:Y:S01]  /*93900*/  STL.64 [R1+0x1b50], R54 ;  /* 0x001b503601007387 */ /* 0x0003e20000100a00 */
[----:B0-----:R-:W-:Y:S01]  /*93910*/  IADD3 R58, P5, PT, R44, R3, RZ ;  /* 0x000000032c3a7210 */ /* 0x001fe20007fbe0ff */
[----:B------:R-:W-:-:S02]  /*93920*/  IMAD.MOV.U32 R44, RZ, RZ, R43 ;  /* 0x000000ffff2c7224 */ /* 0x000fc400078e002b */
[----:B------:R-:W-:Y:S02]  /*93930*/  IMAD.MOV.U32 R43, RZ, RZ, R42 ;  /* 0x000000ffff2b7224 */ /* 0x000fe400078e002a */
[----:B------:R-:W-:Y:S02]  /*93940*/  IMAD.MOV.U32 R42, RZ, RZ, R41 ;  /* 0x000000ffff2a7224 */ /* 0x000fe400078e0029 */
[----:B------:R-:W-:Y:S01]  /*93950*/  IMAD.MOV.U32 R41, RZ, RZ, R40 ;  /* 0x000000ffff297224 */ /* 0x000fe200078e0028 */
[----:B------:R-:W-:Y:S01]  /*93960*/  SHF.R.S32.HI R8, RZ, 0x1f, R44 ;  /* 0x0000001fff087819 */ /* 0x000fe2000001142c */
[----:B------:R-:W-:Y:S01]  /*93970*/  IMAD.MOV.U32 R40, RZ, RZ, R39 ;  /* 0x000000ffff287224 */ /* 0x000fe200078e0027 */
[----:B-1----:R-:W-:Y:S01]  /*93980*/  IADD3 R54, P4, PT, R44, R2, RZ ;  /* 0x000000022c367210 */ /* 0x002fe20007f9e0ff */
[----:B------:R-:W-:Y:S02]  /*93990*/  IMAD.MOV.U32 R39, RZ, RZ, R35 ;  /* 0x000000ffff277224 */ /* 0x000fe400078e0023 */
[----:B------:R-:W-:-:S02]  /*939a0*/  IMAD.MOV.U32 R35, RZ, RZ, R34 ;  /* 0x000000ffff237224 */ /* 0x000fc400078e0022 */
[----:B------:R-:W-:Y:S01]  /*939b0*/  IMAD.MOV.U32 R34, RZ, RZ, R33 ;  /* 0x000000ffff227224 */ /* 0x000fe200078e0021 */
[----:B------:R0:W-:Y:S01]  /*939c0*/  STL.64 [R1+0x1b78], R46 ;  /* 0x001b782e01007387 */ /* 0x0001e20000100a00 */
[----:B------:R-:W-:Y:S02]  /*939d0*/  IMAD.MOV.U32 R33, RZ, RZ, R31 ;  /* 0x000000ffff217224 */ /* 0x000fe400078e001f */
[----:B------:R-:W-:Y:S02]  /*939e0*/  IMAD.MOV.U32 R31, RZ, RZ, R30 ;  /* 0x000000ffff1f7224 */ /* 0x000fe400078e001e */
[----:B------:R-:W-:Y:S02]  /*939f0*/  IMAD.X R59, R9, 0x1, R5, P5 ;  /* 0x00000001093b7824 */ /* 0x000fe400028e0605 */
[----:B------:R-:W-:Y:S02]  /*93a00*/  IMAD.MOV.U32 R30, RZ, RZ, R24 ;  /* 0x000000ffff1e7224 */ /* 0x000fe400078e0018 */
[----:B------:R-:W-:Y:S01]  /*93a10*/  IMAD.X R55, R8, 0x1, R4, P4 ;  /* 0x0000000108377824 */ /* 0x000fe200020e0604 */
[----:B0-----:R-:W-:Y:S01]  /*93a20*/  IADD3 R46, P6, PT, R44, R3, RZ ;  /* 0x000000032c2e7210 */ /* 0x001fe20007fde0ff */
[----:B------:R-:W-:-:S02]  /*93a30*/  IMAD.MOV.U32 R44, RZ, RZ, R43 ;  /* 0x000000ffff2c7224 */ /* 0x000fc400078e002b */
[----:B------:R-:W-:Y:S02]  /*93a40*/  IMAD.MOV.U32 R43, RZ, RZ, R42 ;  /* 0x000000ffff2b7224 */ /* 0x000fe400078e002a */
[----:B------:R-:W-:Y:S02]  /*93a50*/  IMAD.MOV.U32 R42, RZ, RZ, R41 ;  /* 0x000000ffff2a7224 */ /* 0x000fe400078e0029 */
[----:B------:R-:W-:Y:S01]  /*93a60*/  IMAD.X R47, R8, 0x1, R5, P6 ;  /* 0x00000001082f7824 */ /* 0x000fe200030e0605 */
[----:B------:R-:W-:Y:S01]  /*93a70*/  SHF.R.S32.HI R8, RZ, 0x1f, R44 ;  /* 0x0000001fff087819 */ /* 0x000fe2000001142c */
[----:B------:R-:W-:Y:S02]  /*93a80*/  IMAD.MOV.U32 R41, RZ, RZ, R40 ;  /* 0x000000ffff297224 */ /* 0x000fe400078e0028 */
[----:B------:R-:W-:Y:S02]  /*93a90*/  IMAD.MOV.U32 R40, RZ, RZ, R39 ;  /* 0x000000ffff287224 */ /* 0x000fe400078e0027 */
[----:B------:R-:W-:-:S02]  /*93aa0*/  IMAD.MOV.U32 R39, RZ, RZ, R35 ;  /* 0x000000ffff277224 */ /* 0x000fc400078e0023 */
[----:B------:R-:W-:Y:S02]  /*93ab0*/  IMAD.MOV.U32 R35, RZ, RZ, R34 ;  /* 0x000000ffff237224 */ /* 0x000fe400078e0022 */
[----:B------:R-:W-:Y:S02]  /*93ac0*/  IMAD.MOV.U32 R34, RZ, RZ, R29 ;  /* 0x000000ffff227224 */ /* 0x000fe400078e001d */
[----:B--2---:R-:W-:Y:S02]  /*93ad0*/  IMAD.MOV.U32 R24, RZ, RZ, R23 ;  /* 0x000000ffff187224 */ /* 0x004fe400078e0017 */
[----:B------:R-:W-:Y:S02]  /*93ae0*/  IMAD.MOV.U32 R23, RZ, RZ, R14 ;  /* 0x000000ffff177224 */ /* 0x000fe400078e000e */
[----:B------:R-:W2:Y:S04]  /*93af0*/  LDL.LU R14, [R1+0x60] ;  /* 0x00006000010e7983 */ /* 0x000ea80000300800 */
[----:B------:R0:W-:Y:S04]  /*93b00*/  STL.64 [R1+0x1b30], R58 ;  /* 0x001b303a01007387 */ /* 0x0001e80000100a00 */
[----:B------:R1:W-:Y:S01]  /*93b10*/  STL.64 [R1+0x1b70], R54 ;  /* 0x001b703601007387 */ /* 0x0003e20000100a00 */
[----:B0-----:R-:W-:-:S02]  /*93b20*/  IADD3 R58, P5, PT, R44, R2, RZ ;  /* 0x000000022c3a7210 */ /* 0x001fc40007fbe0ff */
[----:B-1----:R-:W-:Y:S01]  /*93b30*/  IADD3 R54, P6, PT, R44, R3, RZ ;  /* 0x000000032c367210 */ /* 0x002fe20007fde0ff */
        /* <DEDUP_REMOVED lines=9> */
[----:B------:R-:W2:Y:S01]  /*93bd0*/  LDL.LU R29, [R1+0x2c8] ;  /* 0x0002c800011d7983 */ /* 0x000ea20000300800 */
[----:B------:R-:W-:-:S03]  /*93be0*/  IMAD.MOV.U32 R32, RZ, RZ, R28 ;  /* 0x000000ffff207224 */ /* 0x000fc600078e001c */
[----:B------:R-:W2:Y:S01]  /*93bf0*/  LDL.LU R28, [R1+0x2d0] ;  /* 0x0002d000011c7983 */ /* 0x000ea20000300800 */
[----:B------:R-:W-:Y:S02]  /*93c00*/  SHF.R.S32.HI R9, RZ, 0x1f, R48 ;  /* 0x0000001fff097819 */ /* 0x000fe40000011430 */
[----:B0-----:R-:W-:Y:S01]  /*93c10*/  IADD3 R46, P4, PT, R48, R2, RZ ;  /* 0x00000002302e7210 */ /* 0x001fe20007f9e0ff */
        /* <DEDUP_REMOVED lines=13> */
[----:B--2---:R-:W-:Y:S02]  /*93cf0*/  IMAD.MOV.U32 R32, RZ, RZ, R28 ;  /* 0x000000ffff207224 */ /* 0x004fe400078e001c */
[----:B------:R-:W-:Y:S02]  /*93d00*/  IMAD.MOV.U32 R28, RZ, RZ, R27 ;  /* 0x000000ffff1c7224 */ /* 0x000fe400078e001b */
[----:B------:R-:W-:Y:S02]  /*93d10*/  IMAD.MOV.U32 R27, RZ, RZ, R21 ;  /* 0x000000ffff1b7224 */ /* 0x000fe400078e0015 */
        /* <DEDUP_REMOVED lines=17> */
[----:B------:R-:W-:Y:S01]  /*93e30*/  IMAD.MOV.U32 R28, RZ, RZ, R27 ;  /* 0x000000ffff1c7224 */ /* 0x000fe200078e001b */
[----:B------:R-:W-:-:S02]  /*93e40*/  SHF.R.S32.HI R8, RZ, 0x1f, R46 ;  /* 0x0000001fff087819 */ /* 0x000fc4000001142e */
[CC--:B------:R-:W-:Y:S02]  /*93e50*/  IADD3 R54, P5, PT, R46.reuse, R2.reuse, RZ ;  /* 0x000000022e367210 */ /* 0x0c0fe40007fbe0ff */
[----:B------:R-:W-:Y:S02]  /*93e60*/  IADD3 R48, P6, PT, R46, R3, RZ ;  /* 0x000000032e307210 */ /* 0x000fe40007fde0ff */
[----:B------:R-:W-:Y:S02]  /*93e70*/  SHF.R.S32.HI R9, RZ, 0x1f, R45 ;  /* 0x0000001fff097819 */ /* 0x000fe4000001142d */
[----:B------:R-:W-:Y:S01]  /*93e80*/  IADD3 R46, P4, PT, R45, R2, RZ ;  /* 0x000000022d2e7210 */ /* 0x000fe20007f9e0ff */
[C-C-:B------:R-:W-:Y:S02]  /*93e90*/  IMAD.X R55, R8.reuse, 0x1, R4.reuse, P5 ;  /* 0x0000000108377824 */ /* 0x140fe400028e0604 */
[----:B------:R-:W-:Y:S02]  /*93ea0*/  IMAD.X R49, R8, 0x1, R5, P6 ;  /* 0x0000000108317824 */ /* 0x000fe400030e0605 */
[----:B------:R-:W-:Y:S01]  /*93eb0*/  IMAD.X R47, R9, 0x1, R4, P4 ;  /* 0x00000001092f7824 */ /* 0x000fe200020e0604 */
[----:B------:R-:W-:Y:S01]  /*93ec0*/  SHF.R.S32.HI R8, RZ, 0x1f, R43 ;  /* 0x0000001fff087819 */ /* 0x000fe2000001142b */
[----:B--2---:R-:W-:-:S02]  /*93ed0*/  IMAD.MOV.U32 R27, RZ, RZ, R21 ;  /* 0x000000ffff1b7224 */ /* 0x004fc400078e0015 */
[----:B------:R-:W2:Y:S04]  /*93ee0*/  LDL.LU R21, [R1+0x80] ;  /* 0x0000800001157983 */ /* 0x000ea80000300800 */
[----:B------:R0:W-:Y:S04]  /*93ef0*/  STL.64 [R1+0x1bb8], R54 ;  /* 0x001bb83601007387 */ /* 0x0001e80000100a00 */
[----:B------:R1:W-:Y:S04]  /*93f00*/  STL.64 [R1+0x1bb0], R48 ;  /* 0x001bb03001007387 */ /* 0x0003e80000100a00 */
[----:B------:R3:W-:Y:S01]  /*93f10*/  STL.64 [R1+0x1c08], R46 ;  /* 0x001c082e01007387 */ /* 0x0007e20000100a00 */
[----:B0-----:R-:W-:-:S02]  /*93f20*/  IADD3 R54, P5, PT, R45, R3, RZ ;  /* 0x000000032d367210 */ /* 0x001fc40007fbe0ff */
[----:B-1----:R-:W-:-:S03]  /*93f30*/  IADD3 R48, P4, PT, R43, R2, RZ ;  /* 0x000000022b307210 */ /* 0x002fc60007f9e0ff */
[----:B------:R-:W-:Y:S01]  /*93f40*/  IMAD.X R55, R9, 0x1, R5, P5 ;  /* 0x0000000109377824 */ /* 0x000fe200028e0605 */
[----:B---3--:R-:W-:Y:S01]  /*93f50*/  IADD3 R46, P6, PT, R43, R3, RZ ;  /* 0x000000032b2e7210 */ /* 0x008fe20007fde0ff */
[----:B------:R-:W-:-:S03]  /*93f60*/  IMAD.X R49, R8, 0x1, R4, P4 ;  /* 0x0000000108317824 */ /* 0x000fc600020e0604 */
[----:B------:R-:W-:Y:S01]  /*93f70*/  STL.64 [R1+0x1bd0], R54 ;  /* 0x001bd03601007387 */ /* 0x000fe20000100a00 */
[----:B------:R-:W-:-:S03]  /*93f80*/  IMAD.X R47, R8, 0x1, R5, P6 ;  /* 0x00000001082f7824 */ /* 0x000fc600030e0605 */
[----:B------:R0:W-:Y:S01]  /*93f90*/  STL.64 [R1+0x1c00], R48 ;  /* 0x001c003001007387 */ /* 0x0001e20000100a00 */
[----:B------:R-:W-:-:S03]  /*93fa0*/  SHF.R.S32.HI R8, RZ, 0x1f, R42 ;  /* 0x0000001fff087819 */ /* 0x000fc6000001142a */
[----:B------:R1:W-:Y:S01]  /*93fb0*/  STL.64 [R1+0x1c38], R46 ;  /* 0x001c382e01007387 */ /* 0x0003e20000100a00 */
[----:B------:R-:W-:Y:S02]  /*93fc0*/  SHF.R.S32.HI R9, RZ, 0x1f, R44 ;  /* 0x0000001fff097819 */ /* 0x000fe4000001142c */
[CC--:B0-----:R-:W-:Y:S02]  /*93fd0*/  IADD3 R48, P5, PT, R42.reuse, R2.reuse, RZ ;  /* 0x000000022a307210 */ /* 0x0c1fe40007fbe0ff */
[----:B-1----:R-:W-:Y:S02]  /*93fe0*/  IADD3 R46, P6, PT, R42, R3, RZ ;  /* 0x000000032a2e7210 */ /* 0x002fe40007fde0ff */
[----:B------:R-:W-:Y:S01]  /*93ff0*/  IADD3 R42, P4, PT, R44, R2, RZ ;  /* 0x000000022c2a7210 */ /* 0x000fe20007f9e0ff */
[C---:B------:R-:W-:Y:S02]  /*94000*/  IMAD.X R49, R8.reuse, 0x1, R4, P5 ;  /* 0x0000000108317824 */ /* 0x040fe400028e0604 */
[----:B------:R-:W-:-:S02]  /*94010*/  IMAD.X R47, R8, 0x1, R5, P6 ;  /* 0x00000001082f7824 */ /* 0x000fc400030e0605 */
[----:B------:R-:W-:Y:S01]  /*94020*/  IMAD.X R43, R9, 0x1, R4, P4 ;  /* 0x00000001092b7824 */ /* 0x000fe200020e0604 */
[----:B------:R-:W-:Y:S01]  /*94030*/  STL.64 [R1+0x1c18], R48 ;  /* 0x001c183001007387 */ /* 0x000fe20000100a00 */
[----:B------:R-:W-:-:S03]  /*94040*/  SHF.R.S32.HI R8, RZ, 0x1f, R41 ;  /* 0x0000001fff087819 */ /* 0x000fc60000011429 */
[----:B------:R0:W-:Y:S04]  /*94050*/  STL.64 [R1+0x1bf8], R46 ;  /* 0x001bf82e01007387 */ /* 0x0001e80000100a00 */
[----:B------:R1:W-:Y:S01]  /*94060*/  STL.64 [R1+0x1c30], R42 ;  /* 0x001c302a01007387 */ /* 0x0003e20000100a00 */
[-C--:B0-----:R-:W-:Y:S02]  /*94070*/  IADD3 R46, P5, PT, R44, R3.reuse, RZ ;  /* 0x000000032c2e7210 */ /* 0x081fe40007fbe0ff */
[C---:B------:R-:W-:Y:S02]  /*94080*/  IADD3 R44, P4, PT, R41.reuse, R2, RZ ;  /* 0x00000002292c7210 */ /* 0x040fe40007f9e0ff */
[----:B-1----:R-:W-:Y:S01]  /*94090*/  IADD3 R42, P6, PT, R41, R3, RZ ;  /* 0x00000003292a7210 */ /* 0x002fe20007fde0ff */
[----:B------:R-:W-:-:S02]  /*940a0*/  IMAD.X R47, R9, 0x1, R5, P5 ;  /* 0x00000001092f7824 */ /* 0x000fc400028e0605 */
[C---:B------:R-:W-:Y:S02]  /*940b0*/  IMAD.X R45, R8.reuse, 0x1, R4, P4 ;  /* 0x00000001082d7824 */ /* 0x040fe400020e0604 */
[----:B------:R-:W-:Y:S01]  /*940c0*/  IMAD.X R43, R8, 0x1, R5, P6 ;  /* 0x00000001082b7824 */ /* 0x000fe200030e0605 */
[----:B------:R-:W-:Y:S01]  /*940d0*/  STL.64 [R1+0x1c10], R46 ;  /* 0x001c102e01007387 */ /* 0x000fe20000100a00 */
[----:B------:R-:W-:-:S03]  /*940e0*/  SHF.R.S32.HI R8, RZ, 0x1f, R40 ;  /* 0x0000001fff087819 */ /* 0x000fc60000011428 */
[----:B------:R0:W-:Y:S01]  /*940f0*/  STL.64 [R1+0x1c60], R44 ;  /* 0x001c602c01007387 */ /* 0x0001e20000100a00 */
[----:B------:R-:W-:-:S03]  /*94100*/  SHF.R.S32.HI R9, RZ, 0x1f, R39 ;  /* 0x0000001fff097819 */ /* 0x000fc60000011427 */
[----:B------:R1:W-:Y:S01]  /*94110*/  STL.64 [R1+0x1c58], R42 ;  /* 0x001c582a01007387 */ /* 0x0003e20000100a00 */
[CC--:B0-----:R-:W-:Y:S02]  /*94120*/  IADD3 R44, P5, PT, R40.reuse, R2.reuse, RZ ;  /* 0x00000002282c7210 */ /* 0x0c1fe40007fbe0ff */
[----:B-1----:R-:W-:Y:S02]  /*94130*/  IADD3 R42, P6, PT, R40, R3, RZ ;  /* 0x00000003282a7210 */ /* 0x002fe40007fde0ff */
[----:B------:R-:W-:Y:S01]  /*94140*/  IADD3 R40, P4, PT, R39, R2, RZ ;  /* 0x0000000227287210 */ /* 0x000fe20007f9e0ff */
[C-C-:B------:R-:W-:Y:S02]  /*94150*/  IMAD.X R45, R8.reuse, 0x1, R4.reuse, P5 ;  /* 0x00000001082d7824 */ /* 0x140fe400028e0604 */
[----:B------:R-:W-:Y:S02]  /*94160*/  IMAD.X R43, R8, 0x1, R5, P6 ;  /* 0x00000001082b7824 */ /* 0x000fe400030e0605 */
[----:B------:R-:W-:Y:S01]  /*94170*/  IMAD.X R41, R9, 0x1, R4, P4 ;  /* 0x0000000109297824 */ /* 0x000fe200020e0604 */
[----:B------:R0:W-:Y:S01]  /*94180*/  STL.64 [R1+0x1c50], R44 ;  /* 0x001c502c01007387 */ /* 0x0001e20000100a00 */
[----:B------:R-:W-:-:S03]  /*94190*/  SHF.R.S32.HI R8, RZ, 0x1f, R35 ;  /* 0x0000001fff087819 */ /* 0x000fc60000011423 */
[----:B------:R1:W-:Y:S04]  /*941a0*/  STL.64 [R1+0x1c48], R42 ;  /* 0x001c482a01007387 */ /* 0x0003e80000100a00 */
[----:B------:R3:W-:Y:S01]  /*941b0*/  STL.64 [R1+0x1c80], R40 ;  /* 0x001c802801007387 */ /* 0x0007e20000100a00 */
[----:B0-----:R-:W-:Y:S02]  /*941c0*/  IADD3 R44, P5, PT, R39, R3, RZ ;  /* 0x00000003272c7210 */ /* 0x001fe40007fbe0ff */
        /* <DEDUP_REMOVED lines=15> */
[----:B------:R-:W-:-:S03]  /*942c0*/  IMAD.X R35, R9, 0x1, R4, P4 ;  /* 0x0000000109237824 */ /* 0x000fc600020e0604 */
[----:B------:R0:W-:Y:S01]  /*942d0*/  STL.64 [R1+0x1c98], R40 ;  /* 0x001c982801007387 */ /* 0x0001e20000100a00 */
[----:B------:R-:W-:-:S03]  /*942e0*/  SHF.R.S32.HI R8, RZ, 0x1f, R32 ;  /* 0x0000001fff087819 */ /* 0x000fc60000011420 */
[----:B------:R-:W-:Y:S04]  /*942f0*/  STL.64 [R1+0x1cb0], R42 ;  /* 0x001cb02a01007387 */ /* 0x000fe80000100a00 */
[----:B------:R1:W-:Y:S01]  /*94300*/  STL.64 [R1+0x1cc8], R34 ;  /* 0x001cc82201007387 */ /* 0x0003e20000100a00 */
[-C--:B0-----:R-:W-:Y:S02]  /*94310*/  IADD3 R40, P5, PT, R33, R3.reuse, RZ ;  /* 0x0000000321287210 */ /* 0x081fe40007fbe0ff */
[C---:B-1----:R-:W-:Y:S02]  /*94320*/  IADD3 R34, P4, PT, R32.reuse, R2, RZ ;  /* 0x0000000220227210 */ /* 0x042fe40007f9e0ff */
[----:B------:R-:W-:Y:S01]  /*94330*/  IADD3 R32, P6, PT, R32, R3, RZ ;  /* 0x0000000320207210 */ /* 0x000fe20007fde0ff */
[----:B------:R-:W-:-:S02]  /*94340*/  IMAD.X R41, R9, 0x1, R5, P5 ;  /* 0x0000000109297824 */ /* 0x000fc400028e0605 */
[C---:B------:R-:W-:Y:S02]  /*94350*/  IMAD.X R35, R8.reuse, 0x1, R4, P4 ;  /* 0x0000000108237824 */ /* 0x040fe400020e0604 */
[----:B------:R-:W-:Y:S01]  /*94360*/  IMAD.X R33, R8, 0x1, R5, P6 ;  /* 0x0000000108217824 */ /* 0x000fe200030e0605 */
[----:B------:R0:W-:Y:S01]  /*94370*/  STL.64 [R1+0x1ce8], R40 ;  /* 0x001ce82801007387 */ /* 0x0001e20000100a00 */
[----:B------:R-:W-:-:S03]  /*94380*/  SHF.R.S32.HI R8, RZ, 0x1f, R31 ;  /* 0x0000001fff087819 */ /* 0x000fc6000001141f */
[----:B------:R1:W-:Y:S01]  /*94390*/  STL.64 [R1+0x1d08], R34 ;  /* 0x001d082201007387 */ /* 0x0003e20000100a00 */
[----:B------:R-:W-:-:S03]  /*943a0*/  SHF.R.S32.HI R9, RZ, 0x1f, R29 ;  /* 0x0000001fff097819 */ /* 0x000fc6000001141d */
[----:B------:R3:W-:Y:S01]  /*943b0*/  STL.64 [R1+0x1ce0], R32 ;  /* 0x001ce02001007387 */ /* 0x0007e20000100a00 */
[CC--:B0-----:R-:W-:Y:S02]  /*943c0*/  IADD3 R40, P5, PT, R31.reuse, R2.reuse, RZ ;  /* 0x000000021f287210 */ /* 0x0c1fe40007fbe0ff */
[----:B-1----:R-:W-:Y:S02]  /*943d0*/  IADD3 R34, P6, PT, R31, R3, RZ ;  /* 0x000000031f227210 */ /* 0x002fe40007fde0ff */
[----:B---3--:R-:W-:-:S03]  /*943e0*/  IADD3 R32, P4, PT, R29, R2, RZ ;  /* 0x000000021d207210 */ /* 0x008fc60007f9e0ff */
[C---:B------:R-:W-:Y:S02]  /*943f0*/  IMAD.X R35, R8.reuse, 0x1, R5, P6 ;  /* 0x0000000108237824 */ /* 0x040fe400030e0605 */
[--C-:B------:R-:W-:Y:S02]  /*94400*/  IMAD.X R41, R8, 0x1, R4.reuse, P5 ;  /* 0x0000000108297824 */ /* 0x100fe400028e0604 */
[----:B------:R-:W-:Y:S01]  /*94410*/  IMAD.X R33, R9, 0x1, R4, P4 ;  /* 0x0000000109217824 */ /* 0x000fe200020e0604 */
        /* <DEDUP_REMOVED lines=10> */
[----:B------:R-:W-:Y:S01]  /*944c0*/  STL.64 [R1+0x1d00], R34 ;  /* 0x001d002201007387 */ /* 0x000fe20000100a00 */
[----:B------:R-:W-:-:S03]  /*944d0*/  SHF.R.S32.HI R9, RZ, 0x1f, R30 ;  /* 0x0000001fff097819 */ /* 0x000fc6000001141e */
[----:B------:R-:W-:Y:S04]  /*944e0*/  STL.64 [R1+0x1d40], R32 ;  /* 0x001d402001007387 */ /* 0x000fe80000100a00 */
[----:B------:R0:W-:Y:S01]  /*944f0*/  STL.64 [R1+0x1d38], R28 ;  /* 0x001d381c01007387 */ /* 0x0001e20000100a00 */
[----:B------:R-:W-:Y:S02]  /*94500*/  SHF.R.S32.HI R8, RZ, 0x1f, R27 ;  /* 0x0000001fff087819 */ /* 0x000fe4000001141b */
[----:B0-----:R-:W-:-:S05]  /*94510*/  IADD3 R28, P5, PT, R30, R2, RZ ;  /* 0x000000021e1c7210 */ /* 0x001fca0007fbe0ff */
[--C-:B------:R-:W-:Y:S01]  /*94520*/  IMAD.X R29, R9, 0x1, R4.reuse, P5 ;  /* 0x00000001091d7824 */ /* 0x100fe200028e0604 */
[-C--:B------:R-:W-:Y:S02]  /*94530*/  IADD3 R32, P4, PT, R30, R3.reuse, RZ ;  /* 0x000000031e207210 */ /* 0x080fe40007f9e0ff */
[----:B------:R-:W-:Y:S02]  /*94540*/  IADD3 R30, P5, PT, R27, R2, RZ ;  /* 0x000000021b1e7210 */ /* 0x000fe40007fbe0ff */
[----:B------:R0:W-:Y:S01]  /*94550*/  STL.64 [R1+0x1d30], R28 ;  /* 0x001d301c01007387 */ /* 0x0001e20000100a00 */
[--C-:B------:R-:W-:Y:S02]  /*94560*/  IMAD.X R33, R9, 0x1, R5.reuse, P4 ;  /* 0x0000000109217824 */ /* 0x100fe400020e0605 */
[C---:B------:R-:W-:Y:S01]  /*94570*/  IMAD.X R31, R8.reuse, 0x1, R4, P5 ;  /* 0x00000001081f7824 */ /* 0x040fe200028e0604 */
[----:B0-----:R-:W-:Y:S02]  /*94580*/  IADD3 R28, P6, PT, R27, R3, RZ ;  /* 0x000000031b1c7210 */ /* 0x001fe40007fde0ff */
[----:B------:R0:W-:Y:S03]  /*94590*/  STL.64 [R1+0x1d28], R32 ;  /* 0x001d282001007387 */ /* 0x0001e60000100a00 */
[----:B------:R-:W-:Y:S01]  /*945a0*/  IMAD.X R29, R8, 0x1, R5, P6 ;  /* 0x00000001081d7824 */ /* 0x000fe200030e0605 */
[----:B------:R-:W-:Y:S01]  /*945b0*/  STL.64 [R1+0x1d70], R30 ;  /* 0x001d701e01007387 */ /* 0x000fe20000100a00 */
[----:B------:R-:W-:-:S03]  /*945c0*/  SHF.R.S32.HI R9, RZ, 0x1f, R23 ;  /* 0x0000001fff097819 */ /* 0x000fc60000011417 */
[----:B------:R1:W-:Y:S01]  /*945d0*/  STL.64 [R1+0x1d68], R28 ;  /* 0x001d681c01007387 */ /* 0x0003e20000100a00 */
[----:B------:R-:W-:Y:S01]  /*945e0*/  IMAD.MOV.U32 R27, RZ, RZ, R26 ;  /* 0x000000ffff1b7224 */ /* 0x000fe200078e001a */
[C---:B0-----:R-:W-:Y:S02]  /*945f0*/  IADD3 R32, P4, PT, R23.reuse, R3, RZ ;  /* 0x0000000317207210 */ /* 0x041fe40007f9e0ff */
[----:B-1----:R-:W-:-:S05]  /*94600*/  IADD3 R28, P5, PT, R23, R2, RZ ;  /* 0x00000002171c7210 */ /* 0x002fca0007fbe0ff */
[--C-:B------:R-:W-:Y:S01]  /*94610*/  IMAD.X R29, R9, 0x1, R4.reuse, P5 ;  /* 0x00000001091d7824 */ /* 0x100fe200028e0604 */
[----:B------:R-:W-:Y:S02]  /*94620*/  SHF.R.S32.HI R8, RZ, 0x1f, R27 ;  /* 0x0000001fff087819 */ /* 0x000fe4000001141b */
[----:B------:R-:W-:Y:S02]  /*94630*/  IADD3 R30, P5, PT, R27, R2, RZ ;  /* 0x000000021b1e7210 */ /* 0x000fe40007fbe0ff */
[----:B------:R0:W-:Y:S01]  /*94640*/  STL.64 [R1+0x1d78], R28 ;  /* 0x001d781c01007387 */ /* 0x0001e20000100a00 */
[----:B------:R-:W-:Y:S02]  /*94650*/  IMAD.X R33, R9, 0x1, R5, P4 ;  /* 0x0000000109217824 */ /* 0x000fe400020e0605 */
[C---:B------:R-:W-:Y:S02]  /*94660*/  IMAD.X R31, R8.reuse, 0x1, R4, P5 ;  /* 0x00000001081f7824 */ /* 0x040fe400028e0604 */
[----:B------:R-:W-:Y:S01]  /*94670*/  IMAD.MOV.U32 R26, RZ, RZ, R25 ;  /* 0x000000ffff1a7224 */ /* 0x000fe200078e0019 */
[----:B0-----:R-:W-:Y:S01]  /*94680*/  IADD3 R28, P6, PT, R27, R3, RZ ;  /* 0x000000031b1c7210 */ /* 0x001fe20007fde0ff */
[----:B------:R-:W-:Y:S01]  /*94690*/  IMAD.MOV.U32 R25, RZ, RZ, R24 ;  /* 0x000000ffff197224 */ /* 0x000fe200078e0018 */
[----:B------:R-:W-:Y:S03]  /*946a0*/  STL.64 [R1+0x1d60], R32 ;  /* 0x001d602001007387 */ /* 0x000fe60000100a00 */
[----:B------:R-:W-:Y:S01]  /*946b0*/  IMAD.X R29, R8, 0x1, R5, P6 ;  /* 0x00000001081d7824 */ /* 0x000fe200030e0605 */
[----:B------:R-:W-:Y:S01]  /*946c0*/  STL.64 [R1+0x1d98], R30 ;  /* 0x001d981e01007387 */ /* 0x000fe20000100a00 */
[----:B------:R-:W-:-:S03]  /*946d0*/  SHF.R.S32.HI R9, RZ, 0x1f, R25 ;  /* 0x0000001fff097819 */ /* 0x000fc60000011419 */
[----:B------:R0:W-:Y:S01]  /*946e0*/  STL.64 [R1+0x1dd8], R28 ;  /* 0x001dd81c01007387 */ /* 0x0001e20000100a00 */
[----:B------:R-:W-:Y:S01]  /*946f0*/  IMAD.MOV.U32 R24, RZ, RZ, R15 ;  /* 0x000000ffff187224 */ /* 0x000fe200078e000f */
[----:B0-----:R-:W-:-:S05]  /*94700*/  IADD3 R28, P5, PT, R25, R2, RZ ;  /* 0x00000002191c7210 */ /* 0x001fca0007fbe0ff */
[----:B------:R-:W-:Y:S01]  /*94710*/  IMAD.X R29, R9, 0x1, R4, P5 ;  /* 0x00000001091d7824 */ /* 0x000fe200028e0604 */
[-C--:B------:R-:W-:Y:S02]  /*94720*/  IADD3 R30, P4, PT, R25, R3.reuse, RZ ;  /* 0x00000003191e7210 */ /* 0x080fe40007f9e0ff */
[----:B------:R-:W-:Y:S02]  /*94730*/  SHF.R.S32.HI R8, RZ, 0x1f, R24 ;  /* 0x0000001fff087819 */ /* 0x000fe40000011418 */
[----:B------:R0:W-:Y:S01]  /*94740*/  STL.64 [R1+0x1da0], R28 ;  /* 0x001da01c01007387 */ /* 0x0001e20000100a00 */
[----:B------:R-:W-:Y:S01]  /*94750*/  IMAD.X R31, R9, 0x1, R5, P4 ;  /* 0x00000001091f7824 */ /* 0x000fe200020e0605 */
[C---:B0-----:R-:W-:Y:S02]  /*94760*/  IADD3 R28, P5, PT, R24.reuse, R2, RZ ;  /* 0x00000002181c7210 */ /* 0x041fe40007fbe0ff */
[----:B------:R-:W-:-:S03]  /*94770*/  IADD3 R24, P6, PT, R24, R3, RZ ;  /* 0x0000000318187210 */ /* 0x000fc60007fde0ff */
        /* <DEDUP_REMOVED lines=18> */
[----:B--2---:R-:W-:-:S03]  /*948a0*/  SHF.R.S32.HI R9, RZ, 0x1f, R21 ;  /* 0x0000001fff097819 */ /* 0x004fc60000011415 */
[----:B------:R1:W-:Y:S01]  /*948b0*/  STL.64 [R1+0x1df0], R24 ;  /* 0x001df01801007387 */ /* 0x0003e20000100a00 */
[----:B----4-:R-:W-:Y:S02]  /*948c0*/  SHF.R.S32.HI R8, RZ, 0x1f, R17 ;  /* 0x0000001fff087819 */ /* 0x010fe40000011411 */
[C---:B0-----:R-:W-:Y:S02]  /*948d0*/  IADD3 R28, P4, PT, R21.reuse, R3, RZ ;  /* 0x00000003151c7210 */ /* 0x041fe40007f9e0ff */
[----:B-1----:R-:W-:-:S05]  /*948e0*/  IADD3 R24, P5, PT, R21, R2, RZ ;  /* 0x0000000215187210 */ /* 0x002fca0007fbe0ff */
[----:B------:R-:W-:Y:S01]  /*948f0*/  IMAD.X R25, R9, 0x1, R4, P5 ;  /* 0x0000000109197824 */ /* 0x000fe200028e0604 */
[----:B------:R-:W-:-:S04]  /*94900*/  IADD3 R26, P5, PT, R17, R2, RZ ;  /* 0x00000002111a7210 */ /* 0x000fc80007fbe0ff */
[----:B------:R0:W-:Y:S01]  /*94910*/  STL.64 [R1+0x1d58], R24 ;  /* 0x001d581801007387 */ /* 0x0001e20000100a00 */
[--C-:B------:R-:W-:Y:S02]  /*94920*/  IMAD.X R29, R9, 0x1, R5.reuse, P4 ;  /* 0x00000001091d7824 */ /* 0x100fe400020e0605 */
[C---:B------:R-:W-:Y:S02]  /*94930*/  IMAD.X R27, R8.reuse, 0x1, R4, P5 ;  /* 0x00000001081b7824 */ /* 0x040fe400028e0604 */
[----:B------:R-:W-:Y:S01]  /*94940*/  IMAD.MOV.U32 R23, RZ, RZ, R14 ;  /* 0x000000ffff177224 */ /* 0x000fe200078e000e */
[----:B0-----:R-:W-:Y:S01]  /*94950*/  IADD3 R24, P6, PT, R17, R3, RZ ;  /* 0x0000000311187210 */ /* 0x001fe20007fde0ff */
[----:B------:R-:W-:Y:S04]  /*94960*/  STL.64 [R1+0x1af8], R28 ;  /* 0x001af81c01007387 */ /* 0x000fe80000100a00 */
[----:B------:R-:W-:Y:S01]  /*94970*/  IMAD.X R25, R8, 0x1, R5, P6 ;  /* 0x0000000108197824 */ /* 0x000fe200030e0605 */
[----:B------:R-:W-:Y:S01]  /*94980*/  STL.64 [R1+0x1a70], R26 ;  /* 0x001a701a01007387 */ /* 0x000fe20000100a00 */
[----:B------:R-:W-:-:S03]  /*94990*/  SHF.R.S32.HI R9, RZ, 0x1f, R23 ;  /* 0x0000001fff097819 */ /* 0x000fc60000011417 */
[----:B------:R0:W-:Y:S01]  /*949a0*/  STL.64 [R1+0x1c40], R24 ;  /* 0x001c401801007387 */ /* 0x0001e20000100a00 */
[----:B------:R-:W-:Y:S02]  /*949b0*/  SHF.R.S32.HI R8, RZ, 0x1f, R22 ;  /* 0x0000001fff087819 */ /* 0x000fe40000011416 */
[----:B0-----:R-:W-:-:S05]  /*949c0*/  IADD3 R24, P5, PT, R23, R2, RZ ;  /* 0x0000000217187210 */ /* 0x001fca0007fbe0ff */
[----:B------:R-:W-:Y:S01]  /*949d0*/  IMAD.X R25, R9, 0x1, R4, P5 ;  /* 0x0000000109197824 */ /* 0x000fe200028e0604 */
[----:B------:R-:W-:-:S04]  /*949e0*/  IADD3 R26, P4, PT, R23, R3, RZ ;  /* 0x00000003171a7210 */ /* 0x000fc80007f9e0ff */
[----:B------:R0:W-:Y:S01]  /*949f0*/  STL.64 [R1+0x19f8], R24 ;  /* 0x0019f81801007387 */ /* 0x0001e20000100a00 */
[----:B------:R-:W-:Y:S02]  /*94a00*/  IMAD.X R27, R9, 0x1, R5, P4 ;  /* 0x00000001091b7824 */ /* 0x000fe400020e0605 */
[----:B------:R-:W-:Y:S01]  /*94a10*/  IMAD.MOV.U32 R21, RZ, RZ, R20 ;  /* 0x000000ffff157224 */ /* 0x000fe200078e0014 */
        /* <DEDUP_REMOVED lines=44> */
[----:B------:R-:W-:Y:S02]  /*94ce0*/  IMAD.X R23, R9, 0x1, R5, P4 ;  /* 0x0000000109177824 */ /* 0x000fe400020e0605 */
[----:B------:R-:W-:Y:S01]  /*94cf0*/  IMAD.X R21, R8, 0x1, R4, P5 ;  /* 0x0000000108157824 */ /* 0x000fe200028e0604 */
[----:B------:R-:W2:Y:S01]  /*94d00*/  LDL R60, [R1+0x120] ;  /* 0x00012000013c7983 */ /* 0x000ea20000100800 */
[----:B0-----:R-:W-:-:S03]  /*94d10*/  IADD3 R18, P6, PT, R57, R3, RZ ;  /* 0x0000000339127210 */ /* 0x001fc60007fde0ff */
[----:B------:R-:W-:Y:S02]  /*94d20*/  STL.64 [R1+0x1290], R22 ;  /* 0x0012901601007387 */ /* 0x000fe40000100a00 */
[----:B------:R-:W-:Y:S02]  /*94d30*/  IMAD.X R19, R8, 0x1, R5, P6 ;  /* 0x0000000108137824 */ /* 0x000fe400030e0605 */
[----:B------:R-:W-:Y:S01]  /*94d40*/  STL.64 [R1+0x11c8], R20 ;  /* 0x0011c81401007387 */ /* 0x000fe20000100a00 */
[----:B------:R-:W-:-:S03]  /*94d50*/  SHF.R.S32.HI R8, RZ, 0x1f, R52 ;  /* 0x0000001fff087819 */ /* 0x000fc60000011434 */
[----:B------:R0:W-:Y:S02]  /*94d60*/  STL.64 [R1+0x10d0], R18 ;  /* 0x0010d01201007387 */ /* 0x0001e40000100a00 */
[----:B0-----:R-:W-:Y:S02]  /*94d70*/  IADD3 R18, P4, PT, R52, R2, RZ ;  /* 0x0000000234127210 */ /* 0x001fe40007f9e0ff */
[----:B------:R-:W-:Y:S03]  /*94d80*/  STL [R1+0x312c], R52 ;  /* 0x00312c3401007387 */ /* 0x000fe60000100800 */
[----:B------:R-:W-:-:S05]  /*94d90*/  IMAD.X R19, R8, 0x1, R4, P4 ;  /* 0x0000000108137824 */ /* 0x000fca00020e0604 */
[----:B------:R-:W-:Y:S04]  /*94da0*/  STL.64 [R1+0x1048], R18 ;  /* 0x0010481201007387 */ /* 0x000fe80000100a00 */
[----:B------:R-:W3:Y:S01]  /*94db0*/  LDL R61, [R1+0x124] ;  /* 0x00012400013d7983 */ /* 0x000ee20000100800 */
[----:B------:R-:W-:Y:S02]  /*94dc0*/  IADD3 R24, P5, PT, R52, R3, RZ ;  /* 0x0000000334187210 */ /* 0x000fe40007fbe0ff */
[----:B------:R-:W-:Y:S02]  /*94dd0*/  IADD3 R20, P6, PT, R16, R2, RZ ;  /* 0x0000000210147210 */ /* 0x000fe40007fde0ff */
[----:B------:R-:W-:Y:S01]  /*94de0*/  SHF.R.S32.HI R9, RZ, 0x1f, R16 ;  /* 0x0000001fff097819 */ /* 0x000fe20000011410 */
[----:B------:R-:W-:-:S04]  /*94df0*/  IMAD.X R25, R8, 0x1, R5, P5 ;  /* 0x0000000108197824 */ /* 0x000fc800028e0605 */
[----:B------:R-:W-:Y:S01]  /*94e00*/  IMAD.X R21, R9, 0x1, R4, P6 ;  /* 0x0000000109157824 */ /* 0x000fe200030e0604 */
[----:B------:R-:W-:Y:S01]  /*94e10*/  STL.64 [R1+0x1000], R24 ;  /* 0x0010001801007387 */ /* 0x000fe20000100a00 */
[----:B------:R-:W-:-:S03]  /*94e20*/  SHF.R.S32.HI R8, RZ, 0x1f, R51 ;  /* 0x0000001fff087819 */ /* 0x000fc60000011433 */
[----:B------:R0:W-:Y:S01]  /*94e30*/  STL.64 [R1+0xb38], R20 ;  /* 0x000b381401007387 */ /* 0x0001e20000100a00 */
[C---:B------:R-:W-:Y:S02]  /*94e40*/  IADD3 R22, P4, PT, R51.reuse, R2, RZ ;  /* 0x0000000233167210 */ /* 0x040fe40007f9e0ff */
[-C--:B0-----:R-:W-:Y:S02]  /*94e50*/  IADD3 R20, P6, PT, R16, R3.reuse, RZ ;  /* 0x0000000310147210 */ /* 0x081fe40007fde0ff */
[----:B------:R-:W-:-:S05]  /*94e60*/  IADD3 R16, P5, PT, R51, R3, RZ ;  /* 0x0000000333107210 */ /* 0x000fca0007fbe0ff */
[C-C-:B------:R-:W-:Y:S02]  /*94e70*/  IMAD.X R17, R8.reuse, 0x1, R5.reuse, P5 ;  /* 0x0000000108117824 */ /* 0x140fe400028e0605 */
[----:B------:R-:W-:Y:S01]  /*94e80*/  IMAD.X R23, R8, 0x1, R4, P4 ;  /* 0x0000000108177824 */ /* 0x000fe200020e0604 */
[----:B------:R-:W-:Y:S01]  /*94e90*/  LOP3.LUT R3, R3, 0xf7ffffff, RZ, 0xc0, !PT ;  /* 0xf7ffffff03037812 */ /* 0x000fe200078ec0ff */
[----:B------:R-:W-:Y:S01]  /*94ea0*/  UMOV UR27, UR4 ;  /* 0x00000004001b7c82 */ /* 0x000fe20008000000 */
[----:B------:R-:W0:Y:S01]  /*94eb0*/  LDCU.64 UR4, c[0x0][0x398] ;  /* 0x00007300ff0477ac */ /* 0x000e220008000a00 */
[----:B------:R-:W-:Y:S01]  /*94ec0*/  VIADD R8, R0, 0x154 ;  /* 0x0000015400087836 */ /* 0x000fe20000000000 */
[----:B0-----:R-:W-:Y:S01]  /*94ed0*/  UMOV UR21, UR4 ;  /* 0x0000000400157c82 */ /* 0x001fe20008000000 */
[----:B------:R-:W-:Y:S01]  /*94ee0*/  UMOV UR73, UR5 ;  /* 0x0000000500497c82 */ /* 0x000fe20008000000 */
[----:B------:R-:W0:Y:S02]  /*94ef0*/  LDCU.64 UR4, c[0x0][0x398] ;  /* 0x00007300ff0477ac */ /* 0x000e240008000a00 */
[----:B0-----:R-:W-:Y:S01]  /*94f00*/  UMOV UR69, UR4 ;  /* 0x0000000400457c82 */ /* 0x001fe20008000000 */
[----:B------:R-:W-:Y:S01]  /*94f10*/  UMOV UR52, UR5 ;  /* 0x0000000500347c82 */ /* 0x000fe20008000000 */
[----:B------:R-:W0:Y:S01]  /*94f20*/  LDCU.64 UR4, c[0x0][0x398] ;  /* 0x00007300ff0477ac */ /* 0x000e220008000a00 */
[----:B------:R-:W-:-:S02]  /*94f30*/  IMAD.X R21, R9, 0x1, R5, P6 ;  /* 0x0000000109157824 */ /* 0x000fc400030e0605 */
[----:B------:R-:W-:Y:S01]  /*94f40*/  VIADD R9, R0, 0x150 ;  /* 0x0000015000097836 */ /* 0x000fe20000000000 */
[----:B0-----:R-:W-:Y:S01]  /*94f50*/  UMOV UR70, UR4 ;  /* 0x0000000400467c82 */ /* 0x001fe20008000000 */
[----:B------:R-:W-:Y:S01]  /*94f60*/  UMOV UR51, UR5 ;  /* 0x0000000500337c82 */ /* 0x000fe20008000000 */
[----:B------:R-:W0:Y:S02]  /*94f70*/  LDCU.64 UR4, c[0x0][0x398] ;  /* 0x00007300ff0477ac */ /* 0x000e240008000a00 */
[----:B0-----:R-:W-:Y:S01]  /*94f80*/  UMOV UR68, UR4 ;  /* 0x0000000400447c82 */ /* 0x001fe20008000000 */
[----:B------:R-:W-:Y:S01]  /*94f90*/  UMOV UR58, UR5 ;  /* 0x00000005003a7c82 */ /* 0x000fe20008000000 */
[----:B------:R-:W0:Y:S01]  /*94fa0*/  LDCU.64 UR4, c[0x0][0x398] ;  /* 0x00007300ff0477ac */ /* 0x000e220008000a00 */
[----:B--2---:R-:W-:Y:S02]  /*94fb0*/  ISETP.LT.AND P4, PT, R60, UR26, !P3 ;  /* 0x0000001a3c007c0c */ /* 0x004fe4000df81270 */
[C---:B---3--:R-:W-:Y:S01]  /*94fc0*/  ISETP.LT.AND P5, PT, R61.reuse, UR34, !P3 ;  /* 0x000000223d007c0c */ /* 0x048fe2000dfa1270 */
[----:B0-----:R-:W-:Y:S01]  /*94fd0*/  UMOV UR65, UR4 ;  /* 0x0000000400417c82 */ /* 0x001fe20008000000 */
[----:B------:R-:W-:Y:S01]  /*94fe0*/  ISETP.LT.AND P3, PT, R61, UR20, !P2 ;  /* 0x000000143d007c0c */ /* 0x000fe2000d761270 */
[----:B------:R-:W-:Y:S01]  /*94ff0*/  UMOV UR74, UR5 ;  /* 0x00000005004a7c82 */ /* 0x000fe20008000000 */
[----:B------:R-:W0:Y:S01]  /*95000*/  LDCU.64 UR4, c[0x0][0x398] ;  /* 0x00007300ff0477ac */ /* 0x000e220008000a00 */
[----:B------:R-:W-:Y:S01]  /*95010*/  LOP3.LUT R37, R37, 0x7fffffff, RZ, 0xc0, !PT ;  /* 0x7fffffff25257812 */ /* 0x000fe200078ec0ff */
[----:B------:R-:W-:Y:S01]  /*95020*/  IMAD.U32 R18, RZ, RZ, UR11 ;  /* 0x0000000bff127e24 */ /* 0x000fe2000f8e00ff */
[----:B------:R-:W-:Y:S01]  /*95030*/  MOV.SPILL R13, UR58 ;  /* 0x0000003a000d7c02 */ /* 0x000fe20009000f00 */
[----:B------:R-:W-:Y:S01]  /*95040*/  UMOV UR56, UR16 ;  /* 0x0000001000387c82 */ /* 0x000fe20008000000 */
[----:B------:R-:W-:Y:S01]  /*95050*/  UMOV UR43, UR17 ;  /* 0x00000011002b7c82 */ /* 0x000fe20008000000 */
[----:B------:R-:W-:Y:S01]  /*95060*/  MOV.SPILL R15, UR73 ;  /* 0x00000049000f7c02 */ /* 0x000fe20009000f00 */
[----:B------:R-:W1:Y:S02]  /*95070*/  LDCU.64 UR34, c[0x0][0x398] ;  /* 0x00007300ff2277ac */ /* 0x000e640008000a00 */
[----:B------:R-:W-:Y:S01]  /*95080*/  @P5 LOP3.LUT R3, R3, 0x8000000, RZ, 0xfc, !PT ;  /* 0x0800000003035812 */ /* 0x000fe200078efcff */
[----:B0-----:R-:W-:-:S03]  /*95090*/  UMOV UR60, UR4 ;  /* 0x00000004003c7c82 */ /* 0x001fc60008000000 */
[----:B------:R-:W-:Y:S01]  /*950a0*/  LOP3.LUT R3, R3, 0xfbffffff, RZ, 0xc0, !PT ;  /* 0xfbffffff03037812 */ /* 0x000fe200078ec0ff */
[----:B------:R-:W-:Y:S01]  /*950b0*/  UMOV UR53, UR5 ;  /* 0x0000000500357c82 */ /* 0x000fe20008000000 */
[----:B------:R-:W0:Y:S02]  /*950c0*/  LDCU.64 UR4, c[0x0][0x398] ;  /* 0x00007300ff0477ac */ /* 0x000e240008000a00 */
[----:B------:R-:W-:Y:S01]  /*950d0*/  @P4 LOP3.LUT R3, R3, 0x4000000, RZ, 0xfc, !PT ;  /* 0x0400000003034812 */ /* 0x000fe200078efcff */
[----:B------:R-:W-:Y:S01]  /*950e0*/  UMOV UR58, UR10 ;  /* 0x0000000a003a7c82 */ /* 0x000fe20008000000 */
[----:B------:R-:W2:Y:S02]  /*950f0*/  LDCU.64 UR10, c[0x0][0x398] ;  /* 0x00007300ff0a77ac */ /* 0x000ea40008000a00 */
[----:B------:R-:W-:Y:S01]  /*95100*/  LOP3.LUT R3, R3, 0xfdffffff, RZ, 0xc0, !PT ;  /* 0xfdffffff03037812 */ /* 0x000fe200078ec0ff */
[----:B------:R-:W3:Y:S03]  /*95110*/  LDCU.64 UR16, c[0x0][0x398] ;  /* 0x00007300ff1077ac */ /* 0x000ee60008000a00 */
[----:B------:R-:W-:-:S02]  /*95120*/  @P3 LOP3.LUT R3, R3, 0x2000000, RZ, 0xfc, !PT ;  /* 0x0200000003033812 */ /* 0x000fc400078efcff */
[C---:B------:R-:W-:Y:S02]  /*95130*/  ISETP.LT.AND P3, PT, R60.reuse, UR8, !P2 ;  /* 0x000000083c007c0c */ /* 0x040fe4000d761270 */
[----:B------:R-:W-:Y:S01]  /*95140*/  ISETP.LT.AND P2, PT, R61, UR27, !P1 ;  /* 0x0000001b3d007c0c */ /* 0x000fe2000cf41270 */
[----:B------:R-:W4:Y:S01]  /*95150*/  LDCU.64 UR26, c[0x0][0x398] ;  /* 0x00007300ff1a77ac */ /* 0x000f220008000a00 */
[----:B------:R-:W-:Y:S02]  /*95160*/  LOP3.LUT R3, R3, 0xfeffffff, RZ, 0xc0, !PT ;  /* 0xfeffffff03037812 */ /* 0x000fe400078ec0ff */
[----:B------:R-:W-:-:S07]  /*95170*/  ISETP.LT.AND P1, PT, R60, UR46, !P1 ;  /* 0x0000002e3c007c0c */ /* 0x000fce000cf21270 */
[----:B------:R-:W-:-:S04]  /*95180*/  @P3 LOP3.LUT R3, R3, 0x1000000, RZ, 0xfc, !PT ;  /* 0x0100000003033812 */ /* 0x000fc800078efcff */
[----:B------:R-:W-:-:S04]  /*95190*/  LOP3.LUT R3, R3, 0xff7fffff, RZ, 0xc0, !PT ;  /* 0xff7fffff03037812 */ /* 0x000fc800078ec0ff */
[----:B------:R-:W-:Y:S02]  /*951a0*/  @P2 LOP3.LUT R3, R3, 0x800000, RZ, 0xfc, !PT ;  /* 0x0080000003032812 */ /* 0x000fe400078efcff */
[----:B------:R-:W-:Y:S01]  /*951b0*/  ISETP.LT.AND P2, PT, R61, UR21, !P0 ;  /* 0x000000153d007c0c */ /* 0x000fe2000c741270 */
[----:B0-----:R-:W-:Y:S01]  /*951c0*/  UMOV UR40, UR4 ;  /* 0x0000000400287c82 */ /* 0x001fe20008000000 */
[----:B------:R-:W-:Y:S01]  /*951d0*/  LOP3.LUT R3, R3, 0xffbfffff, RZ, 0xc0, !PT ;  /* 0xffbfffff03037812 */ /* 0x000fe200078ec0ff */
[----:B------:R-:W-:Y:S01]  /*951e0*/  UMOV UR66, UR5 ;  /* 0x0000000500427c82 */ /* 0x000fe20008000000 */
[----:B------:R-:W0:Y:S02]  /*951f0*/  LDCU.64 UR4, c[0x0][0x398] ;  /* 0x00007300ff0477ac */ /* 0x000e240008000a00 */
[----:B------:R-:W-:Y:S02]  /*95200*/  @P1 LOP3.LUT R3, R3, 0x400000, RZ, 0xfc, !PT ;  /* 0x0040000003031812 */ /* 0x000fe400078efcff */
[----:B------:R-:W-:Y:S01]  /*95210*/  ISETP.LT.AND P1, PT, R60, UR32, !P0 ;  /* 0x000000203c007c0c */ /* 0x000fe2000c721270 */
[----:B------:R-:W1:Y:S01]  /*95220*/  LDCU.64 UR20, c[0x0][0x398] ;  /* 0x00007300ff1477ac */ /* 0x000e620008000a00 */
[----:B------:R-:W-:-:S04]  /*95230*/  LOP3.LUT R3, R3, 0xffdfffff, RZ, 0xc0, !PT ;  /* 0xffdfffff03037812 */ /* 0x000fc800078ec0ff */
[----:B------:R-:W-:Y:S02]  /*95240*/  @P2 LOP3.LUT R3, R3, 0x200000, RZ, 0xfc, !PT ;  /* 0x0020000003032812 */ /* 0x000fe400078efcff */
[----:B------:R-:W-:Y:S02]  /*95250*/  ISETP.GE.AND P0, PT, R8, UR9, PT ;  /* 0x0000000908007c0c */ /* 0x000fe4000bf06270 */
[----:B------:R-:W-:Y:S01]  /*95260*/  LOP3.LUT R3, R3, 0xffefffff, RZ, 0xc0, !PT ;  /* 0xffefffff03037812 */ /* 0x000fe200078ec0ff */
[----:B------:R-:W-:Y:S01]  /*95270*/  VIADD R8, R0, 0x152 ;  /* 0x0000015200087836 */ /* 0x000fe20000000000 */
[----:B------:R-:W-:Y:S01]  /*95280*/  MOV.SPILL R14, UR72 ;  /* 0x00000048000e7c02 */ /* 0x000fe20009000f00 */
[----:B------:R-:W1:Y:S01]  /*95290*/  LDCU.64 UR72, c[0x0][0x398] ;  /* 0x00007300ff4877ac */ /* 0x000e620008000a00 */
[----:B------:R-:W-:Y:S02]  /*952a0*/  @P1 LOP3.LUT R3, R3, 0x100000, RZ, 0xfc, !PT ;  /* 0x0010000003031812 */ /* 0x000fe400078efcff */
[----:B------:R-:W-:Y:S01]  /*952b0*/  ISETP.LT.AND P1, PT, R61, UR69, !P0 ;  /* 0x000000453d007c0c */ /* 0x000fe2000c721270 */
[----:B0-----:R-:W-:Y:S01]  /*952c0*/  UMOV UR57, UR4 ;  /* 0x0000000400397c82 */ /* 0x001fe20008000000 */
[----:B------:R-:W-:Y:S01]  /*952d0*/  ISETP.LT.AND P0, PT, R60, UR12, !P0 ;  /* 0x0000000c3c007c0c */ /* 0x000fe2000c701270 */
[----:B------:R-:W-:Y:S01]  /*952e0*/  UMOV UR67, UR5 ;  /* 0x0000000500437c82 */ /* 0x000fe20008000000 */
[----:B------:R-:W-:Y:S01]  /*952f0*/  LOP3.LUT R3, R3, 0xfff7ffff, RZ, 0xc0, !PT ;  /* 0xfff7ffff03037812 */ /* 0x000fe200078ec0ff */
[----:B------:R-:W0:Y:S01]  /*95300*/  LDCU.64 UR4, c[0x0][0x398] ;  /* 0x00007300ff0477ac */ /* 0x000e220008000a00 */
[----:B------:R-:W-:-:S02]  /*95310*/  MOV.SPILL R12, UR53 ;  /* 0x00000035000c7c02 */ /* 0x000fc40009000f00 */
[----:B------:R-:W-:Y:S01]  /*95320*/  MOV.SPILL R11, UR52 ;  /* 0x00000034000b7c02 */ /* 0x000fe20009000f00 */
[----:B------:R-:W0:Y:S04]  /*95330*/  LDCU.64 UR8, c[0x0][0x398] ;  /* 0x00007300ff0877ac */ /* 0x000e280008000a00 */
[----:B------:R-:W-:-:S04]  /*95340*/  @P1 LOP3.LUT R3, R3, 0x80000, RZ, 0xfc, !PT ;  /* 0x0008000003031812 */ /* 0x000fc800078efcff */
[----:B------:R-:W-:-:S04]  /*95350*/  LOP3.LUT R3, R3, 0xfffbffff, RZ, 0xc0, !PT ;  /* 0xfffbffff03037812 */ /* 0x000fc800078ec0ff */
[----:B------:R-:W-:Y:S02]  /*95360*/  @P0 LOP3.LUT R3, R3, 0x40000, RZ, 0xfc, !PT ;  /* 0x0004000003030812 */ /* 0x000fe400078efcff */
[----:B------:R-:W-:Y:S02]  /*95370*/  ISETP.GE.AND P0, PT, R8, UR47, PT ;  /* 0x0000002f08007c0c */ /* 0x000fe4000bf06270 */
[----:B------:R-:W-:Y:S01]  /*95380*/  LOP3.LUT R3, R3, 0xfffdffff, RZ, 0xc0, !PT ;  /* 0xfffdffff03037812 */ /* 0x000fe200078ec0ff */
[----:B------:R-:W-:Y:S01]  /*95390*/  VIADD R8, R0, 0x14e ;  /* 0x0000014e00087836 */ /* 0x000fe20000000000 */
[----:B------:R-:W-:Y:S01]  /*953a0*/  ISETP.LT.AND P1, PT, R61, UR24, !P0 ;  /* 0x000000183d007c0c */ /* 0x000fe2000c721270 */
[----:B0-----:R-:W-:Y:S01]  /*953b0*/  UMOV UR64, UR4 ;  /* 0x0000000400407c82 */ /* 0x001fe20008000000 */
[----:B------:R-:W-:Y:S01]  /*953c0*/  ISETP.LT.AND P0, PT, R60, UR70, !P0 ;  /* 0x000000463c007c0c */ /* 0x000fe2000c701270 */
[----:B------:R-:W-:Y:S01]  /*953d0*/  UMOV UR55, UR5 ;  /* 0x0000000500377c82 */ /* 0x000fe20008000000 */
[----:B------:R-:W0:Y:S01]  /*953e0*/  LDCU.64 UR4, c[0x0][0x398] ;  /* 0x00007300ff0477ac */ /* 0x000e220008000a00 */
[----:B-1----:R-:W-:Y:S01]  /*953f0*/  UMOV UR53, UR72 ;  /* 0x0000004800357c82 */ /* 0x002fe20008000000 */
[----:B------:R-:W-:Y:S01]  /*95400*/  UMOV UR49, UR73 ;  /* 0x0000004900317c82 */ /* 0x000fe20008000000 */
[----:B------:R-:W1:Y:S06]  /*95410*/  LDCU.64 UR72, c[0x0][0x398] ;  /* 0x00007300ff4877ac */ /* 0x000e6c0008000a00 */
[----:B------:R-:W-:-:S02]  /*95420*/  @P1 LOP3.LUT R3, R3, 0x20000, RZ, 0xfc, !PT ;  /* 0x0002000003031812 */ /* 0x000fc400078efcff */
[----:B------:R-:W-:Y:S01]  /*95430*/  MOV.SPILL R10, UR74 ;  /* 0x0000004a000a7c02 */ /* 0x000fe20009000f00 */
[----:B------:R-:W2:Y:S01]  /*95440*/  LDCU.64 UR74, c[0x0][0x398] ;  /* 0x00007300ff4a77ac */ /* 0x000ea20008000a00 */
[----:B------:R-:W-:Y:S01]  /*95450*/  LOP3.LUT R3, R3, 0xfffeffff, RZ, 0xc0, !PT ;  /* 0xfffeffff03037812 */ /* 0x000fe200078ec0ff */
[----:B------:R-:W-:-:S03]  /*95460*/  UMOV UR69, UR9 ;  /* 0x0000000900457c82 */ /* 0x000fc60008000000 */
[----:B------:R-:W-:Y:S01]  /*95470*/  @P0 LOP3.LUT R3, R3, 0x10000, RZ, 0xfc, !PT ;  /* 0x0001000003030812 */ /* 0x000fe200078efcff */
[----:B------:R-:W2:Y:S01]  /*95480*/  LDCU.64 UR46, c[0x0][0x398] ;  /* 0x00007300ff2e77ac */ /* 0x000ea20008000a00 */
        /* <DEDUP_REMOVED lines=10> */
[----:B------:R-:W-:Y:S01]  /*95530*/  STL [R1+0x3130], R51 ;  /* 0x0031303301007387 */ /* 0x000fe20000100800 */
[----:B------:R-:W1:Y:S05]  /*95540*/  LDCU.64 UR32, c[0x0][0x398] ;  /* 0x00007300ff2077ac */ /* 0x000e6a0008000a00 */
        /* <DEDUP_REMOVED lines=10> */
[----:B------:R-:W-:Y:S01]  /*955f0*/  ISETP.GE.AND P0, PT, R9, UR25, PT ;  /* 0x0000001909007c0c */ /* 0x000fe2000bf06270 */
[----:B--2---:R-:W-:Y:S01]  /*95600*/  UMOV UR73, UR74 ;  /* 0x0000004a00497c82 */ /* 0x004fe20008000000 */
[----:B------:R-:W-:Y:S01]  /*95610*/  UMOV UR72, UR8 ;  /* 0x0000000800487c82 */ /* 0x000fe20008000000 */
[----:B------:R-:W-:Y:S01]  /*95620*/  UMOV UR71, UR46 ;  /* 0x0000002e00477c82 */ /* 0x000fe20008000000 */
[----:B------:R-:W-:Y:S01]  /*95630*/  STL.64 [R1+0xfc8], R22 ;  /* 0x000fc81601007387 */ /* 0x000fe20000100a00 */
[----:B------:R-:W0:Y:S04]  /*95640*/  LDCU.64 UR12, c[0x0][0x398] ;  /* 0x00007300ff0c77ac */ /* 0x000e280008000a00 */
[----:B------:R-:W-:Y:S01]  /*95650*/  @P2 LOP3.LUT R3, R3, 0x2000, RZ, 0xfc, !PT ;  /* 0x0000200003032812 */ /* 0x000fe200078efcff */
[----:B------:R-:W-:Y:S01]  /*95660*/  VIADD R9, R0, 0x148 ;  /* 0x0000014800097836 */ /* 0x000fe20000000000 */
[----:B------:R-:W2:Y:S02]  /*95670*/  LDCU.64 UR4, c[0x0][0x398] ;  /* 0x00007300ff0477ac */ /* 0x000ea40008000a00 */
[----:B------:R-:W-:Y:S01]  /*95680*/  LOP3.LUT R3, R3, 0xffffefff, RZ, 0xc0, !PT ;  /* 0xffffefff03037812 */ /* 0x000fe200078ec0ff */
[----:B------:R-:W0:Y:S03]  /*95690*/  LDCU.64 UR8, c[0x0][0x398] ;  /* 0x00007300ff0877ac */ /* 0x000e260008000a00 */
[----:B------:R-:W-:-:S02]  /*956a0*/  @P1 LOP3.LUT R3, R3, 0x1000, RZ, 0xfc, !PT ;  /* 0x0000100003031812 */ /* 0x000fc400078efcff */
[----:B------:R-:W-:Y:S01]  /*956b0*/  ISETP.LT.AND P1, PT, R61, UR30, !P0 ;  /* 0x0000001e3d007c0c */ /* 0x000fe2000c721270 */
[----:B------:R-:W0:Y:S01]  /*956c0*/  LDCU.64 UR24, c[0x0][0x398] ;  /* 0x00007300ff1877ac */ /* 0x000e220008000a00 */
[----:B------:R-:W-:Y:S02]  /*956d0*/  ISETP.LT.AND P0, PT, R60, UR60, !P0 ;  /* 0x0000003c3c007c0c */ /* 0x000fe4000c701270 */
[----:B------:R-:W-:-:S09]  /*956e0*/  LOP3.LUT R3, R3, 0xfffff7ff, RZ, 0xc0, !PT ;  /* 0xfffff7ff03037812 */ /* 0x000fd200078ec0ff */
[----:B------:R-:W-:-:S04]  /*956f0*/  @P1 LOP3.LUT R3, R3, 0x800, RZ, 0xfc, !PT ;  /* 0x0000080003031812 */ /* 0x000fc800078efcff */
[----:B------:R-:W-:-:S04]  /*95700*/  LOP3.LUT R3, R3, 0xfffffbff, RZ, 0xc0, !PT ;  /* 0xfffffbff03037812 */ /* 0x000fc800078ec0ff */
[----:B------:R-:W-:Y:S02]  /*95710*/  @P0 LOP3.LUT R3, R3, 0x400, RZ, 0xfc, !PT ;  /* 0x0000040003030812 */ /* 0x000fe400078efcff */
[----:B------:R-:W-:Y:S02]  /*95720*/  ISETP.GE.AND P0, PT, R8, UR45, PT ;  /* 0x0000002d08007c0c */ /* 0x000fe4000bf06270 */
[----:B------:R-:W-:Y:S01]  /*95730*/  LOP3.LUT R3, R3, 0xfffffdff, RZ, 0xc0, !PT ;  /* 0xfffffdff03037812 */ /* 0x000fe200078ec0ff */
[----:B------:R-:W-:Y:S01]  /*95740*/  VIADD R8, R0, 0x146 ;  /* 0x0000014600087836 */ /* 0x000fe20000000000 */
[----:B------:R-:W-:Y:S01]  /*95750*/  ISETP.LT.AND P1, PT, R61, UR18, !P0 ;  /* 0x000000123d007c0c */ /* 0x000fe2000c721270 */
[----:B--2---:R-:W-:Y:S01]  /*95760*/  UMOV UR59, UR4 ;  /* 0x00000004003b7c82 */ /* 0x004fe20008000000 */
[----:B------:R-:W-:Y:S01]  /*95770*/  ISETP.LT.AND P0, PT, R60, UR40, !P0 ;  /* 0x000000283c007c0c */ /* 0x000fe2000c701270 */
[----:B------:R-:W-:Y:S01]  /*95780*/  UMOV UR48, UR5 ;  /* 0x0000000500307c82 */ /* 0x000fe20008000000 */
[----:B------:R-:W2:Y:S01]  /*95790*/  LDCU.64 UR4, c[0x0][0x398] ;  /* 0x00007300ff0477ac */ /* 0x000ea20008000a00 */
[----:B------:R-:W-:Y:S01]  /*957a0*/  STL.64 [R1+0xa10], R20 ;  /* 0x000a101401007387 */ /* 0x000fe20000100a00 */
[----:B0-----:R-:W-:Y:S01]  /*957b0*/  UMOV UR60, UR24 ;  /* 0x00000018003c7c82 */ /* 0x001fe20008000000 */
[----:B------:R-:W-:Y:S01]  /*957c0*/  UMOV UR65, UR25 ;  /* 0x0000001900417c82 */ /* 0x000fe20008000000 */
[----:B------:R-:W0:Y:S05]  /*957d0*/  LDCU.64 UR44, c[0x0][0x398] ;  /* 0x00007300ff2c77ac */ /* 0x000e2a0008000a00 */
[----:B------:R-:W-:Y:S01]  /*957e0*/  @P1 LOP3.LUT R3, R3, 0x200, RZ, 0xfc, !PT ;  /* 0x0000020003031812 */ /* 0x000fe200078efcff */
[----:B------:R0:W-:Y:S01]  /*957f0*/  STL.64 [R1+0x8f8], R16 ;  /* 0x0008f81001007387 */ /* 0x0001e20000100a00 */
[----:B------:R-:W1:Y:S02]  /*95800*/  LDCU.64 UR24, c[0x0][0x398] ;  /* 0x00007300ff1877ac */ /* 0x000e640008000a00 */
[----:B------:R-:W-:-:S04]  /*95810*/  LOP3.LUT R3, R3, 0xfffffeff, RZ, 0xc0, !PT ;  /* 0xfffffeff03037812 */ /* 0x000fc800078ec0ff */
[----:B------:R-:W-:Y:S02]  /*95820*/  @P0 LOP3.LUT R3, R3, 0x100, RZ, 0xfc, !PT ;  /* 0x0000010003030812 */ /* 0x000fe400078efcff */
[----:B------:R-:W-:Y:S02]  /*95830*/  ISETP.GE.AND P0, PT, R9, UR7, PT ;  /* 0x0000000709007c0c */ /* 0x000fe4000bf06270 */
[----:B------:R-:W-:Y:S01]  /*95840*/  LOP3.LUT R3, R3, 0xffffff7f, RZ, 0xc0, !PT ;  /* 0xffffff7f03037812 */ /* 0x000fe200078ec0ff */
[----:B------:R-:W-:Y:S01]  /*95850*/  VIADD R9, R0, 0x144 ;  /* 0x0000014400097836 */ /* 0x000fe20000000000 */
[----:B------:R-:W-:Y:S01]  /*95860*/  ISETP.LT.AND P1, PT, R61, UR38, !P0 ;  /* 0x000000263d007c0c */ /* 0x000fe2000c721270 */
[----:B0-----:R-:W-:Y:S01]  /*95870*/  IMAD.U32 R16, RZ, RZ, UR47 ;  /* 0x0000002fff107e24 */ /* 0x001fe2000f8e00ff */
[----:B------:R-:W-:Y:S01]  /*95880*/  ISETP.LT.AND P0, PT, R60, UR57, !P0 ;  /* 0x000000393c007c0c */ /* 0x000fe2000c701270 */
[----:B------:R-:W0:Y:S01]  /*95890*/  LDCU.64 UR46, c[0x0][0x398] ;  /* 0x00007300ff2e77ac */ /* 0x000e220008000a00 */
[----:B------:R-:W-:Y:S01]  /*958a0*/  UMOV UR40, UR44 ;  /* 0x0000002c00287c82 */ /* 0x000fe20008000000 */
[----:B------:R-:W0:Y:S08]  /*958b0*/  LDCU.64 UR6, c[0x0][0x398] ;  /* 0x00007300ff0677ac */ /* 0x000e300008000a00 */
[----:B------:R-:W-:-:S04]  /*958c0*/  @P1 LOP3.LUT R3, R3, 0x80, RZ, 0xfc, !PT ;  /* 0x0000008003031812 */ /* 0x000fc800078efcff */
        /* <DEDUP_REMOVED lines=8> */
[----:B------:R-:W-:Y:S01]  /*95950*/  UMOV UR62, UR75 ;  /* 0x0000004b003e7c82 */ /* 0x000fe20008000000 */
[----:B------:R-:W-:Y:S01]  /*95960*/  ISETP.GE.AND P0, PT, R9, UR19, PT ;  /* 0x0000001309007c0c */ /* 0x000fe2000bf06270 */
[----:B------:R-:W0:Y:S08]  /*95970*/  LDCU.64 UR30, c[0x0][0x398] ;  /* 0x00007300ff1e77ac */ /* 0x000e300008000a00 */
[----:B------:R-:W-:Y:S01]  /*95980*/  @P2 LOP3.LUT R3, R3, 0x20, RZ, 0xfc, !PT ;  /* 0x0000002003032812 */ /* 0x000fe200078efcff */
[----:B------:R-:W-:Y:S01]  /*95990*/  VIADD R9, R0, 0x140 ;  /* 0x0000014000097836 */ /* 0x000fe20000000000 */
[----:B------:R-:W-:Y:S01]  /*959a0*/  UMOV UR47, UR46 ;  /* 0x0000002e002f7c82 */ /* 0x000fe20008000000 */
[----:B------:R-:W0:Y:S01]  /*959b0*/  LDCU.64 UR74, c[0x0][0x398] ;  /* 0x00007300ff4a77ac */ /* 0x000e220008000a00 */
[----:B------:R-:W-:Y:S01]  /*959c0*/  LOP3.LUT R3, R3, 0xffffffef, RZ, 0xc0, !PT ;  /* 0xffffffef03037812 */ /* 0x000fe200078ec0ff */
[----:B------:R-:W0:Y:S03]  /*959d0*/  LDCU.64 UR18, c[0x0][0x398] ;  /* 0x00007300ff1277ac */ /* 0x000e260008000a00 */
[----:B------:R-:W-:-:S02]  /*959e0*/  @P1 LOP3.LUT R3, R3, 0x10, RZ, 0xfc, !PT ;  /* 0x0000001003031812 */ /* 0x000fc400078efcff */
[----:B------:R-:W-:Y:S02]  /*959f0*/  ISETP.LT.AND P1, PT, R61, UR22, !P0 ;  /* 0x000000163d007c0c */ /* 0x000fe4000c721270 */
[----:B------:R-:W-:Y:S02]  /*95a00*/  ISETP.LT.AND P0, PT, R60, UR63, !P0 ;  /* 0x0000003f3c007c0c */ /* 0x000fe4000c701270 */
[----:B------:R-:W-:-:S09]  /*95a10*/  LOP3.LUT R3, R3, 0xfffffff7, RZ, 0xc0, !PT ;  /* 0xfffffff703037812 */ /* 0x000fd200078ec0ff */
[----:B------:R-:W-:-:S04]  /*95a20*/  @P1 LOP3.LUT R3, R3, 0x8, RZ, 0xfc, !PT ;  /* 0x0000000803031812 */ /* 0x000fc800078efcff */
[----:B------:R-:W-:-:S04]  /*95a30*/  LOP3.LUT R3, R3, 0xfffffffb, RZ, 0xc0, !PT ;  /* 0xfffffffb03037812 */ /* 0x000fc800078ec0ff */
[----:B------:R-:W-:Y:S02]  /*95a40*/  @P0 LOP3.LUT R3, R3, 0x4, RZ, 0xfc, !PT ;  /* 0x0000000403030812 */ /* 0x000fe400078efcff */
[----:B------:R-:W-:-:S04]  /*95a50*/  ISETP.GE.AND P0, PT, R8, UR39, PT ;  /* 0x0000002708007c0c */ /* 0x000fc8000bf06270 */
[----:B------:R-:W-:Y:S02]  /*95a60*/  ISETP.LT.AND P1, PT, R61, UR28, !P0 ;  /* 0x0000001c3d007c0c */ /* 0x000fe4000c721270 */
[----:B------:R-:W-:Y:S02]  /*95a70*/  ISETP.LT.AND P0, PT, R60, UR41, !P0 ;  /* 0x000000293c007c0c */ /* 0x000fe4000c701270 */
[----:B------:R-:W-:-:S09]  /*95a80*/  LOP3.LUT R3, R3, 0xfffffffd, RZ, 0xc0, !PT ;  /* 0xfffffffd03037812 */ /* 0x000fd200078ec0ff */
[----:B------:R-:W-:-:S04]  /*95a90*/  @P1 LOP3.LUT R3, R3, 0x2, RZ, 0xfc, !PT ;  /* 0x0000000203031812 */ /* 0x000fc800078efcff */
[----:B------:R-:W-:-:S04]  /*95aa0*/  LOP3.LUT R3, R3, 0xfffffffe, RZ, 0xc0, !PT ;  /* 0xfffffffe03037812 */ /* 0x000fc800078ec0ff */
[----:B------:R-:W-:Y:S02]  /*95ab0*/  @P0 LOP3.LUT R3, R3, 0x1, RZ, 0xfc, !PT ;  /* 0x0000000103030812 */ /* 0x000fe400078efcff */
[----:B------:R-:W-:Y:S01]  /*95ac0*/  ISETP.GE.AND P0, PT, R9, UR15, PT ;  /* 0x0000000f09007c0c */ /* 0x000fe2000bf06270 */
[C---:B------:R-:W-:Y:S01]  /*95ad0*/  VIADD R8, R0.reuse, 0x13e ;  /* 0x0000013e00087836 */ /* 0x040fe20000000000 */
[----:B0-----:R-:W-:Y:S01]  /*95ae0*/  UMOV UR44, UR74 ;  /* 0x0000004a002c7c82 */ /* 0x001fe20008000000 */
[----:B------:R-:W-:Y:S01]  /*95af0*/  VIADD R9, R0, 0x13c ;  /* 0x0000013c00097836 */ /* 0x000fe20000000000 */
[----:B------:R-:W-:Y:S01]  /*95b00*/  ISETP.LT.AND P1, PT, R61, UR36, !P0 ;  /* 0x000000243d007c0c */ /* 0x000fe2000c721270 */
[----:B------:R-:W-:Y:S01]  /*95b10*/  UMOV UR38, UR18 ;  /* 0x0000001200267c82 */ /* 0x000fe20008000000 */
[----:B------:R-:W-:Y:S01]  /*95b20*/  ISETP.LT.AND P0, PT, R60, UR59, !P0 ;  /* 0x0000003b3c007c0c */ /* 0x000fe2000c701270 */
[----:B------:R-:W-:Y:S01]  /*95b30*/  UMOV UR63, UR19 ;  /* 0x00000013003f7c82 */ /* 0x000fe20008000000 */
[----:B------:R-:W-:Y:S01]  /*95b40*/  UMOV UR39, UR44 ;  /* 0x0000002c00277c82 */ /* 0x000fe20008000000 */
[----:B------:R-:W0:Y:S01]  /*95b50*/  LDCU.64 UR18, c[0x0][0x398] ;  /* 0x00007300ff1277ac */ /* 0x000e220008000a00 */
[----:B------:R-:W-:Y:S01]  /*95b60*/  UMOV UR57, UR75 ;  /* 0x0000004b00397c82 */ /* 0x000fe20008000000 */
[----:B------:R-:W0:Y:S06]  /*95b70*/  LDCU.64 UR74, c[0x0][0x398] ;  /* 0x00007300ff4a77ac */ /* 0x000e2c0008000a00 */
[----:B------:R-:W-:Y:S01]  /*95b80*/  @P1 LOP3.LUT R37, R37, 0x80000000, RZ, 0xfc, !PT ;  /* 0x8000000025251812 */ /* 0x000fe200078efcff */
[----:B------:R-:W1:Y:S03]  /*95b90*/  LDCU.64 UR14, c[0x0][0x398] ;  /* 0x00007300ff0e77ac */ /* 0x000e660008000a00 */
[----:B------:R-:W-:-:S04]  /*95ba0*/  LOP3.LUT R37, R37, 0xbfffffff, RZ, 0xc0, !PT ;  /* 0xbfffffff25257812 */ /* 0x000fc800078ec0ff */
[----:B------:R-:W-:Y:S02]  /*95bb0*/  @P0 LOP3.LUT R37, R37, 0x40000000, RZ, 0xfc, !PT ;  /* 0x4000000025250812 */ /* 0x000fe400078efcff */
[----:B------:R-:W-:Y:S02]  /*95bc0*/  ISETP.GE.AND P0, PT, R8, UR23, PT ;  /* 0x0000001708007c0c */ /* 0x000fe4000bf06270 */
[----:B------:R-:W-:Y:S01]  /*95bd0*/  LOP3.LUT R37, R37, 0xdfffffff, RZ, 0xc0, !PT ;  /* 0xdfffffff25257812 */ /* 0x000fe200078ec0ff */
[----:B------:R-:W-:Y:S01]  /*95be0*/  VIADD R8, R0, 0x13a ;  /* 0x0000013a00087836 */ /* 0x000fe20000000000 */
[----:B--2---:R-:W-:Y:S01]  /*95bf0*/  ISETP.LT.AND P2, PT, R61, UR4, !P0 ;  /* 0x000000043d007c0c */ /* 0x004fe2000c741270 */
[----:B0-----:R-:W-:Y:S01]  /*95c00*/  UMOV UR41, UR74 ;  /* 0x0000004a00297c82 */ /* 0x001fe20008000000 */
[----:B------:R-:W-:Y:S01]  /*95c10*/  ISETP.LT.AND P1, PT, R60, UR58, !P0 ;  /* 0x0000003a3c007c0c */ /* 0x000fe2000c721270 */
[----:B------:R-:W-:Y:S01]  /*95c20*/  UMOV UR64, UR75 ;  /* 0x0000004b00407c82 */ /* 0x000fe20008000000 */
[----:B------:R-:W-:Y:S01]  /*95c30*/  ISETP.GE.AND P0, PT, R9, UR29, PT ;  /* 0x0000001d09007c0c */ /* 0x000fe2000bf06270 */
[----:B------:R-:W0:Y:S08]  /*95c40*/  LDCU.64 UR22, c[0x0][0x398] ;  /* 0x00007300ff1677ac */ /* 0x000e300008000a00 */
        /* <DEDUP_REMOVED lines=13> */
[----:B------:R-:W-:-:S04]  /*95d20*/  ISETP.GE.AND P0, PT, R8, UR37, PT ;  /* 0x0000002508007c0c */ /* 0x000fc8000bf06270 */
[----:B---3--:R-:W-:Y:S02]  /*95d30*/  ISETP.LT.AND P1, PT, R61, UR16, !P0 ;  /* 0x000000103d007c0c */ /* 0x008fe4000c721270 */
[----:B------:R-:W-:Y:S02]  /*95d40*/  ISETP.LT.AND P0, PT, R60, UR53, !P0 ;  /* 0x000000353c007c0c */ /* 0x000fe4000c701270 */
[----:B------:R-:W-:-:S09]  /*95d50*/  LOP3.LUT R37, R37, 0xfdffffff, RZ, 0xc0, !PT ;  /* 0xfdffffff25257812 */ /* 0x000fd200078ec0ff */
[----:B------:R-:W-:-:S04]  /*95d60*/  @P1 LOP3.LUT R37, R37, 0x2000000, RZ, 0xfc, !PT ;  /* 0x0200000025251812 */ /* 0x000fc800078efcff */
[----:B------:R-:W-:-:S04]  /*95d70*/  LOP3.LUT R37, R37, 0xfeffffff, RZ, 0xc0, !PT ;  /* 0xfeffffff25257812 */ /* 0x000fc800078ec0ff */
[----:B------:R-:W-:Y:S02]  /*95d80*/  @P0 LOP3.LUT R37, R37, 0x1000000, RZ, 0xfc, !PT ;  /* 0x0100000025250812 */ /* 0x000fe400078efcff */
[----:B------:R-:W-:Y:S02]  /*95d90*/  ISETP.GE.AND P0, PT, R9, UR5, PT ;  /* 0x0000000509007c0c */ /* 0x000fe4000bf06270 */
[----:B------:R-:W-:Y:S01]  /*95da0*/  LOP3.LUT R37, R37, 0xff7fffff, RZ, 0xc0, !PT ;  /* 0xff7fffff25257812 */ /* 0x000fe200078ec0ff */
[C---:B------:R-:W-:Y:S01]  /*95db0*/  VIADD R8, R0.reuse, 0x136 ;  /* 0x0000013600087836 */ /* 0x040fe20000000000 */
[----:B------:R-:W-:Y:S01]  /*95dc0*/  ISETP.LT.AND P1, PT, R61, UR34, !P0 ;  /* 0x000000223d007c0c */ /* 0x000fe2000c721270 */
[----:B------:R-:W-:Y:S01]  /*95dd0*/  VIADD R9, R0, 0x134 ;  /* 0x0000013400097836 */ /* 0x000fe20000000000 */
[----:B------:R-:W-:Y:S01]  /*95de0*/  ISETP.LT.AND P0, PT, R60, UR52, !P0 ;  /* 0x000000343c007c0c */ /* 0x000fe2000c701270 */
[----:B------:R-:W-:Y:S01]  /*95df0*/  UMOV UR37, UR41 ;  /* 0x0000002900257c82 */ /* 0x000fe20008000000 */
[----:B--2---:R-:W-:Y:S01]  /*95e00*/  UMOV UR77, UR74 ;  /* 0x0000004a004d7c82 */ /* 0x004fe20008000000 */
[----:B0-----:R-:W-:Y:S01]  /*95e10*/  UMOV UR36, UR28 ;  /* 0x0000001c00247c82 */ /* 0x001fe20008000000 */
[----:B------:R-:W-:Y:S01]  /*95e20*/  UMOV UR70, UR29 ;  /* 0x0000001d00467c82 */ /* 0x000fe20008000000 */
[----:B------:R-:W0:Y:S01]  /*95e30*/  LDCU.64 UR28, c[0x0][0x398] ;  /* 0x00007300ff1c77ac */ /* 0x000e220008000a00 */
[----:B------:R-:W-:Y:S01]  /*95e40*/  LOP3.LUT R7, R7, 0x7fffffff, RZ, 0xc0, !PT ;  /* 0x7fffffff07077812 */ /* 0x000fe200078ec0ff */
[----:B------:R-:W-:Y:S01]  /*95e50*/  UMOV UR76, UR58 ;  /* 0x0000003a004c7c82 */ /* 0x000fe20008000000 */
[----:B------:R-:W2:Y:S03]  /*95e60*/  LDCU.64 UR4, c[0x0][0x398] ;  /* 0x00007300ff0477ac */ /* 0x000ea60008000a00 */
[----:B------:R-:W-:Y:S01]  /*95e70*/  @P1 LOP3.LUT R37, R37, 0x800000, RZ, 0xfc, !PT ;  /* 0x0080000025251812 */ /* 0x000fe200078efcff */
[----:B------:R-:W3:Y:S03]  /*95e80*/  LDCU.64 UR52, c[0x0][0x398] ;  /* 0x00007300ff3477ac */ /* 0x000ee60008000a00 */
[----:B------:R-:W-:-:S04]  /*95e90*/  LOP3.LUT R37, R37, 0xffbfffff, RZ, 0xc0, !PT ;  /* 0xffbfffff25257812 */ /* 0x000fc800078ec0ff */
[----:B------:R-:W-:Y:S02]  /*95ea0*/  @P0 LOP3.LUT R37, R37, 0x400000, RZ, 0xfc, !PT ;  /* 0x0040000025250812 */ /* 0x000fe400078efcff */
[----:B------:R-:W-:Y:S02]  /*95eb0*/  ISETP.GE.AND P0, PT, R8, UR11, PT ;  /* 0x0000000b08007c0c */ /* 0x000fe4000bf06270 */
[----:B------:R-:W-:Y:S01]  /*95ec0*/  LOP3.LUT R37, R37, 0xffdfffff, RZ, 0xc0, !PT ;  /* 0xffdfffff25257812 */ /* 0x000fe200078ec0ff */
[----:B------:R-:W-:Y:S01]  /*95ed0*/  VIADD R8, R0, 0x132 ;  /* 0x0000013200087836 */ /* 0x000fe20000000000 */
[----:B----4-:R-:W-:Y:S01]  /*95ee0*/  ISETP.LT.AND P2, PT, R61, UR26, !P0 ;  /* 0x0000001a3d007c0c */ /* 0x010fe2000c741270 */
[----:B------:R-:W-:Y:S01]  /*95ef0*/  UMOV UR68, UR75 ;  /* 0x0000004b00447c82 */ /* 0x000fe20008000000 */
[----:B------:R-:W-:Y:S01]  /*95f00*/  ISETP.LT.AND P1, PT, R60, UR73, !P0 ;  /* 0x000000493c007c0c */ /* 0x000fe2000c721270 */
[----:B------:R-:W4:Y:S01]  /*95f10*/  LDCU.64 UR10, c[0x0][0x398] ;  /* 0x00007300ff0a77ac */ /* 0x000f220008000a00 */
[----:B------:R-:W-:-:S09]  /*95f20*/  ISETP.GE.AND P0, PT, R9, UR17, PT ;  /* 0x0000001109007c0c */ /* 0x000fd2000bf06270 */
[----:B------:R-:W-:Y:S01]  /*95f30*/  @P2 LOP3.LUT R37, R37, 0x200000, RZ, 0xfc, !PT ;  /* 0x0020000025252812 */ /* 0x000fe200078efcff */
[----:B------:R-:W-:Y:S01]  /*95f40*/  VIADD R9, R0, 0x130 ;  /* 0x0000013000097836 */ /* 0x000fe20000000000 */
[----:B------:R-:W-:Y:S01]  /*95f50*/  UMOV UR75, UR59 ;  /* 0x0000003b004b7c82 */ /* 0x000fe20008000000 */
[----:B------:R-:W0:Y:S01]  /*95f60*/  LDCU.64 UR16, c[0x0][0x398] ;  /* 0x00007300ff1077ac */ /* 0x000e220008000a00 */
[----:B------:R-:W-:-:S04]  /*95f70*/  LOP3.LUT R37, R37, 0xffefffff, RZ, 0xc0, !PT ;  /* 0xffefffff25257812 */ /* 0x000fc800078ec0ff */
[----:B------:R-:W-:Y:S02]  /*95f80*/  @P1 LOP3.LUT R37, R37, 0x100000, RZ, 0xfc, !PT ;  /* 0x0010000025251812 */ /* 0x000fe400078efcff */
[----:B------:R-:W-:Y:S02]  /*95f90*/  ISETP.LT.AND P1, PT, R61, UR20, !P0 ;  /* 0x000000143d007c0c */ /* 0x000fe4000c721270 */
[----:B------:R-:W-:Y:S01]  /*95fa0*/  ISETP.LT.AND P0, PT, R60, UR72, !P0 ;  /* 0x000000483c007c0c */ /* 0x000fe2000c701270 */
[----:B---3--:R-:W-:Y:S01]  /*95fb0*/  UMOV UR59, UR52 ;  /* 0x00000034003b7c82 */ /* 0x008fe20008000000 */
[----:B------:R-:W-:Y:S01]  /*95fc0*/  LOP3.LUT R37, R37, 0xfff7ffff, RZ, 0xc0, !PT ;  /* 0xfff7ffff25257812 */ /* 0x000fe200078ec0ff */
[----:B------:R-:W-:Y:S01]  /*95fd0*/  UMOV UR46, UR45 ;  /* 0x0000002d002e7c82 */ /* 0x000fe20008000000 */
[----:B------:R-:W3:Y:S07]  /*95fe0*/  LDCU.64 UR72, c[0x0][0x398] ;  /* 0x00007300ff4877ac */ /* 0x000eee0008000a00 */
        /* <DEDUP_REMOVED lines=13> */
[----:B-1----:R-:W-:Y:S01]  /*960c0*/  ISETP.LT.AND P1, PT, R61, UR32, !P0 ;  /* 0x000000203d007c0c */ /* 0x002fe2000c721270 */
[----:B------:R-:W-:Y:S01]  /*960d0*/  VIADD R9, R0, 0x12c ;  /* 0x0000012c00097836 */ /* 0x000fe20000000000 */
[----:B------:R-:W-:Y:S01]  /*960e0*/  ISETP.LT.AND P0, PT, R60, UR47, !P0 ;  /* 0x0000002f3c007c0c */ /* 0x000fe2000c701270 */
[----:B0-----:R-:W-:Y:S01]  /*960f0*/  UMOV UR45, UR16 ;  /* 0x00000010002d7c82 */ /* 0x001fe20008000000 */
[----:B------:R-:W-:Y:S01]  /*96100*/  UMOV UR34, UR17 ;  /* 0x0000001100227c82 */ /* 0x000fe20008000000 */
[----:B------:R-:W0:Y:S01]  /*96110*/  LDCU.64 UR16, c[0x0][0x398] ;  /* 0x00007300ff1077ac */ /* 0x000e220008000a00 */
[----:B---3--:R-:W-:Y:S01]  /*96120*/  UMOV UR44, UR72 ;  /* 0x00000048002c7c82 */ /* 0x008fe20008000000 */
[----:B------:R-:W1:Y:S06]  /*96130*/  LDCU.64 UR26, c[0x0][0x398] ;  /* 0x00007300ff1a77ac */ /* 0x000e6c0008000a00 */
[----:B------:R-:W-:-:S04]  /*96140*/  @P1 LOP3.LUT R37, R37, 0x8000, RZ, 0xfc, !PT ;  /* 0x0000800025251812 */ /* 0x000fc800078efcff */
[----:B------:R-:W-:-:S04]  /*96150*/  LOP3.LUT R37, R37, 0xffffbfff, RZ, 0xc0, !PT ;  /* 0xffffbfff25257812 */ /* 0x000fc800078ec0ff */
[----:B------:R-:W-:Y:S02]  /*96160*/  @P0 LOP3.LUT R37, R37, 0x4000, RZ, 0xfc, !PT ;  /* 0x0000400025250812 */ /* 0x000fe400078efcff */
[----:B------:R-:W-:Y:S02]  /*96170*/  ISETP.GE.AND P0, PT, R8, UR21, PT ;  /* 0x0000001508007c0c */ /* 0x000fe4000bf06270 */
[----:B------:R-:W-:Y:S01]  /*96180*/  LOP3.LUT R37, R37, 0xffffdfff, RZ, 0xc0, !PT ;  /* 0xffffdfff25257812 */ /* 0x000fe200078ec0ff */
[----:B------:R-:W-:Y:S01]  /*96190*/  VIADD R8, R0, 0x12a ;  /* 0x0000012a00087836 */ /* 0x000fe20000000000 */
[----:B------:R-:W-:Y:S01]  /*961a0*/  ISETP.LT.AND P2, PT, R61, UR12, !P0 ;  /* 0x0000000c3d007c0c */ /* 0x000fe2000c741270 */
[----:B------:R-:W-:Y:S01]  /*961b0*/  UMOV UR71, UR73 ;  /* 0x0000004900477c82 */ /* 0x000fe20008000000 */
[----:B------:R-:W-:Y:S01]  /*961c0*/  ISETP.LT.AND P1, PT, R60, UR60, !P0 ;  /* 0x0000003c3c007c0c */ /* 0x000fe2000c721270 */
[----:B------:R-:W3:Y:S01]  /*961d0*/  LDCU.64 UR72, c[0x0][0x398] ;  /* 0x00007300ff4877ac */ /* 0x000ee20008000a00 */
[----:B------:R-:W-:Y:S01]  /*961e0*/  ISETP.GE.AND P0, PT, R9, UR9, PT ;  /* 0x0000000909007c0c */ /* 0x000fe2000bf06270 */
[----:B------:R-:W0:Y:S08]  /*961f0*/  LDCU.64 UR20, c[0x0][0x398] ;  /* 0x00007300ff1477ac */ /* 0x000e300008000a00 */
[----:B------:R-:W-:Y:S01]  /*96200*/  @P2 LOP3.LUT R37, R37, 0x2000, RZ, 0xfc, !PT ;  /* 0x0000200025252812 */ /* 0x000fe200078efcff */
[----:B------:R-:W-:Y:S01]  /*96210*/  VIADD R9, R0, 0x128 ;  /* 0x0000012800097836 */ /* 0x000fe20000000000 */
[----:B------:R-:W0:Y:S02]  /*96220*/  LDCU.64 UR8, c[0x0][0x398] ;  /* 0x00007300ff0877ac */ /* 0x000e240008000a00 */
[----:B------:R-:W-:-:S04]  /*96230*/  LOP3.LUT R37, R37, 0xffffefff, RZ, 0xc0, !PT ;  /* 0xffffefff25257812 */ /* 0x000fc800078ec0ff */
[----:B------:R-:W-:Y:S02]  /*96240*/  @P1 LOP3.LUT R37, R37, 0x1000, RZ, 0xfc, !PT ;  /* 0x0000100025251812 */ /* 0x000fe400078efcff */
        /* <DEDUP_REMOVED lines=10> */
[----:B---3--:R-:W-:Y:S01]  /*962f0*/  UMOV UR41, UR72 ;  /* 0x0000004800297c82 */ /* 0x008fe20008000000 */
[----:B------:R-:W-:Y:S01]  /*96300*/  ISETP.LT.AND P0, PT, R60, UR39, !P0 ;  /* 0x000000273c007c0c */ /* 0x000fe2000c701270 */
[----:B0-----:R-:W-:Y:S01]  /*96310*/  UMOV UR40, UR8 ;  /* 0x0000000800287c82 */ /* 0x001fe20008000000 */
[----:B------:R-:W-:Y:S01]  /*96320*/  UMOV UR60, UR9 ;  /* 0x00000009003c7c82 */ /* 0x000fe20008000000 */
[----:B------:R-:W0:Y:S01]  /*96330*/  LDCU.64 UR8, c[0x0][0x398] ;  /* 0x00007300ff0877ac */ /* 0x000e220008000a00 */
[----:B------:R-:W3:Y:S07]  /*96340*/  LDCU.64 UR32, c[0x0][0x398] ;  /* 0x00007300ff2077ac */ /* 0x000eee0008000a00 */
        /* <DEDUP_REMOVED lines=9> */
[----:B------:R-:W3:Y:S10]  /*963e0*/  LDCU.64 UR12, c[0x0][0x398] ;  /* 0x00007300ff0c77ac */ /* 0x000ef40008000a00 */
[----:B------:R-:W-:-:S04]  /*963f0*/  @P1 LOP3.LUT R37, R37, 0x80, RZ, 0xfc, !PT ;  /* 0x0000008025251812 */ /* 0x000fc800078efcff */
[----:B------:R-:W-:-:S04]  /*96400*/  LOP3.LUT R37, R37, 0xffffffbf, RZ, 0xc0, !PT ;  /* 0xffffffbf25257812 */ /* 0x000fc800078ec0ff */
[----:B------:R-:W-:Y:S02]  /*96410*/  @P0 LOP3.LUT R37, R37, 0x40, RZ, 0xfc, !PT ;  /* 0x0000004025250812 */ /* 0x000fe400078efcff */
[----:B------:R-:W-:Y:S02]  /*96420*/  ISETP.GE.AND P0, PT, R8, UR25, PT ;  /* 0x0000001908007c0c */ /* 0x000fe4000bf06270 */
[----:B------:R-:W-:Y:S01]  /*96430*/  LOP3.LUT R37, R37, 0xffffffdf, RZ, 0xc0, !PT ;  /* 0xffffffdf25257812 */ /* 0x000fe200078ec0ff */
[----:B------:R-:W-:Y:S01]  /*96440*/  VIADD R8, R0, 0x122 ;  /* 0x0000012200087836 */ /* 0x000fe20000000000 */
[----:B------:R-:W-:Y:S01]  /*96450*/  ISETP.LT.AND P2, PT, R61, UR18, !P0 ;  /* 0x000000123d007c0c */ /* 0x000fe2000c741270 */
[----:B------:R0:W-:Y:S01]  /*96460*/  STL [R1+0x3024], R3 ;  /* 0x0030240301007387 */ /* 0x0001e20000100800 */
[----:B------:R-:W-:Y:S01]  /*96470*/  ISETP.LT.AND P1, PT, R60, UR37, !P0 ;  /* 0x000000253c007c0c */ /* 0x000fe2000c721270 */
[----:B------:R-:W0:Y:S01]  /*96480*/  LDCU.64 UR24, c[0x0][0x398] ;  /* 0x00007300ff1877ac */ /* 0x000e220008000a00 */
[----:B------:R-:W-:-:S09]  /*96490*/  ISETP.GE.AND P0, PT, R9, UR7, PT ;  /* 0x0000000709007c0c */ /* 0x000fd2000bf06270 */
        /* <DEDUP_REMOVED lines=23> */
[----:B------:R-:W-:Y:S01]  /*96610*/  ISETP.GE.AND P0, PT, R9, UR19, PT ;  /* 0x0000001309007c0c */ /* 0x000fe2000bf06270 */
[----:B------:R-:W-:Y:S01]  /*96620*/  VIADD R9, R0, 0x11c ;  /* 0x0000011c00097836 */ /* 0x000fe20000000000 */
[----:B0-----:R-:W-:Y:S01]  /*96630*/  UMOV UR38, UR32 ;  /* 0x0000002000267c82 */ /* 0x001fe20008000000 */
[----:B------:R0:W-:Y:S01]  /*96640*/  STL [R1+0x2bc8], R3 ;  /* 0x002bc80301007387 */ /* 0x0001e20000100800 */
[----:B------:R-:W-:Y:S01]  /*96650*/  ISETP.LT.AND P1, PT, R61, UR28, !P0 ;  /* 0x0000001c3d007c0c */ /* 0x000fe2000c721270 */
[----:B------:R-:W0:Y:S01]  /*96660*/  LDCU.64 UR18, c[0x0][0x398] ;  /* 0x00007300ff1277ac */ /* 0x000e220008000a00 */
[----:B------:R-:W-:Y:S01]  /*96670*/  ISETP.LT.AND P0, PT, R60, UR76, !P0 ;  /* 0x0000004c3c007c0c */ /* 0x000fe2000c701270 */
[----:B------:R-:W-:Y:S01]  /*96680*/  UMOV UR36, UR30 ;  /* 0x0000001e00247c82 */ /* 0x000fe20008000000 */
[----:B------:R-:W-:Y:S01]  /*96690*/  LOP3.LUT R6, R6, 0x7fffffff, RZ, 0xc0, !PT ;  /* 0x7fffffff06067812 */ /* 0x000fe200078ec0ff */
[----:B------:R-:W0:Y:S08]  /*966a0*/  LDCU.64 UR76, c[0x0][0x398] ;  /* 0x00007300ff4c77ac */ /* 0x000e300008000a00 */
[----:B------:R-:W-:-:S04]  /*966b0*/  @P1 LOP3.LUT R7, R7, 0x80000000, RZ, 0xfc, !PT ;  /* 0x8000000007071812 */ /* 0x000fc800078efcff */
[----:B------:R-:W-:-:S04]  /*966c0*/  LOP3.LUT R7, R7, 0xbfffffff, RZ, 0xc0, !PT ;  /* 0xbfffffff07077812 */ /* 0x000fc800078ec0ff */
[----:B------:R-:W-:Y:S02]  /*966d0*/  @P0 LOP3.LUT R7, R7, 0x40000000, RZ, 0xfc, !PT ;  /* 0x4000000007070812 */ /* 0x000fe400078efcff */
[----:B------:R-:W-:Y:S02]  /*966e0*/  ISETP.GE.AND P0, PT, R8, UR15, PT ;  /* 0x0000000f08007c0c */ /* 0x000fe4000bf06270 */
[----:B------:R-:W-:Y:S01]  /*966f0*/  LOP3.LUT R7, R7, 0xdfffffff, RZ, 0xc0, !PT ;  /* 0xdfffffff07077812 */ /* 0x000fe200078ec0ff */
[----:B------:R-:W-:Y:S01]  /*96700*/  VIADD R8, R0, 0x11a ;  /* 0x0000011a00087836 */ /* 0x000fe20000000000 */
[----:B--2---:R-:W-:Y:S01]  /*96710*/  ISETP.LT.AND P2, PT, R61, UR4, !P0 ;  /* 0x000000043d007c0c */ /* 0x004fe2000c741270 */
[----:B0-----:R-:W-:Y:S01]  /*96720*/  IMAD.U32 R3, RZ, RZ, UR33 ;  /* 0x00000021ff037e24 */ /* 0x001fe2000f8e00ff */
[----:B------:R-:W-:Y:S01]  /*96730*/  ISETP.LT.AND P1, PT, R60, UR59, !P0 ;  /* 0x0000003b3c007c0c */ /* 0x000fe2000c721270 */
[----:B------:R-:W0:Y:S01]  /*96740*/  LDCU.64 UR14, c[0x0][0x398] ;  /* 0x00007300ff0e77ac */ /* 0x000e220008000a00 */
[----:B------:R-:W-:-:S09]  /*96750*/  ISETP.GE.AND P0, PT, R9, UR23, PT ;  /* 0x0000001709007c0c */ /* 0x000fd2000bf06270 */
[----:B------:R-:W-:Y:S01]  /*96760*/  @P2 LOP3.LUT R7, R7, 0x20000000, RZ, 0xfc, !PT ;  /* 0x2000000007072812 */ /* 0x000fe200078efcff */
[----:B------:R-:W-:Y:S01]  /*96770*/  VIADD R9, R0, 0x118 ;  /* 0x0000011800097836 */ /* 0x000fe20000000000 */
[----:B------:R2:W-:Y:S01]  /*96780*/  STL [R1+0x2c30], R3 ;  /* 0x002c300301007387 */ /* 0x0005e20000100800 */
[----:B------:R-:W0:Y:S01]  /*96790*/  LDCU.64 UR22, c[0x0][0x398] ;  /* 0x00007300ff1677ac */ /* 0x000e220008000a00 */
[----:B------:R-:W-:-:S04]  /*967a0*/  LOP3.LUT R7, R7, 0xefffffff, RZ, 0xc0, !PT ;  /* 0xefffffff07077812 */ /* 0x000fc800078ec0ff */
[----:B------:R-:W-:Y:S02]  /*967b0*/  @P1 LOP3.LUT R7, R7, 0x10000000, RZ, 0xfc, !PT ;  /* 0x1000000007071812 */ /* 0x000fe400078efcff */
[----:B----4-:R-:W-:Y:S02]  /*967c0*/  ISETP.LT.AND P1, PT, R61, UR10, !P0 ;  /* 0x0000000a3d007c0c */ /* 0x010fe4000c721270 */
        /* <DEDUP_REMOVED lines=9> */
[----:B--2---:R-:W-:Y:S01]  /*96860*/  IMAD.U32 R3, RZ, RZ, UR7 ;  /* 0x00000007ff037e24 */ /* 0x004fe2000f8e00ff */
[----:B------:R-:W-:Y:S01]  /*96870*/  ISETP.LT.AND P0, PT, R60, UR44, !P0 ;  /* 0x0000002c3c007c0c */ /* 0x000fe2000c701270 */
[----:B------:R-:W2:Y:S01]  /*96880*/  LDCU.64 UR6, c[0x0][0x398] ;  /* 0x00007300ff0677ac */ /* 0x000ea20008000a00 */
[----:B0-----:R-:W-:Y:S01]  /*96890*/  UMOV UR33, UR22 ;  /* 0x0000001600217c82 */ /* 0x001fe20008000000 */
[----:B------:R-:W0:Y:S08]  /*968a0*/  LDCU.64 UR28, c[0x0][0x398] ;  /* 0x00007300ff1c77ac */ /* 0x000e300008000a00 */
[----:B------:R-:W-:Y:S01]  /*968b0*/  @P1 LOP3.LUT R7, R7, 0x2000000, RZ, 0xfc, !PT ;  /* 0x0200000007071812 */ /* 0x000fe200078efcff */
[----:B------:R4:W-:Y:S01]  /*968c0*/  STL [R1+0x2c34], R3 ;  /* 0x002c340301007387 */ /* 0x0009e20000100800 */
[----:B------:R-:W-:Y:S01]  /*968d0*/  LOP3.LUT R5, R5, 0x7fffffff, RZ, 0xc0, !PT ;  /* 0x7fffffff05057812 */ /* 0x000fe200078ec0ff */
[----:B------:R-:W2:Y:S01]  /*968e0*/  LDCU.64 UR44, c[0x0][0x398] ;  /* 0x00007300ff2c77ac */ /* 0x000ea20008000a00 */
[----:B------:R-:W-:-:S04]  /*968f0*/  LOP3.LUT R7, R7, 0xfeffffff, RZ, 0xc0, !PT ;  /* 0xfeffffff07077812 */ /* 0x000fc800078ec0ff */
[----:B------:R-:W-:Y:S02]  /*96900*/  @P0 LOP3.LUT R7, R7, 0x1000000, RZ, 0xfc, !PT ;  /* 0x0100000007070812 */ /* 0x000fe400078efcff */
[----:B------:R-:W-:Y:S02]  /*96910*/  ISETP.GE.AND P0, PT, R9, UR5, PT ;  /* 0x0000000509007c0c */ /* 0x000fe4000bf06270 */
[----:B------:R-:W-:Y:S01]  /*96920*/  LOP3.LUT R7, R7, 0xff7fffff, RZ, 0xc0, !PT ;  /* 0xff7fffff07077812 */ /* 0x000fe200078ec0ff */
[----:B------:R-:W-:Y:S01]  /*96930*/  VIADD R9, R0, 0x114 ;  /* 0x0000011400097836 */ /* 0x000fe20000000000 */
[----:B-1----:R-:W-:Y:S01]  /*96940*/  ISETP.LT.AND P1, PT, R61, UR26, !P0 ;  /* 0x0000001a3d007c0c */ /* 0x002fe2000c721270 */
[----:B----4-:R-:W-:Y:S01]  /*96950*/  IMAD.U32 R3, RZ, RZ, UR31 ;  /* 0x0000001fff037e24 */ /* 0x010fe2000f8e00ff */
[----:B------:R-:W-:Y:S01]  /*96960*/  ISETP.LT.AND P0, PT, R60, UR41, !P0 ;  /* 0x000000293c007c0c */ /* 0x000fe2000c701270 */
[----:B------:R-:W1:Y:S01]  /*96970*/  LDCU.64 UR30, c[0x0][0x398] ;  /* 0x00007300ff1e77ac */ /* 0x000e620008000a00 */
[----:B0-----:R-:W-:Y:S01]  /*96980*/  UMOV UR32, UR28 ;  /* 0x0000001c00207c82 */ /* 0x001fe20008000000 */
        /* <DEDUP_REMOVED lines=8> */
[----:B-1----:R-:W-:Y:S01]  /*96a10*/  UMOV UR35, UR30 ;  /* 0x0000001e00237c82 */ /* 0x002fe20008000000 */
[----:B------:R-:W-:Y:S01]  /*96a20*/  ISETP.LT.AND P1, PT, R60, UR40, !P0 ;  /* 0x000000283c007c0c */ /* 0x000fe2000c721270 */
[----:B------:R1:W-:Y:S01]  /*96a30*/  STL [R1+0x2c38], R3 ;  /* 0x002c380301007387 */ /* 0x0003e20000100800 */
[----:B------:R-:W-:Y:S01]  /*96a40*/  ISETP.GE.AND P0, PT, R9, UR17, PT ;  /* 0x0000001109007c0c */ /* 0x000fe2000bf06270 */
[----:B------:R-:W4:Y:S08]  /*96a50*/  LDCU.64 UR10, c[0x0][0x398] ;  /* 0x00007300ff0a77ac */ /* 0x000f300008000a00 */
[----:B------:R-:W-:Y:S01]  /*96a60*/  @P2 LOP3.LUT R7, R7, 0x200000, RZ, 0xfc, !PT ;  /* 0x0020000007072812 */ /* 0x000fe200078efcff */
[----:B------:R-:W-:-:S02]  /*96a70*/  VIADD R9, R0, 0x110 ;  /* 0x0000011000097836 */ /* 0x000fc40000000000 */
[----:B-1----:R-:W-:Y:S01]  /*96a80*/  IMAD.U32 R3, RZ, RZ, UR31 ;  /* 0x0000001fff037e24 */ /* 0x002fe2000f8e00ff */
[----:B------:R-:W-:Y:S01]  /*96a90*/  LOP3.LUT R7, R7, 0xffefffff, RZ, 0xc0, !PT ;  /* 0xffefffff07077812 */ /* 0x000fe200078ec0ff */
[----:B------:R-:W-:Y:S01]  /*96aa0*/  STL [R1+0x3028], R37 ;  /* 0x0030282501007387 */ /* 0x000fe20000100800 */
[----:B------:R-:W1:Y:S02]  /*96ab0*/  LDCU.64 UR16, c[0x0][0x398] ;  /* 0x00007300ff1077ac */ /* 0x000e640008000a00 */
        /* <DEDUP_REMOVED lines=10> */
[----:B---3--:R-:W-:Y:S01]  /*96b60*/  ISETP.LT.AND P1, PT, R61, UR12, !P0 ;  /* 0x0000000c3d007c0c */ /* 0x008fe2000c721270 */
[----:B------:R3:W-:Y:S01]  /*96b70*/  STL [R1+0x2c3c], R3 ;  /* 0x002c3c0301007387 */ /* 0x0007e20000100800 */
[----:B------:R-:W-:Y:S01]  /*96b80*/  ISETP.LT.AND P0, PT, R60, UR38, !P0 ;  /* 0x000000263c007c0c */ /* 0x000fe2000c701270 */
[----:B-1----:R-:W-:Y:S01]  /*96b90*/  UMOV UR30, UR16 ;  /* 0x00000010001e7c82 */ /* 0x002fe20008000000 */
[----:B------:R-:W-:Y:S01]  /*96ba0*/  IMAD.U32 R45, RZ, RZ, UR17 ;  /* 0x00000011ff2d7e24 */ /* 0x000fe2000f8e00ff */
[----:B------:R-:W1:Y:S01]  /*96bb0*/  LDCU.64 UR16, c[0x0][0x398] ;  /* 0x00007300ff1077ac */ /* 0x000e620008000a00 */
[----:B------:R-:W0:Y:S07]  /*96bc0*/  LDCU.64 UR26, c[0x0][0x398] ;  /* 0x00007300ff1a77ac */ /* 0x000e2e0008000a00 */
[----:B------:R-:W-:Y:S01]  /*96bd0*/  @P1 LOP3.LUT R7, R7, 0x20000, RZ, 0xfc, !PT ;  /* 0x0002000007071812 */ /* 0x000fe200078efcff */
[----:B---3--:R-:W-:Y:S01]  /*96be0*/  IMAD.U32 R3, RZ, RZ, UR23 ;  /* 0x00000017ff037e24 */ /* 0x008fe2000f8e00ff */
[----:B------:R-:W3:Y:S02]  /*96bf0*/  LDCU.64 UR22, c[0x0][0x398] ;  /* 0x00007300ff1677ac */ /* 0x000ee40008000a00 */
[----:B------:R-:W-:Y:S01]  /*96c00*/  LOP3.LUT R7, R7, 0xfffeffff, RZ, 0xc0, !PT ;  /* 0xfffeffff07077812 */ /* 0x000fe200078ec0ff */
[----:B------:R-:W0:Y:S03]  /*96c10*/  LDCU.64 UR38, c[0x0][0x398] ;  /* 0x00007300ff2677ac */ /* 0x000e260008000a00 */
[----:B------:R-:W-:-:S02]  /*96c20*/  @P0 LOP3.LUT R7, R7, 0x10000, RZ, 0xfc, !PT ;  /* 0x0001000007070812 */ /* 0x000fc400078efcff */
[----:B------:R-:W-:Y:S02]  /*96c30*/  ISETP.GE.AND P0, PT, R9, UR21, PT ;  /* 0x0000001509007c0c */ /* 0x000fe4000bf06270 */
[----:B------:R-:W-:Y:S01]  /*96c40*/  LOP3.LUT R7, R7, 0xffff7fff, RZ, 0xc0, !PT ;  /* 0xffff7fff07077812 */ /* 0x000fe200078ec0ff */
[----:B------:R-:W-:Y:S01]  /*96c50*/  VIADD R9, R0, 0x10c ;  /* 0x0000010c00097836 */ /* 0x000fe20000000000 */
[----:B------:R-:W-:Y:S01]  /*96c60*/  ISETP.LT.AND P1, PT, R61, UR24, !P0 ;  /* 0x000000183d007c0c */ /* 0x000fe2000c721270 */
[----:B------:R0:W-:Y:S01]  /*96c70*/  STL [R1+0x2c40], R3 ;  /* 0x002c400301007387 */ /* 0x0001e20000100800 */
[----:B------:R-:W-:Y:S01]  /*96c80*/  ISETP.LT.AND P0, PT, R60, UR37, !P0 ;  /* 0x000000253c007c0c */ /* 0x000fe2000c701270 */
[----:B------:R-:W0:Y:S10]  /*96c90*/  LDCU.64 UR20, c[0x0][0x398] ;  /* 0x00007300ff1477ac */ /* 0x000e340008000a00 */
        /* <DEDUP_REMOVED lines=10> */
[----:B------:R-:W-:Y:S01]  /*96d40*/  ISETP.GE.AND P0, PT, R9, UR13, PT ;  /* 0x0000000d09007c0c */ /* 0x000fe2000bf06270 */
[----:B------:R-:W2:Y:S08]  /*96d50*/  LDCU.64 UR8, c[0x0][0x398] ;  /* 0x00007300ff0877ac */ /* 0x000eb00008000a00 */
[----:B------:R-:W-:Y:S01]  /*96d60*/  @P2 LOP3.LUT R7, R7, 0x2000, RZ, 0xfc, !PT ;  /* 0x0000200007072812 */ /* 0x000fe200078efcff */
[----:B------:R-:W-:Y:S01]  /*96d70*/  VIADD R9, R0, 0x108 ;  /* 0x0000010800097836 */ /* 0x000fe20000000000 */
[----:B------:R0:W-:Y:S01]  /*96d80*/  STL [R1+0x2c44], R3 ;  /* 0x002c440301007387 */ /* 0x0001e20000100800 */
        /* <DEDUP_REMOVED lines=16> */
[----:B------:R-:W-:Y:S01]  /*96e90*/  IMAD.U32 R3, RZ, RZ, UR29 ;  /* 0x0000001dff037e24 */ /* 0x000fe2000f8e00ff */
[----:B------:R-:W0:Y:S09]  /*96ea0*/  LDCU.64 UR24, c[0x0][0x398] ;  /* 0x00007300ff1877ac */ /* 0x000e320008000a00 */
[----:B------:R-:W-:-:S04]  /*96eb0*/  @P1 LOP3.LUT R7, R7, 0x200, RZ, 0xfc, !PT ;  /* 0x0000020007071812 */ /* 0x000fc800078efcff */
[----:B------:R-:W-:-:S04]  /*96ec0*/  LOP3.LUT R7, R7, 0xfffffeff, RZ, 0xc0, !PT ;  /* 0xfffffeff07077812 */ /* 0x000fc800078ec0ff */
[----:B------:R-:W-:Y:S02]  /*96ed0*/  @P0 LOP3.LUT R7, R7, 0x100, RZ, 0xfc, !PT ;  /* 0x0000010007070812 */ /* 0x000fe400078efcff */
[----:B------:R-:W-:Y:S02]  /*96ee0*/  ISETP.GE.AND P0, PT, R9, UR7, PT ;  /* 0x0000000709007c0c */ /* 0x000fe4000bf06270 */
[----:B------:R-:W-:Y:S01]  /*96ef0*/  LOP3.LUT R7, R7, 0xffffff7f, RZ, 0xc0, !PT ;  /* 0xffffff7f07077812 */ /* 0x000fe200078ec0ff */
[----:B------:R-:W-:Y:S01]  /*96f00*/  VIADD R9, R0, 0x104 ;  /* 0x0000010400097836 */ /* 0x000fe20000000000 */
[----:B---3--:R-:W-:Y:S01]  /*96f10*/  ISETP.LT.AND P1, PT, R61, UR22, !P0 ;  /* 0x000000163d007c0c */ /* 0x008fe2000c721270 */
[----:B------:R-:W-:Y:S01]  /*96f20*/  UMOV UR29, UR26 ;  /* 0x0000001a001d7c82 */ /* 0x000fe20008000000 */
[----:B------:R-:W-:Y:S01]  /*96f30*/  ISETP.LT.AND P0, PT, R60, UR32, !P0 ;  /* 0x000000203c007c0c */ /* 0x000fe2000c701270 */
[----:B------:R3:W-:Y:S01]  /*96f40*/  STL [R1+0x2c4c], R3 ;  /* 0x002c4c0301007387 */ /* 0x0007e20000100800 */
[----:B------:R-:W0:Y:S01]  /*96f50*/  LDCU.64 UR6, c[0x0][0x398] ;  /* 0x00007300ff0677ac */ /* 0x000e220008000a00 */
        /* <DEDUP_REMOVED lines=8> */
[----:B---3--:R-:W-:Y:S01]  /*96fe0*/  IMAD.U32 R3, RZ, RZ, UR27 ;  /* 0x0000001bff037e24 */ /* 0x008fe2000f8e00ff */
[----:B------:R-:W-:Y:S01]  /*96ff0*/  ISETP.LT.AND P1, PT, R60, UR31, !P0 ;  /* 0x0000001f3c007c0c */ /* 0x000fe2000c721270 */
[----:B------:R-:W3:Y:S01]  /*97000*/  LDCU.64 UR26, c[0x0][0x398] ;  /* 0x00007300ff1a77ac */ /* 0x000ee20008000a00 */
[----:B------:R-:W-:Y:S01]  /*97010*/  ISETP.GE.AND P0, PT, R9, UR15, PT ;  /* 0x0000000f09007c0c */ /* 0x000fe2000bf06270 */
[----:B------:R-:W-:Y:S01]  /*97020*/  STL [R1+0x3158], R45 ;  /* 0x0031582d01007387 */ /* 0x000fe20000100800 */
[----:B------:R-:W0:Y:S07]  /*97030*/  LDCU.64 UR18, c[0x0][0x398] ;  /* 0x00007300ff1277ac */ /* 0x000e2e0008000a00 */
[----:B------:R-:W-:Y:S01]  /*97040*/  @P2 LOP3.LUT R7, R7, 0x20, RZ, 0xfc, !PT ;  /* 0x0000002007072812 */ /* 0x000fe200078efcff */
[----:B------:R-:W-:Y:S01]  /*97050*/  VIADD R9, R0, 0x100 ;  /* 0x0000010000097836 */ /* 0x000fe20000000000 */
[----:B------:R-:W0:Y:S02]  /*97060*/  LDCU.64 UR14, c[0x0][0x398] ;  /* 0x00007300ff0e77ac */ /* 0x000e240008000a00 */
[----:B------:R-:W-:-:S04]  /*97070*/  LOP3.LUT R7, R7, 0xffffffef, RZ, 0xc0, !PT ;  /* 0xffffffef07077812 */ /* 0x000fc800078ec0ff */
[----:B------:R-:W-:Y:S02]  /*97080*/  @P1 LOP3.LUT R7, R7, 0x10, RZ, 0xfc, !PT ;  /* 0x0000001007071812 */ /* 0x000fe400078efcff */
[----:B----4-:R-:W-:Y:S02]  /*97090*/  ISETP.LT.AND P1, PT, R61, UR10, !P0 ;  /* 0x0000000a3d007c0c */ /* 0x010fe4000c721270 */
[----:B------:R-:W-:Y:S01]  /*970a0*/  ISETP.LT.AND P0, PT, R60, UR30, !P0 ;  /* 0x0000001e3c007c0c */ /* 0x000fe2000c701270 */
[----:B---3--:R-:W-:Y:S01]  /*970b0*/  UMOV UR28, UR26 ;  /* 0x0000001a001c7c82 */ /* 0x008fe20008000000 */
[----:B------:R-:W-:Y:S01]  /*970c0*/  LOP3.LUT R7, R7, 0xfffffff7, RZ, 0xc0, !PT ;  /* 0xfffffff707077812 */ /* 0x000fe200078ec0ff */
[----:B------:R3:W-:Y:S01]  /*970d0*/  STL [R1+0x2c5c], R3 ;  /* 0x002c5c0301007387 */ /* 0x0007e20000100800 */
[----:B------:R-:W4:Y:S07]  /*970e0*/  LDCU.64 UR30, c[0x0][0x398] ;  /* 0x00007300ff1e77ac */ /* 0x000f2e0008000a00 */
[----:B------:R-:W-:-:S04]  /*970f0*/  @P1 LOP3.LUT R7, R7, 0x8, RZ, 0xfc, !PT ;  /* 0x0000000807071812 */ /* 0x000fc800078efcff */
[----:B------:R-:W-:-:S04]  /*97100*/  LOP3.LUT R7, R7, 0xfffffffb, RZ, 0xc0, !PT ;  /* 0xfffffffb07077812 */ /* 0x000fc800078ec0ff */
[----:B------:R-:W-:Y:S02]  /*97110*/  @P0 LOP3.LUT R7, R7, 0x4, RZ, 0xfc, !PT ;  /* 0x0000000407070812 */ /* 0x000fe400078efcff */
[----:B------:R-:W-:-:S04]  /*97120*/  ISETP.GE.AND P0, PT, R8, UR23, PT ;  /* 0x0000001708007c0c */ /* 0x000fc8000bf06270 */
[----:B-1----:R-:W-:Y:S02]  /*97130*/  ISETP.LT.AND P1, PT, R61, UR16, !P0 ;  /* 0x000000103d007c0c */ /* 0x002fe4000c721270 */
        /* <DEDUP_REMOVED lines=8> */
[----:B---3--:R-:W-:Y:S01]  /*971c0*/  IMAD.U32 R3, RZ, RZ, UR27 ;  /* 0x0000001bff037e24 */ /* 0x008fe2000f8e00ff */
[----:B------:R-:W-:Y:S01]  /*971d0*/  ISETP.LT.AND P1, PT, R61, UR20, !P0 ;  /* 0x000000143d007c0c */ /* 0x000fe2000c721270 */
[----:B------:R-:W-:Y:S01]  /*971e0*/  VIADD R9, R0, 0xfc ;  /* 0x000000fc00097836 */ /* 0x000fe20000000000 */
[----:B------:R-:W-:Y:S01]  /*971f0*/  ISETP.LT.AND P0, PT, R60, UR28, !P0 ;  /* 0x0000001c3c007c0c */ /* 0x000fe2000c701270 */
[----:B------:R-:W-:Y:S01]  /*97200*/  UMOV UR27, UR12 ;  /* 0x0000000c001b7c82 */ /* 0x000fe20008000000 */
[----:B------:R0:W-:Y:S01]  /*97210*/  STL [R1+0x2c64], R3 ;  /* 0x002c640301007387 */ /* 0x0001e20000100800 */
[----:B------:R-:W1:Y:S01]  /*97220*/  LDCU.64 UR4, c[0x0][0x398] ;  /* 0x00007300ff0477ac */ /* 0x000e620008000a00 */
[----:B------:R-:W3:Y:S07]  /*97230*/  LDCU.64 UR28, c[0x0][0x398] ;  /* 0x00007300ff1c77ac */ /* 0x000eee0008000a00 */
[----:B------:R-:W-:-:S04]  /*97240*/  @P1 LOP3.LUT R6, R6, 0x80000000, RZ, 0xfc, !PT ;  /* 0x8000000006061812 */ /* 0x000fc800078efcff */
[----:B------:R-:W-:-:S04]  /*97250*/  LOP3.LUT R6, R6, 0xbfffffff, RZ, 0xc0, !PT ;  /* 0xbfffffff06067812 */ /* 0x000fc800078ec0ff */
[----:B------:R-:W-:Y:S02]  /*97260*/  @P0 LOP3.LUT R6, R6, 0x40000000, RZ, 0xfc, !PT ;  /* 0x4000000006060812 */ /* 0x000fe400078efcff */
[----:B------:R-:W-:Y:S01]  /*97270*/  ISETP.GE.AND P0, PT, R8, UR11, PT ;  /* 0x0000000b08007c0c */ /* 0x000fe2000bf06270 */
[----:B0-----:R-:W-:Y:S01]  /*97280*/  IMAD.U32 R3, RZ, RZ, UR13 ;  /* 0x0000000dff037e24 */ /* 0x001fe2000f8e00ff */
[----:B------:R-:W0:Y:S02]  /*97290*/  LDCU.64 UR12, c[0x0][0x398] ;  /* 0x00007300ff0c77ac */ /* 0x000e240008000a00 */
[----:B--2---:R-:W-:Y:S02]  /*972a0*/  ISETP.LT.AND P2, PT, R61, UR8, !P0 ;  /* 0x000000083d007c0c */ /* 0x004fe4000c741270 */
[----:B------:R-:W-:Y:S02]  /*972b0*/  ISETP.LT.AND P1, PT, R60, UR27, !P0 ;  /* 0x0000001b3c007c0c */ /* 0x000fe4000c721270 */
[----:B------:R-:W-:Y:S01]  /*972c0*/  LOP3.LUT R6, R6, 0xdfffffff, RZ, 0xc0, !PT ;  /* 0xdfffffff06067812 */ /* 0x000fe200078ec0ff */
[----:B------:R-:W-:Y:S01]  /*972d0*/  VIADD R8, R0, 0xfa ;  /* 0x000000fa00087836 */ /* 0x000fe20000000000 */
[----:B------:R-:W-:Y:S01]  /*972e0*/  ISETP.GE.AND P0, PT, R9, UR17, PT ;  /* 0x0000001109007c0c */ /* 0x000fe2000bf06270 */
[----:B---3--:R-:W-:Y:S01]  /*972f0*/  UMOV UR20, UR28 ;  /* 0x0000001c00147c82 */ /* 0x008fe20008000000 */
[----:B------:R-:W2:Y:S05]  /*97300*/  LDCU.64 UR10, c[0x0][0x398] ;  /* 0x00007300ff0a77ac */ /* 0x000eaa0008000a00 */
[----:B------:R-:W-:Y:S01]  /*97310*/  @P2 LOP3.LUT R6, R6, 0x20000000, RZ, 0xfc, !PT ;  /* 0x2000000006062812 */ /* 0x000fe200078efcff */
[----:B------:R3:W-:Y:S01]  /*97320*/  STL [R1+0x2c68], R3 ;  /* 0x002c680301007387 */ /* 0x0007e20000100800 */
[----:B------:R-:W-:Y:S01]  /*97330*/  VIADD R9, R0, 0xf8 ;  /* 0x000000f800097836 */ /* 0x000fe20000000000 */
[----:B------:R-:W1:Y:S01]  /*97340*/  LDCU.64 UR16, c[0x0][0x398] ;  /* 0x00007300ff1077ac */ /* 0x000e620008000a00 */
[----:B------:R-:W-:-:S04]  /*97350*/  LOP3.LUT R6, R6, 0xefffffff, RZ, 0xc0, !PT ;  /* 0xefffffff06067812 */ /* 0x000fc800078ec0ff */
[----:B------:R-:W-:Y:S02]  /*97360*/  @P1 LOP3.LUT R6, R6, 0x10000000, RZ, 0xfc, !PT ;  /* 0x1000000006061812 */ /* 0x000fe400078efcff */
[----:B0-----:R-:W-:Y:S02]  /*97370*/  ISETP.LT.AND P1, PT, R61, UR12, !P0 ;  /* 0x0000000c3d007c0c */ /* 0x001fe4000c721270 */
[----:B------:R-:W-:Y:S01]  /*97380*/  ISETP.LT.AND P0, PT, R60, UR26, !P0 ;  /* 0x0000001a3c007c0c */ /* 0x000fe2000c701270 */
[----:B---3--:R-:W-:Y:S01]  /*97390*/  IMAD.U32 R3, RZ, RZ, UR25 ;  /* 0x00000019ff037e24 */ /* 0x008fe2000f8e00ff */
[----:B------:R-:W-:Y:S01]  /*973a0*/  LOP3.LUT R6, R6, 0xf7ffffff, RZ, 0xc0, !PT ;  /* 0xf7ffffff06067812 */ /* 0x000fe200078ec0ff */
[----:B------:R-:W0:Y:S01]  /*973b0*/  LDCU.64 UR24, c[0x0][0x398] ;  /* 0x00007300ff1877ac */ /* 0x000e220008000a00 */
[----:B------:R-:W3:Y:S07]  /*973c0*/  LDCU.64 UR26, c[0x0][0x398] ;  /* 0x00007300ff1a77ac */ /* 0x000eee0008000a00 */
[----:B------:R-:W-:-:S04]  /*973d0*/  @P1 LOP3.LUT R6, R6, 0x8000000, RZ, 0xfc, !PT ;  /* 0x0800000006061812 */ /* 0x000fc800078efcff */
[----:B------:R-:W-:-:S04]  /*973e0*/  LOP3.LUT R6, R6, 0xfbffffff, RZ, 0xc0, !PT ;  /* 0xfbffffff06067812 */ /* 0x000fc800078ec0ff */
[----:B------:R-:W-:Y:S02]  /*973f0*/  @P0 LOP3.LUT R6, R6, 0x4000000, RZ, 0xfc, !PT ;  /* 0x0400000006060812 */ /* 0x000fe400078efcff */
[----:B------:R-:W-:-:S04]  /*97400*/  ISETP.GE.AND P0, PT, R8, UR21, PT ;  /* 0x0000001508007c0c */ /* 0x000fc8000bf06270 */
[----:B------:R-:W-:Y:S01]  /*97410*/  ISETP.LT.AND P1, PT, R61, UR6, !P0 ;  /* 0x000000063d007c0c */ /* 0x000fe2000c721270 */
[----:B0-----:R-:W-:Y:S01]  /*97420*/  UMOV UR22, UR24 ;  /* 0x0000001800167c82 */ /* 0x001fe20008000000 */
[----:B------:R-:W-:Y:S02]  /*97430*/  LOP3.LUT R6, R6, 0xfdffffff, RZ, 0xc0, !PT ;  /* 0xfdffffff06067812 */ /* 0x000fe400078ec0ff */
[----:B------:R-:W-:-:S09]  /*97440*/  ISETP.LT.AND P0, PT, R60, UR22, !P0 ;  /* 0x000000163c007c0c */ /* 0x000fd2000c701270 */
[----:B------:R-:W-:-:S04]  /*97450*/  @P1 LOP3.LUT R6, R6, 0x2000000, RZ, 0xfc, !PT ;  /* 0x0200000006061812 */ /* 0x000fc800078efcff */
[----:B------:R-:W-:-:S04]  /*97460*/  LOP3.LUT R6, R6, 0xfeffffff, RZ, 0xc0, !PT ;  /* 0xfeffffff06067812 */ /* 0x000fc800078ec0ff */
[----:B------:R-:W-:Y:S02]  /*97470*/  @P0 LOP3.LUT R6, R6, 0x1000000, RZ, 0xfc, !PT ;  /* 0x0100000006060812 */ /* 0x000fe400078efcff */
[----:B------:R-:W-:Y:S01]  /*97480*/  ISETP.GE.AND P0, PT, R9, UR9, PT ;  /* 0x0000000909007c0c */ /* 0x000fe2000bf06270 */
[----:B------:R0:W-:Y:S01]  /*97490*/  STL [R1+0x2c6c], R3 ;  /* 0x002c6c0301007387 */ /* 0x0001e20000100800 */
[----:B------:R-:W-:Y:S01]  /*974a0*/  LOP3.LUT R6, R6, 0xff7fffff, RZ, 0xc0, !PT ;  /* 0xff7fffff06067812 */ /* 0x000fe200078ec0ff */
[C---:B------:R-:W-:Y:S01]  /*974b0*/  VIADD R8, R0.reuse, 0xf6 ;  /* 0x000000f600087836 */ /* 0x040fe20000000000 */
[----:B------:R-:W-:Y:S01]  /*974c0*/  ISETP.LT.AND P1, PT, R61, UR18, !P0 ;  /* 0x000000123d007c0c */ /* 0x000fe2000c721270 */
[----:B----4-:R-:W-:Y:S01]  /*974d0*/  UMOV UR24, UR30 ;  /* 0x0000001e00187c82 */ /* 0x010fe20008000000 */
[----:B------:R-:W-:Y:S01]  /*974e0*/  VIADD R9, R0, 0xf4 ;  /* 0x000000f400097836 */ /* 0x000fe20000000000 */
[----:B-1----:R-:W-:Y:S01]  /*974f0*/  UMOV UR23, UR16 ;  /* 0x0000001000177c82 */ /* 0x002fe20008000000 */
[----:B---3--:R-:W-:Y:S01]  /*97500*/  UMOV UR22, UR26 ;  /* 0x0000001a00167c82 */ /* 0x008fe20008000000 */
[----:B------:R-:W1:Y:S01]  /*97510*/  LDCU.64 UR8, c[0x0][0x398] ;  /* 0x00007300ff0877ac */ /* 0x000e620008000a00 */
[----:B0-----:R-:W-:Y:S01]  /*97520*/  IMAD.U32 R3, RZ, RZ, UR25 ;  /* 0x00000019ff037e24 */ /* 0x001fe2000f8e00ff */
[----:B------:R-:W-:-:S04]  /*97530*/  UMOV UR25, UR14 ;  /* 0x0000000e00197c82 */ /* 0x000fc80008000000 */
[----:B------:R0:W-:Y:S01]  /*97540*/  STL [R1+0x2c70], R3 ;  /* 0x002c700301007387 */ /* 0x0001e20000100800 */
[----:B------:R-:W-:Y:S02]  /*97550*/  ISETP.LT.AND P0, PT, R60, UR25, !P0 ;  /* 0x000000193c007c0c */ /* 0x000fe4000c701270 */
[----:B------:R-:W-:Y:S01]  /*97560*/  @P1 LOP3.LUT R6, R6, 0x800000, RZ, 0xfc, !PT ;  /* 0x0080000006061812 */ /* 0x000fe200078efcff */
[----:B0-----:R-:W-:Y:S01]  /*97570*/  IMAD.U32 R3, RZ, RZ, UR15 ;  /* 0x0000000fff037e24 */ /* 0x001fe2000f8e00ff */
[----:B------:R-:W0:Y:S02]  /*97580*/  LDCU.64 UR14, c[0x0][0x398] ;  /* 0x00007300ff0e77ac */ /* 0x000e240008000a00 */
[----:B------:R-:W-:-:S07]  /*97590*/  LOP3.LUT R6, R6, 0xffbfffff, RZ, 0xc0, !PT ;  /* 0xffbfffff06067812 */ /* 0x000fce00078ec0ff */
[----:B------:R-:W-:Y:S02]  /*975a0*/  @P0 LOP3.LUT R6, R6, 0x400000, RZ, 0xfc, !PT ;  /* 0x0040000006060812 */ /* 0x000fe400078efcff */
[----:B------:R-:W-:Y:S02]  /*975b0*/  ISETP.GE.AND P0, PT, R8, UR13, PT ;  /* 0x0000000d08007c0c */ /* 0x000fe4000bf06270 */
[----:B------:R-:W-:Y:S01]  /*975c0*/  LOP3.LUT R6, R6, 0xffdfffff, RZ, 0xc0, !PT ;  /* 0xffdfffff06067812 */ /* 0x000fe200078ec0ff */
[----:B------:R-:W-:Y:S01]  /*975d0*/  VIADD R8, R0, 0xf2 ;  /* 0x000000f200087836 */ /* 0x000fe20000000000 */
[----:B------:R3:W-:Y:S01]  /*975e0*/  STL [R1+0x2c74], R3 ;  /* 0x002c740301007387 */ /* 0x0007e20000100800 */
[----:B------:R-:W4:Y:S01]  /*975f0*/  LDCU.64 UR12, c[0x0][0x398] ;  /* 0x00007300ff0c77ac */ /* 0x000f220008000a00 */
[----:B0-----:R-:W-:Y:S02]  /*97600*/  ISETP.LT.AND P2, PT, R61, UR14, !P0 ;  /* 0x0000000e3d007c0c */ /* 0x001fe4000c741270 */
[----:B------:R-:W-:Y:S01]  /*97610*/  ISETP.LT.AND P1, PT, R60, UR24, !P0 ;  /* 0x000000183c007c0c */ /* 0x000fe2000c721270 */
[----:B---3--:R-:W-:Y:S01]  /*97620*/  IMAD.U32 R3, RZ, RZ, UR31 ;  /* 0x0000001fff037e24 */ /* 0x008fe2000f8e00ff */
[----:B------:R-:W-:Y:S01]  /*97630*/  ISETP.GE.AND P0, PT, R9, UR7, PT ;  /* 0x0000000709007c0c */ /* 0x000fe2000bf06270 */
[----:B------:R-:W0:Y:S08]  /*97640*/  LDCU.64 UR30, c[0x0][0x398] ;  /* 0x00007300ff1e77ac */ /* 0x000e300008000a00 */
[----:B------:R-:W-:Y:S01]  /*97650*/  @P2 LOP3.LUT R6, R6, 0x200000, RZ, 0xfc, !PT ;  /* 0x0020000006062812 */ /* 0x000fe200078efcff */
[----:B------:R3:W-:Y:S01]  /*97660*/  STL [R1+0x2c78], R3 ;  /* 0x002c780301007387 */ /* 0x0007e20000100800 */
[----:B------:R-:W-:Y:S01]  /*97670*/  VIADD R9, R0, 0xf0 ;  /* 0x000000f000097836 */ /* 0x000fe20000000000 */
        /* <DEDUP_REMOVED lines=10> */
[----:B------:R-:W-:Y:S01]  /*97720*/  ISETP.GE.AND P0, PT, R8, UR19, PT ;  /* 0x0000001308007c0c */ /* 0x000fe2000bf06270 */
[----:B---3--:R-:W-:Y:S01]  /*97730*/  IMAD.U32 R3, RZ, RZ, UR29 ;  /* 0x0000001dff037e24 */ /* 0x008fe2000f8e00ff */
[----:B------:R-:W-:Y:S01]  /*97740*/  STL [R1+0x302c], R7 ;  /* 0x00302c0701007387 */ /* 0x000fe20000100800 */
[----:B------:R-:W-:Y:S01]  /*97750*/  LOP3.LUT R6, R6, 0xfffdffff, RZ, 0xc0, !PT ;  /* 0xfffdffff06067812 */ /* 0x000fe200078ec0ff */
[----:B------:R-:W-:Y:S01]  /*97760*/  VIADD R8, R0, 0xee ;  /* 0x000000ee00087836 */ /* 0x000fe20000000000 */
[----:B--2---:R-:W-:Y:S01]  /*97770*/  ISETP.LT.AND P1, PT, R61, UR10, !P0 ;  /* 0x0000000a3d007c0c */ /* 0x004fe2000c721270 */
[----:B------:R2:W-:Y:S01]  /*97780*/  STL [R1+0x2c7c], R3 ;  /* 0x002c7c0301007387 */ /* 0x0005e20000100800 */
[----:B------:R-:W-:Y:S01]  /*97790*/  ISETP.LT.AND P0, PT, R60, UR23, !P0 ;  /* 0x000000173c007c0c */ /* 0x000fe2000c701270 */
[----:B0-----:R-:W-:Y:S01]  /*977a0*/  UMOV UR20, UR6 ;  /* 0x0000000600147c82 */ /* 0x001fe20008000000 */
[----:B------:R-:W0:Y:S01]  /*977b0*/  LDCU.64 UR18, c[0x0][0x398] ;  /* 0x00007300ff1277ac */ /* 0x000e220008000a00 */
[----:B------:R-:W3:Y:S01]  /*977c0*/  LDCU.64 UR28, c[0x0][0x398] ;  /* 0x00007300ff1c77ac */ /* 0x000ee20008000a00 */
[----:B--2---:R-:W-:Y:S01]  /*977d0*/  IMAD.U32 R3, RZ, RZ, UR17 ;  /* 0x00000011ff037e24 */ /* 0x004fe2000f8e00ff */
[----:B------:R-:W2:Y:S06]  /*977e0*/  LDCU.64 UR16, c[0x0][0x398] ;  /* 0x00007300ff1077ac */ /* 0x000eac0008000a00 */
[----:B------:R-:W-:-:S04]  /*977f0*/  @P1 LOP3.LUT R6, R6, 0x20000, RZ, 0xfc, !PT ;  /* 0x0002000006061812 */ /* 0x000fc800078efcff */
[----:B------:R-:W-:-:S04]  /*97800*/  LOP3.LUT R6, R6, 0xfffeffff, RZ, 0xc0, !PT ;  /* 0xfffeffff06067812 */ /* 0x000fc800078ec0ff */
[----:B------:R-:W-:Y:S02]  /*97810*/  @P0 LOP3.LUT R6, R6, 0x10000, RZ, 0xfc, !PT ;  /* 0x0001000006060812 */ /* 0x000fe400078efcff */
[----:B------:R-:W-:Y:S02]  /*97820*/  ISETP.GE.AND P0, PT, R9, UR15, PT ;  /* 0x0000000f09007c0c */ /* 0x000fe4000bf06270 */
[----:B------:R-:W-:Y:S01]  /*97830*/  LOP3.LUT R6, R6, 0xffff7fff, RZ, 0xc0, !PT ;  /* 0xffff7fff06067812 */ /* 0x000fe200078ec0ff */
[----:B------:R0:W-:Y:S01]  /*97840*/  STL [R1+0x2c80], R3 ;  /* 0x002c800301007387 */ /* 0x0001e20000100800 */
[----:B------:R-:W-:Y:S01]  /*97850*/  VIADD R9, R0, 0xec ;  /* 0x000000ec00097836 */ /* 0x000fe20000000000 */
[----:B------:R-:W1:Y:S01]  /*97860*/  LDCU.64 UR14, c[0x0][0x398] ;  /* 0x00007300ff0e77ac */ /* 0x000e620008000a00 */
[----:B--2---:R-:W-:Y:S02]  /*97870*/  ISETP.LT.AND P1, PT, R61, UR16, !P0 ;  /* 0x000000103d007c0c */ /* 0x004fe4000c721270 */
[----:B------:R-:W-:Y:S01]  /*97880*/  ISETP.LT.AND P0, PT, R60, UR22, !P0 ;  /* 0x000000163c007c0c */ /* 0x000fe2000c701270 */
[----:B------:R-:W2:Y:S01]  /*97890*/  LDCU.64 UR22, c[0x0][0x398] ;  /* 0x00007300ff1677ac */ /* 0x000ea20008000a00 */
[----:B0-----:R-:W-:Y:S01]  /*978a0*/  IMAD.U32 R3, RZ, RZ, UR27 ;  /* 0x0000001bff037e24 */ /* 0x001fe2000f8e00ff */
[----:B------:R-:W0:Y:S08]  /*978b0*/  LDCU.64 UR26, c[0x0][0x398] ;  /* 0x00007300ff1a77ac */ /* 0x000e300008000a00 */
[----:B------:R-:W-:-:S04]  /*978c0*/  @P1 LOP3.LUT R6, R6, 0x8000, RZ, 0xfc, !PT ;  /* 0x0000800006061812 */ /* 0x000fc800078efcff */
[----:B------:R-:W-:-:S04]  /*978d0*/  LOP3.LUT R6, R6, 0xffffbfff, RZ, 0xc0, !PT ;  /* 0xffffbfff06067812 */ /* 0x000fc800078ec0ff */
[----:B------:R-:W-:Y:S02]  /*978e0*/  @P0 LOP3.LUT R6, R6, 0x4000, RZ, 0xfc, !PT ;  /* 0x0000400006060812 */ /* 0x000fe400078efcff */
[----:B------:R-:W-:Y:S01]  /*978f0*/  ISETP.GE.AND P0, PT, R8, UR5, PT ;  /* 0x0000000508007c0c */ /* 0x000fe2000bf06270 */
[----:B0-----:R-:W-:Y:S01]  /*97900*/  UMOV UR21, UR26 ;  /* 0x0000001a00157c82 */ /* 0x001fe20008000000 */
[----:B------:R-:W-:Y:S01]  /*97910*/  LOP3.LUT R6, R6, 0xffffdfff, RZ, 0xc0, !PT ;  /* 0xffffdfff06067812 */ /* 0x000fe200078ec0ff */
[----:B------:R0:W-:Y:S01]  /*97920*/  STL [R1+0x2c84], R3 ;  /* 0x002c840301007387 */ /* 0x0001e20000100800 */
[----:B-1----:R-:W-:Y:S01]  /*97930*/  ISETP.LT.AND P2, PT, R61, UR8, !P0 ;  /* 0x000000083d007c0c */ /* 0x002fe2000c741270 */
[----:B------:R-:W-:Y:S01]  /*97940*/  VIADD R8, R0, 0xea ;  /* 0x000000ea00087836 */ /* 0x000fe20000000000 */
[----:B------:R-:W-:Y:S01]  /*97950*/  ISETP.LT.AND P1, PT, R60, UR21, !P0 ;  /* 0x000000153c007c0c */ /* 0x000fe2000c721270 */
[----:B--2---:R-:W-:Y:S01]  /*97960*/  UMOV UR16, UR22 ;  /* 0x0000001600107c82 */ /* 0x004fe20008000000 */
[----:B------:R-:W-:Y:S01]  /*97970*/  ISETP.GE.AND P0, PT, R9, UR11, PT ;  /* 0x0000000b09007c0c */ /* 0x000fe2000bf06270 */
[----:B------:R-:W1:Y:S08]  /*97980*/  LDCU.64 UR4, c[0x0][0x398] ;  /* 0x00007300ff0477ac */ /* 0x000e700008000a00 */
[----:B------:R-:W-:Y:S01]  /*97990*/  @P2 LOP3.LUT R6, R6, 0x2000, RZ, 0xfc, !PT ;  /* 0x0000200006062812 */ /* 0x000fe200078efcff */
[----:B0-----:R-:W-:Y:S01]  /*979a0*/  IMAD.U32 R3, RZ, RZ, UR27 ;  /* 0x0000001bff037e24 */ /* 0x001fe2000f8e00ff */
[----:B------:R-:W0:Y:S02]  /*979b0*/  LDCU.64 UR10, c[0x0][0x398] ;  /* 0x00007300ff0a77ac */ /* 0x000e240008000a00 */
[----:B------:R-:W-:Y:S01]  /*979c0*/  LOP3.LUT R6, R6, 0xffffefff, RZ, 0xc0, !PT ;  /* 0xffffefff06067812 */ /* 0x000fe200078ec0ff */
[----:B------:R-:W-:Y:S01]  /*979d0*/  VIADD R9, R0, 0xe8 ;  /* 0x000000e800097836 */ /* 0x000fe20000000000 */
[----:B------:R-:W2:Y:S02]  /*979e0*/  LDCU.64 UR26, c[0x0][0x398] ;  /* 0x00007300ff1a77ac */ /* 0x000ea40008000a00 */
[----:B------:R-:W-:-:S02]  /*979f0*/  @P1 LOP3.LUT R6, R6, 0x1000, RZ, 0xfc, !PT ;  /* 0x0000100006061812 */ /* 0x000fc400078efcff */
[----:B----4-:R-:W-:Y:S01]  /*97a00*/  ISETP.LT.AND P1, PT, R61, UR12, !P0 ;  /* 0x0000000c3d007c0c */ /* 0x010fe2000c721270 */
[----:B------:R4:W-:Y:S01]  /*97a10*/  STL [R1+0x2c88], R3 ;  /* 0x002c880301007387 */ /* 0x0009e20000100800 */
[----:B------:R-:W-:Y:S01]  /*97a20*/  ISETP.LT.AND P0, PT, R60, UR20, !P0 ;  /* 0x000000143c007c0c */ /* 0x000fe2000c701270 */
[----:B------:R-:W0:Y:S01]  /*97a30*/  LDCU.64 UR20, c[0x0][0x398] ;  /* 0x00007300ff1477ac */ /* 0x000e220008000a00 */
[----:B------:R-:W-:Y:S01]  /*97a40*/  LOP3.LUT R6, R6, 0xfffff7ff, RZ, 0xc0, !PT ;  /* 0xfffff7ff06067812 */ /* 0x000fe200078ec0ff */
[----:B----4-:R-:W-:Y:S01]  /*97a50*/  IMAD.U32 R3, RZ, RZ, UR7 ;  /* 0x00000007ff037e24 */ /* 0x010fe2000f8e00ff */
[----:B------:R-:W4:Y:S07]  /*97a60*/  LDCU.64 UR6, c[0x0][0x398] ;  /* 0x00007300ff0677ac */ /* 0x000f2e0008000a00 */
[----:B------:R-:W-:-:S04]  /*97a70*/  @P1 LOP3.LUT R6, R6, 0x800, RZ, 0xfc, !PT ;  /* 0x0000080006061812 */ /* 0x000fc800078efcff */
[----:B------:R-:W-:-:S04]  /*97a80*/  LOP3.LUT R6, R6, 0xfffffbff, RZ, 0xc0, !PT ;  /* 0xfffffbff06067812 */ /* 0x000fc800078ec0ff */
[----:B------:R-:W-:Y:S02]  /*97a90*/  @P0 LOP3.LUT R6, R6, 0x400, RZ, 0xfc, !PT ;  /* 0x0000040006060812 */ /* 0x000fe400078efcff */
[----:B------:R-:W-:-:S04]  /*97aa0*/  ISETP.GE.AND P0, PT, R8, UR17, PT ;  /* 0x0000001108007c0c */ /* 0x000fc8000bf06270 */
        /* <DEDUP_REMOVED lines=13> */
[----:B------:R-:W0:Y:S01]  /*97b80*/  LDCU.64 UR10, c[0x0][0x398] ;  /* 0x00007300ff0a77ac */ /* 0x000e220008000a00 */
[----:B------:R4:W-:Y:S01]  /*97b90*/  STL [R1+0x2c8c], R3 ;  /* 0x002c8c0301007387 */ /* 0x0009e20000100800 */
[----:B------:R-:W-:Y:S01]  /*97ba0*/  VIADD R9, R0, 0xe4 ;  /* 0x000000e400097836 */ /* 0x000fe20000000000 */
[----:B------:R-:W0:Y:S01]  /*97bb0*/  LDCU.64 UR8, c[0x0][0x398] ;  /* 0x00007300ff0877ac */ /* 0x000e220008000a00 */
[----:B------:R-:W0:Y:S05]  /*97bc0*/  LDCU.64 UR16, c[0x0][0x398] ;  /* 0x00007300ff1077ac */ /* 0x000e2a0008000a00 */
[----:B------:R-:W-:-:S04]  /*97bd0*/  @P1 LOP3.LUT R6, R6, 0x80, RZ, 0xfc, !PT ;  /* 0x0000008006061812 */ /* 0x000fc800078efcff */
[----:B------:R-:W-:-:S04]  /*97be0*/  LOP3.LUT R6, R6, 0xffffffbf, RZ, 0xc0, !PT ;  /* 0xffffffbf06067812 */ /* 0x000fc800078ec0ff */
[----:B------:R-:W-:Y:S02]  /*97bf0*/  @P0 LOP3.LUT R6, R6, 0x40, RZ, 0xfc, !PT ;  /* 0x0000004006060812 */ /* 0x000fe400078efcff */
[----:B------:R-:W-:-:S04]  /*97c00*/  ISETP.GE.AND P0, PT, R8, UR13, PT ;  /* 0x0000000d08007c0c */ /* 0x000fc8000bf06270 */
[----:B-1----:R-:W-:Y:S01]  /*97c10*/  ISETP.LT.AND P2, PT, R61, UR4, !P0 ;  /* 0x000000043d007c0c */ /* 0x002fe2000c741270 */
[----:B----4-:R-:W-:Y:S01]  /*97c20*/  IMAD.U32 R3, RZ, RZ, UR19 ;  /* 0x00000013ff037e24 */ /* 0x010fe2000f8e00ff */
[----:B------:R-:W-:Y:S01]  /*97c30*/  ISETP.LT.AND P1, PT, R60, UR12, !P0 ;  /* 0x0000000c3c007c0c */ /* 0x000fe2000c721270 */
[----:B------:R-:W1:Y:S01]  /*97c40*/  LDCU.64 UR18, c[0x0][0x398] ;  /* 0x00007300ff1277ac */ /* 0x000e620008000a00 */
[----:B------:R-:W-:Y:S02]  /*97c50*/  LOP3.LUT R6, R6, 0xffffffdf, RZ, 0xc0, !PT ;  /* 0xffffffdf06067812 */ /* 0x000fe400078ec0ff */
[----:B------:R-:W-:Y:S01]  /*97c60*/  ISETP.GE.AND P0, PT, R9, UR7, PT ;  /* 0x0000000709007c0c */ /* 0x000fe2000bf06270 */
[----:B------:R-:W-:Y:S01]  /*97c70*/  VIADD R8, R0, 0xe2 ;  /* 0x000000e200087836 */ /* 0x000fe20000000000 */
[----:B0-----:R-:W-:Y:S01]  /*97c80*/  UMOV UR14, UR16 ;  /* 0x00000010000e7c82 */ /* 0x001fe20008000000 */
[----:B------:R-:W0:Y:S04]  /*97c90*/  LDCU.64 UR12, c[0x0][0x398] ;  /* 0x00007300ff0c77ac */ /* 0x000e280008000a00 */
[----:B------:R-:W-:-:S04]  /*97ca0*/  @P2 LOP3.LUT R6, R6, 0x20, RZ, 0xfc, !PT ;  /* 0x0000002006062812 */ /* 0x000fc800078efcff */
[----:B------:R-:W-:-:S04]  /*97cb0*/  LOP3.LUT R6, R6, 0xffffffef, RZ, 0xc0, !PT ;  /* 0xffffffef06067812 */ /* 0x000fc800078ec0ff */
[----:B------:R-:W-:Y:S02]  /*97cc0*/  @P1 LOP3.LUT R6, R6, 0x10, RZ, 0xfc, !PT ;  /* 0x0000001006061812 */ /* 0x000fe400078efcff */
[----:B------:R-:W-:Y:S01]  /*97cd0*/  ISETP.LT.AND P1, PT, R61, UR10, !P0 ;  /* 0x0000000a3d007c0c */ /* 0x000fe2000c721270 */
[----:B-1----:R-:W-:Y:S01]  /*97ce0*/  UMOV UR6, UR18 ;  /* 0x0000001200067c82 */ /* 0x002fe20008000000 */
[----:B------:R-:W-:Y:S02]  /*97cf0*/  LOP3.LUT R6, R6, 0xfffffff7, RZ, 0xc0, !PT ;  /* 0xfffffff706067812 */ /* 0x000fe400078ec0ff */
[----:B------:R-:W-:Y:S01]  /*97d00*/  ISETP.LT.AND P0, PT, R60, UR6, !P0 ;  /* 0x000000063c007c0c */ /* 0x000fe2000c701270 */
[----:B------:R1:W-:Y:S01]  /*97d10*/  STL [R1+0x2c90], R3 ;  /* 0x002c900301007387 */ /* 0x0003e20000100800 */
[----:B------:R-:W4:Y:S07]  /*97d20*/  LDCU.64 UR6, c[0x0][0x398] ;  /* 0x00007300ff0677ac */ /* 0x000f2e0008000a00 */
[----:B------:R-:W-:-:S04]  /*97d30*/  @P1 LOP3.LUT R6, R6, 0x8, RZ, 0xfc, !PT ;  /* 0x0000000806061812 */ /* 0x000fc800078efcff */
[----:B------:R-:W-:-:S04]  /*97d40*/  LOP3.LUT R6, R6, 0xfffffffb, RZ, 0xc0, !PT ;  /* 0xfffffffb06067812 */ /* 0x000fc800078ec0ff */
[----:B------:R-:W-:Y:S02]  /*97d50*/  @P0 LOP3.LUT R6, R6, 0x4, RZ, 0xfc, !PT ;  /* 0x0000000406060812 */ /* 0x000fe400078efcff */
[----:B------:R-:W-:-:S04]  /*97d60*/  ISETP.GE.AND P0, PT, R8, UR15, PT ;  /* 0x0000000f08007c0c */ /* 0x000fc8000bf06270 */
[----:B------:R-:W-:Y:S02]  /*97d70*/  ISETP.LT.AND P1, PT, R61, UR8, !P0 ;  /* 0x000000083d007c0c */ /* 0x000fe4000c721270 */
[----:B------:R-:W-:Y:S01]  /*97d80*/  ISETP.LT.AND P0, PT, R60, UR14, !P0 ;  /* 0x0000000e3c007c0c */ /* 0x000fe2000c701270 */
[----:B-1----:R-:W-:Y:S01]  /*97d90*/  IMAD.U32 R3, RZ, RZ, UR23 ;  /* 0x00000017ff037e24 */ /* 0x002fe2000f8e00ff */
[----:B------:R-:W-:Y:S01]  /*97da0*/  LOP3.LUT R6, R6, 0xfffffffd, RZ, 0xc0, !PT ;  /* 0xfffffffd06067812 */ /* 0x000fe200078ec0ff */
[C---:B------:R-:W-:Y:S01]  /*97db0*/  VIADD R9, R0.reuse, 0xe0 ;  /* 0x000000e000097836 */ /* 0x040fe20000000000 */
[----:B----4-:R-:W-:Y:S01]  /*97dc0*/  UMOV UR4, UR6 ;  /* 0x0000000600047c82 */ /* 0x010fe20008000000 */
[----:B------:R-:W1:Y:S01]  /*97dd0*/  LDCU.64 UR14, c[0x0][0x398] ;  /* 0x00007300ff0e77ac */ /* 0x000e620008000a00 */
[----:B------:R-:W-:Y:S01]  /*97de0*/  VIADD R8, R0, 0xde ;  /* 0x000000de00087836 */ /* 0x000fe20000000000 */
[----:B------:R-:W4:Y:S04]  /*97df0*/  LDCU.64 UR22, c[0x0][0x398] ;  /* 0x00007300ff1677ac */ /* 0x000f280008000a00 */
[----:B------:R-:W-:Y:S01]  /*97e00*/  @P1 LOP3.LUT R6, R6, 0x2, RZ, 0xfc, !PT ;  /* 0x0000000206061812 */ /* 0x000fe200078efcff */
[----:B------:R0:W-:Y:S03]  /*97e10*/  STL [R1+0x314c], R3 ;  /* 0x00314c0301007387 */ /* 0x0001e60000100800 */
[----:B------:R-:W-:-:S04]  /*97e20*/  LOP3.LUT R6, R6, 0xfffffffe, RZ, 0xc0, !PT ;  /* 0xfffffffe06067812 */ /* 0x000fc800078ec0ff */
[----:B------:R-:W-:Y:S02]  /*97e30*/  @P0 LOP3.LUT R6, R6, 0x1, RZ, 0xfc, !PT ;  /* 0x0000000106060812 */ /* 0x000fe400078efcff */
[----:B------:R-:W-:Y:S01]  /*97e40*/  ISETP.GE.AND P0, PT, R9, UR5, PT ;  /* 0x0000000509007c0c */ /* 0x000fe2000bf06270 */
[----:B0-----:R-:W-:Y:S01]  /*97e50*/  IMAD.U32 R3, RZ, RZ, UR19 ;  /* 0x00000013ff037e24 */ /* 0x001fe2000f8e00ff */
[----:B------:R-:W-:Y:S01]  /*97e60*/  STL [R1+0x3148], R46 ;  /* 0x0031482e01007387 */ /* 0x000fe20000100800 */
[----:B-1----:R-:W-:Y:S01]  /*97e70*/  UMOV UR10, UR14 ;  /* 0x0000000e000a7c82 */ /* 0x002fe20008000000 */
[----:B------:R-:W-:Y:S01]  /*97e80*/  ISETP.LT.AND P1, PT, R61, UR12, !P0 ;  /* 0x0000000c3d007c0c */ /* 0x000fe2000c721270 */
[----:B------:R-:W-:Y:S01]  /*97e90*/  VIADD R9, R0, 0xdc ;  /* 0x000000dc00097836 */ /* 0x000fe20000000000 */
[----:B------:R0:W-:Y:S01]  /*97ea0*/  STL [R1+0x2cb4], R3 ;  /* 0x002cb40301007387 */ /* 0x0001e20000100800 */
[----:B------:R-:W-:Y:S01]  /*97eb0*/  ISETP.LT.AND P0, PT, R60, UR4, !P0 ;  /* 0x000000043c007c0c */ /* 0x000fe2000c701270 */
[----:B------:R-:W1:Y:S01]  /*97ec0*/  LDCU.64 UR4, c[0x0][0x398] ;  /* 0x00007300ff0477ac */ /* 0x000e620008000a00 */
[----:B------:R-:W1:Y:S01]  /*97ed0*/  LDCU.64 UR18, c[0x0][0x398] ;  /* 0x00007300ff1277ac */ /* 0x000e620008000a00 */
[----:B0-----:R-:W-:-:S07]  /*97ee0*/  IMAD.U32 R3, RZ, RZ, UR17 ;  /* 0x00000011ff037e24 */ /* 0x001fce000f8e00ff */
[----:B------:R-:W-:Y:S01]  /*97ef0*/  @P1 LOP3.LUT R5, R5, 0x80000000, RZ, 0xfc, !PT ;  /* 0x8000000005051812 */ /* 0x000fe200078efcff */
[----:B------:R-:W0:Y:S01]  /*97f00*/  LDCU.64 UR16, c[0x0][0x398] ;  /* 0x00007300ff1077ac */ /* 0x000e220008000a00 */
[----:B------:R1:W-:Y:S02]  /*97f10*/  STL [R1+0x2cbc], R3 ;  /* 0x002cbc0301007387 */ /* 0x0003e40000100800 */
[----:B-1----:R-:W-:Y:S01]  /*97f20*/  IMAD.U32 R3, RZ, RZ, UR7 ;  /* 0x00000007ff037e24 */ /* 0x002fe2000f8e00ff */
[----:B------:R-:W1:Y:S01]  /*97f30*/  LDCU.64 UR6, c[0x0][0x398] ;  /* 0x00007300ff0677ac */ /* 0x000e620008000a00 */
[----:B------:R-:W-:-:S04]  /*97f40*/  LOP3.LUT R5, R5, 0xbfffffff, RZ, 0xc0, !PT ;  /* 0xbfffffff05057812 */ /* 0x000fc800078ec0ff */
[----:B------:R-:W-:Y:S02]  /*97f50*/  @P0 LOP3.LUT R5, R5, 0x40000000, RZ, 0xfc, !PT ;  /* 0x4000000005050812 */ /* 0x000fe400078efcff */
[----:B------:R-:W-:Y:S01]  /*97f60*/  ISETP.GE.AND P0, PT, R8, UR11, PT ;  /* 0x0000000b08007c0c */ /* 0x000fe2000bf06270 */
[----:B------:R0:W-:Y:S01]  /*97f70*/  STL [R1+0x2cb0], R3 ;  /* 0x002cb00301007387 */ /* 0x0001e20000100800 */
[----:B------:R-:W-:Y:S02]  /*97f80*/  LOP3.LUT R5, R5, 0xdfffffff, RZ, 0xc0, !PT ;  /* 0xdfffffff05057812 */ /* 0x000fe400078ec0ff */
[----:B-1----:R-:W-:Y:S01]  /*97f90*/  ISETP.LT.AND P2, PT, R61, UR6, !P0 ;  /* 0x000000063d007c0c */ /* 0x002fe2000c741270 */
[----:B0-----:R-:W-:Y:S01]  /*97fa0*/  IMAD.U32 R3, RZ, RZ, UR15 ;  /* 0x0000000fff037e24 */ /* 0x001fe2000f8e00ff */
[----:B------:R-:W-:Y:S01]  /*97fb0*/  ISETP.LT.AND P1, PT, R60, UR10, !P0 ;  /* 0x0000000a3c007c0c */ /* 0x000fe2000c721270 */
[----:B------:R-:W0:Y:S01]  /*97fc0*/  LDCU.64 UR14, c[0x0][0x398] ;  /* 0x00007300ff0e77ac */ /* 0x000e220008000a00 */
[----:B------:R-:W-:Y:S01]  /*97fd0*/  ISETP.GE.AND P0, PT, R9, UR9, PT ;  /* 0x0000000909007c0c */ /* 0x000fe2000bf06270 */
[----:B------:R-:W1:Y:S08]  /*97fe0*/  LDCU.64 UR10, c[0x0][0x398] ;  /* 0x00007300ff0a77ac */ /* 0x000e700008000a00 */
[----:B------:R-:W-:-:S04]  /*97ff0*/  @P2 LOP3.LUT R5, R5, 0x20000000, RZ, 0xfc, !PT ;  /* 0x2000000005052812 */ /* 0x000fc800078efcff */
[----:B------:R-:W-:-:S04]  /*98000*/  LOP3.LUT R5, R5, 0xefffffff, RZ, 0xc0, !PT ;  /* 0xefffffff05057812 */ /* 0x000fc800078ec0ff */
[----:B------:R-:W-:Y:S02]  /*98010*/  @P1 LOP3.LUT R5, R5, 0x10000000, RZ, 0xfc, !PT ;  /* 0x1000000005051812 */ /* 0x000fe400078efcff */
[----:B------:R-:W-:Y:S01]  /*98020*/  ISETP.LT.AND P1, PT, R61, UR4, !P0 ;  /* 0x000000043d007c0c */ /* 0x000fe2000c721270 */
[----:B0-----:R-:W-:Y:S01]  /*98030*/  UMOV UR8, UR14 ;  /* 0x0000000e00087c82 */ /* 0x001fe20008000000 */
[----:B------:R-:W-:Y:S02]  /*98040*/  LOP3.LUT R5, R5, 0xf7ffffff, RZ, 0xc0, !PT ;  /* 0xf7ffffff05057812 */ /* 0x000fe400078ec0ff */
[----:B------:R-:W-:Y:S01]  /*98050*/  ISETP.LT.AND P0, PT, R60, UR8, !P0 ;  /* 0x000000083c007c0c */ /* 0x000fe2000c701270 */
[----:B------:R-:W0:Y:S01]  /*98060*/  LDCU.64 UR8, c[0x0][0x398] ;  /* 0x00007300ff0877ac */ /* 0x000e220008000a00 */
[----:B------:R-:W-:-:S07]  /*98070*/  VIADD R8, R0, 0xda ;  /* 0x000000da00087836 */ /* 0x000fce0000000000 */
[----:B------:R-:W-:-:S04]  /*98080*/  @P1 LOP3.LUT R5, R5, 0x8000000, RZ, 0xfc, !PT ;  /* 0x0800000005051812 */ /* 0x000fc800078efcff */
[----:B------:R-:W-:-:S04]  /*98090*/  LOP3.LUT R5, R5, 0xfbffffff, RZ, 0xc0, !PT ;  /* 0xfbffffff05057812 */ /* 0x000fc800078ec0ff */
[----:B------:R-:W-:Y:S02]  /*980a0*/  @P0 LOP3.LUT R5, R5, 0x4000000, RZ, 0xfc, !PT ;  /* 0x0400000005050812 */ /* 0x000fe400078efcff */
[----:B------:R-:W-:Y:S01]  /*980b0*/  ISETP.GE.AND P0, PT, R8, UR13, PT ;  /* 0x0000000d08007c0c */ /* 0x000fe2000bf06270 */
[----:B0-----:R-:W-:Y:S01]  /*980c0*/  UMOV UR4, UR8 ;  /* 0x0000000800047c82 */ /* 0x001fe20008000000 */
[----:B------:R-:W-:Y:S01]  /*980d0*/  UMOV UR41, UR9 ;  /* 0x0000000900297c82 */ /* 0x000fe20008000000 */
[----:B------:R-:W0:Y:S01]  /*980e0*/  LDCU.64 UR8, c[0x0][0x398] ;  /* 0x00007300ff0877ac */ /* 0x000e220008000a00 */
[----:B-1----:R-:W-:Y:S02]  /*980f0*/  ISETP.LT.AND P1, PT, R61, UR10, !P0 ;  /* 0x0000000a3d007c0c */ /* 0x002fe4000c721270 */
[----:B------:R-:W-:Y:S01]  /*98100*/  ISETP.LT.AND P0, PT, R60, UR4, !P0 ;  /* 0x000000043c007c0c */ /* 0x000fe2000c701270 */
[----:B------:R-:W1:Y:S01]  /*98110*/  LDCU.64 UR12, c[0x0][0x398] ;  /* 0x00007300ff0c77ac */ /* 0x000e620008000a00 */
[----:B------:R-:W-:Y:S01]  /*98120*/  LOP3.LUT R5, R5, 0xfdffffff, RZ, 0xc0, !PT ;  /* 0xfdffffff05057812 */ /* 0x000fe200078ec0ff */
[----:B------:R-:W-:-:S08]  /*98130*/  VIADD R8, R0, 0xd8 ;  /* 0x000000d800087836 */ /* 0x000fd00000000000 */
[----:B------:R-:W-:-:S04]  /*98140*/  @P1 LOP3.LUT R5, R5, 0x2000000, RZ, 0xfc, !PT ;  /* 0x0200000005051812 */ /* 0x000fc800078efcff */
[----:B------:R-:W-:-:S04]  /*98150*/  LOP3.LUT R5, R5, 0xfeffffff, RZ, 0xc0, !PT ;  /* 0xfeffffff05057812 */ /* 0x000fc800078ec0ff */
[----:B------:R-:W-:Y:S02]  /*98160*/  @P0 LOP3.LUT R5, R5, 0x1000000, RZ, 0xfc, !PT ;  /* 0x0100000005050812 */ /* 0x000fe400078efcff */
[----:B------:R-:W-:Y:S01]  /*98170*/  ISETP.GE.AND P0, PT, R8, UR7, PT ;  /* 0x0000000708007c0c */ /* 0x000fe2000bf06270 */
[----:B-1----:R-:W-:Y:S01]  /*98180*/  UMOV UR4, UR12 ;  /* 0x0000000c00047c82 */ /* 0x002fe20008000000 */
[----:B------:R-:W1:Y:S02]  /*98190*/  LDCU.64 UR6, c[0x0][0x398] ;  /* 0x00007300ff0677ac */ /* 0x000e640008000a00 */
[----:B0-----:R-:W-:Y:S02]  /*981a0*/  ISETP.LT.AND P1, PT, R61, UR8, !P0 ;  /* 0x000000083d007c0c */ /* 0x001fe4000c721270 */
[----:B------:R-:W-:Y:S02]  /*981b0*/  ISETP.LT.AND P0, PT, R60, UR4, !P0 ;  /* 0x000000043c007c0c */ /* 0x000fe4000c701270 */
[----:B------:R-:W-:Y:S01]  /*981c0*/  LOP3.LUT R5, R5, 0xff7fffff, RZ, 0xc0, !PT ;  /* 0xff7fffff05057812 */ /* 0x000fe200078ec0ff */
[----:B------:R-:W-:-:S08]  /*981d0*/  VIADD R8, R0, 0xd6 ;  /* 0x000000d600087836 */ /* 0x000fd00000000000 */
[----:B------:R-:W-:-:S04]  /*981e0*/  @P1 LOP3.LUT R5, R5, 0x800000, RZ, 0xfc, !PT ;  /* 0x0080000005051812 */ /* 0x000fc800078efcff */
[----:B------:R-:W-:-:S04]  /*981f0*/  LOP3.LUT R5, R5, 0xffbfffff, RZ, 0xc0, !PT ;  /* 0xffbfffff05057812 */ /* 0x000fc800078ec0ff */
[----:B------:R-:W-:Y:S02]  /*98200*/  @P0 LOP3.LUT R5, R5, 0x400000, RZ, 0xfc, !PT ;  /* 0x0040000005050812 */ /* 0x000fe400078efcff */
[----:B------:R-:W-:Y:S01]  /*98210*/  ISETP.GE.AND P0, PT, R8, UR5, PT ;  /* 0x0000000508007c0c */ /* 0x000fe2000bf06270 */
[----:B------:R-:W0:Y:S03]  /*98220*/  LDCU.64 UR4, c[0x0][0x398] ;  /* 0x00007300ff0477ac */ /* 0x000e260008000a00 */
[----:B-1----:R-:W-:Y:S02]  /*98230*/  ISETP.LT.AND P1, PT, R61, UR6, !P0 ;  /* 0x000000063d007c0c */ /* 0x002fe4000c721270 */
[----:B------:R-:W-:Y:S02]  /*98240*/  ISETP.LT.AND P0, PT, R60, UR30, !P0 ;  /* 0x0000001e3c007c0c */ /* 0x000fe4000c701270 */
[----:B------:R-:W-:Y:S01]  /*98250*/  LOP3.LUT R5, R5, 0xffdfffff, RZ, 0xc0, !PT ;  /* 0xffdfffff05057812 */ /* 0x000fe200078ec0ff */
[----:B------:R-:W-:-:S08]  /*98260*/  VIADD R8, R0, 0xd4 ;  /* 0x000000d400087836 */ /* 0x000fd00000000000 */
[----:B------:R-:W-:-:S04]  /*98270*/  @P1 LOP3.LUT R5, R5, 0x200000, RZ, 0xfc, !PT ;  /* 0x0020000005051812 */ /* 0x000fc800078efcff */
[----:B------:R-:W-:-:S04]  /*98280*/  LOP3.LUT R5, R5, 0xffefffff, RZ, 0xc0, !PT ;  /* 0xffefffff05057812 */ /* 0x000fc800078ec0ff */
[----:B------:R-:W-:Y:S02]  /*98290*/  @P0 LOP3.LUT R5, R5, 0x100000, RZ, 0xfc, !PT ;  /* 0x0010000005050812 */ /* 0x000fe400078efcff */
[----:B------:R-:W-:Y:S01]  /*982a0*/  ISETP.GE.AND P0, PT, R8, UR11, PT ;  /* 0x0000000b08007c0c */ /* 0x000fe2000bf06270 */
[----:B------:R-:W1:Y:S03]  /*982b0*/  LDCU.64 UR10, c[0x0][0x398] ;  /* 0x00007300ff0a77ac */ /* 0x000e660008000a00 */
[----:B0-----:R-:W-:Y:S02]  /*982c0*/  ISETP.LT.AND P1, PT, R61, UR4, !P0 ;  /* 0x000000043d007c0c */ /* 0x001fe4000c721270 */
[----:B---3--:R-:W-:Y:S02]  /*982d0*/  ISETP.LT.AND P0, PT, R60, UR28, !P0 ;  /* 0x0000001c3c007c0c */ /* 0x008fe4000c701270 */
        /* <DEDUP_REMOVED lines=8> */
[----:B--2---:R-:W-:Y:S02]  /*98360*/  ISETP.LT.AND P0, PT, R60, UR26, !P0 ;  /* 0x0000001a3c007c0c */ /* 0x004fe4000c701270 */
        /* <DEDUP_REMOVED lines=17> */
[----:B----4-:R-:W-:Y:S02]  /*98480*/  ISETP.LT.AND P0, PT, R60, UR22, !P0 ;  /* 0x000000163c007c0c */ /* 0x010fe4000c701270 */
[----:B------:R-:W-:Y:S01]  /*98490*/  LOP3.LUT R5, R5, 0xffffdfff, RZ, 0xc0, !PT ;  /* 0xffffdfff05057812 */ /* 0x000fe200078ec0ff */
[----:B------:R-:W-:-:S08]  /*984a0*/  VIADD R8, R0, 0xcc ;  /* 0x000000cc00087836 */ /* 0x000fd00000000000 */
[----:B------:R-:W-:-:S04]  /*984b0*/  @P1 LOP3.LUT R5, R5, 0x2000, RZ, 0xfc, !PT ;  /* 0x0000200005051812 */ /* 0x000fc800078efcff */
[----:B------:R-:W-:-:S04]  /*984c0*/  LOP3.LUT R5, R5, 0xffffefff, RZ, 0xc0, !PT ;  /* 0xffffefff05057812 */ /* 0x000fc800078ec0ff */
[----:B------:R-:W-:Y:S02]  /*984d0*/  @P0 LOP3.LUT R5, R5, 0x1000, RZ, 0xfc, !PT ;  /* 0x0000100005050812 */ /* 0x000fe400078efcff */
[----:B------:R-:W-:Y:S01]  /*984e0*/  ISETP.GE.AND P0, PT, R8, UR11, PT ;  /* 0x0000000b08007c0c */ /* 0x000fe2000bf06270 */
[----:B------:R-:W-:Y:S01]  /*984f0*/  UMOV UR40, UR13 ;  /* 0x0000000d00287c82 */ /* 0x000fe20008000000 */
[----:B------:R-:W1:Y:S02]  /*98500*/  LDCU.64 UR12, c[0x0][0x398] ;  /* 0x00007300ff0c77ac */ /* 0x000e640008000a00 */
[----:B0-----:R-:W-:Y:S02]  /*98510*/  ISETP.LT.AND P1, PT, R61, UR4, !P0 ;  /* 0x000000043d007c0c */ /* 0x001fe4000c721270 */
[----:B------:R-:W-:Y:S02]  /*98520*/  ISETP.LT.AND P0, PT, R60, UR20, !P0 ;  /* 0x000000143c007c0c */ /* 0x000fe4000c701270 */
[----:B------:R-:W-:Y:S01]  /*98530*/  LOP3.LUT R5, R5, 0xfffff7ff, RZ, 0xc0, !PT ;  /* 0xfffff7ff05057812 */ /* 0x000fe200078ec0ff */
[----:B------:R-:W-:Y:S01]  /*98540*/  VIADD R8, R0, 0xca ;  /* 0x000000ca00087836 */ /* 0x000fe20000000000 */
[----:B------:R-:W0:Y:S07]  /*98550*/  LDCU.64 UR10, c[0x0][0x398] ;  /* 0x00007300ff0a77ac */ /* 0x000e2e0008000a00 */
[----:B------:R-:W-:-:S04]  /*98560*/  @P1 LOP3.LUT R5, R5, 0x800, RZ, 0xfc, !PT ;  /* 0x0000080005051812 */ /* 0x000fc800078efcff */
[----:B------:R-:W-:-:S04]  /*98570*/  LOP3.LUT R5, R5, 0xfffffbff, RZ, 0xc0, !PT ;  /* 0xfffffbff05057812 */ /* 0x000fc800078ec0ff */
[----:B------:R-:W-:Y:S02]  /*98580*/  @P0 LOP3.LUT R5, R5, 0x400, RZ, 0xfc, !PT ;  /* 0x0000040005050812 */ /* 0x000fe400078efcff */
[----:B------:R-:W-:Y:S01]  /*98590*/  ISETP.GE.AND P0, PT, R8, UR9, PT ;  /* 0x0000000908007c0c */ /* 0x000fe2000bf06270 */
[----:B------:R-:W2:Y:S03]  /*985a0*/  LDCU.64 UR8, c[0x0][0x398] ;  /* 0x00007300ff0877ac */ /* 0x000ea60008000a00 */
        /* <DEDUP_REMOVED lines=9> */
[----:B--2---:R-:W-:Y:S02]  /*98640*/  ISETP.LT.AND P1, PT, R61, UR8, !P0 ;  /* 0x000000083d007c0c */ /* 0x004fe4000c721270 */
[----:B0-----:R-:W-:Y:S02]  /*98650*/  ISETP.LT.AND P0, PT, R60, UR10, !P0 ;  /* 0x0000000a3c007c0c */ /* 0x001fe4000c701270 */
        /* <DEDUP_REMOVED lines=15> */
[----:B------:R1:W-:Y:S01]  /*98750*/  STL [R1+0x2cb8], R3 ;  /* 0x002cb80301007387 */ /* 0x0003e20000100800 */
[----:B------:R-:W-:Y:S01]  /*98760*/  LOP3.LUT R5, R5, 0xfffffff7, RZ, 0xc0, !PT ;  /* 0xfffffff705057812 */ /* 0x000fe200078ec0ff */
[----:B------:R-:W-:Y:S01]  /*98770*/  UMOV UR24, UR34 ;  /* 0x0000002200187c82 */ /* 0x000fe20008000000 */
[----:B0-----:R-:W-:Y:S01]  /*98780*/  ISETP.LT.AND P1, PT, R61, UR4, !P0 ;  /* 0x000000043d007c0c */ /* 0x001fe2000c721270 */
[----:B------:R-:W0:Y:S01]  /*98790*/  LDCU.64 UR34, c[0x0][0x398] ;  /* 0x00007300ff2277ac */ /* 0x000e220008000a00 */
[----:B------:R-:W-:Y:S01]  /*987a0*/  ISETP.LT.AND P0, PT, R60, UR36, !P0 ;  /* 0x000000243c007c0c */ /* 0x000fe2000c701270 */
[----:B------:R-:W-:Y:S01]  /*987b0*/  VIADD R8, R0, 0xc2 ;  /* 0x000000c200087836 */ /* 0x000fe20000000000 */
[----:B------:R-:W-:Y:S01]  /*987c0*/  LOP3.LUT R2, R2, 0x7fffffff, RZ, 0xc0, !PT ;  /* 0x7fffffff02027812 */ /* 0x000fe200078ec0ff */
[----:B------:R-:W2:Y:S01]  /*987d0*/  LDCU.64 UR12, c[0x0][0x398] ;  /* 0x00007300ff0c77ac */ /* 0x000ea20008000a00 */
[----:B-1----:R-:W-:Y:S01]  /*987e0*/  IMAD.U32 R3, RZ, RZ, UR15 ;  /* 0x0000000fff037e24 */ /* 0x002fe2000f8e00ff */
[----:B------:R-:W1:Y:S06]  /*987f0*/  LDCU.64 UR14, c[0x0][0x398] ;  /* 0x00007300ff0e77ac */ /* 0x000e6c0008000a00 */
[----:B------:R-:W-:-:S04]  /*98800*/  @P1 LOP3.LUT R5, R5, 0x8, RZ, 0xfc, !PT ;  /* 0x0000000805051812 */ /* 0x000fc800078efcff */
[----:B------:R-:W-:-:S04]  /*98810*/  LOP3.LUT R5, R5, 0xfffffffb, RZ, 0xc0, !PT ;  /* 0xfffffffb05057812 */ /* 0x000fc800078ec0ff */
[----:B------:R-:W-:Y:S02]  /*98820*/  @P0 LOP3.LUT R5, R5, 0x4, RZ, 0xfc, !PT ;  /* 0x0000000405050812 */ /* 0x000fe400078efcff */
[----:B------:R-:W-:Y:S02]  /*98830*/  ISETP.GE.AND P0, PT, R8, UR9, PT ;  /* 0x0000000908007c0c */ /* 0x000fe4000bf06270 */
[----:B------:R-:W-:Y:S01]  /*98840*/  LOP3.LUT R5, R5, 0xfffffffd, RZ, 0xc0, !PT ;  /* 0xfffffffd05057812 */ /* 0x000fe200078ec0ff */
[----:B------:R-:W-:Y:S01]  /*98850*/  VIADD R8, R0, 0xc0 ;  /* 0x000000c000087836 */ /* 0x000fe20000000000 */
[----:B-1----:R-:W-:Y:S01]  /*98860*/  ISETP.LT.AND P1, PT, R61, UR14, !P0 ;  /* 0x0000000e3d007c0c */ /* 0x002fe2000c721270 */
[----:B------:R-:W1:Y:S01]  /*98870*/  LDCU.64 UR8, c[0x0][0x398] ;  /* 0x00007300ff0877ac */ /* 0x000e620008000a00 */
[----:B0-----:R-:W-:-:S11]  /*98880*/  ISETP.LT.AND P0, PT, R60, UR34, !P0 ;  /* 0x000000223c007c0c */ /* 0x001fd6000c701270 */
[----:B------:R-:W-:-:S04]  /*98890*/  @P1 LOP3.LUT R5, R5, 0x2, RZ, 0xfc, !PT ;  /* 0x0000000205051812 */ /* 0x000fc800078efcff */
[----:B------:R-:W-:-:S04]  /*988a0*/  LOP3.LUT R5, R5, 0xfffffffe, RZ, 0xc0, !PT ;  /* 0xfffffffe05057812 */ /* 0x000fc800078ec0ff */
[----:B------:R-:W-:Y:S02]  /*988b0*/  @P0 LOP3.LUT R5, R5, 0x1, RZ, 0xfc, !PT ;  /* 0x0000000105050812 */ /* 0x000fe400078efcff */
[----:B------:R-:W-:Y:S01]  /*988c0*/  ISETP.GE.AND P0, PT, R8, UR7, PT ;  /* 0x0000000708007c0c */ /* 0x000fe2000bf06270 */
[----:B------:R-:W-:Y:S01]  /*988d0*/  VIADD R8, R0, 0xbe ;  /* 0x000000be00087836 */ /* 0x000fe20000000000 */
[----:B------:R-:W0:Y:S02]  /*988e0*/  LDCU.64 UR6, c[0x0][0x398] ;  /* 0x00007300ff0677ac */ /* 0x000e240008000a00 */
[----:B------:R-:W-:Y:S02]  /*988f0*/  ISETP.LT.AND P1, PT, R61, UR44, !P0 ;  /* 0x0000002c3d007c0c */ /* 0x000fe4000c721270 */
[----:B------:R-:W-:-:S11]  /*98900*/  ISETP.LT.AND P0, PT, R60, UR32, !P0 ;  /* 0x000000203c007c0c */ /* 0x000fd6000c701270 */
[----:B------:R-:W-:-:S04]  /*98910*/  @P1 LOP3.LUT R2, R2, 0x80000000, RZ, 0xfc, !PT ;  /* 0x8000000002021812 */ /* 0x000fc800078efcff */
[----:B------:R-:W-:-:S04]  /*98920*/  LOP3.LUT R2, R2, 0xbfffffff, RZ, 0xc0, !PT ;  /* 0xbfffffff02027812 */ /* 0x000fc800078ec0ff */
[----:B------:R-:W-:Y:S02]  /*98930*/  @P0 LOP3.LUT R2, R2, 0x40000000, RZ, 0xfc, !PT ;  /* 0x4000000002020812 */ /* 0x000fe400078efcff */
[----:B------:R-:W-:Y:S01]  /*98940*/  ISETP.GE.AND P0, PT, R8, UR5, PT ;  /* 0x0000000508007c0c */ /* 0x000fe2000bf06270 */
[----:B------:R-:W3:Y:S03]  /*98950*/  LDCU.64 UR4, c[0x0][0x398] ;  /* 0x00007300ff0477ac */ /* 0x000ee60008000a00 */
[----:B--2---:R-:W-:Y:S02]  /*98960*/  ISETP.LT.AND P1, PT, R61, UR12, !P0 ;  /* 0x0000000c3d007c0c */ /* 0x004fe4000c721270 */
[----:B-1----:R-:W-:Y:S02]  /*98970*/  ISETP.LT.AND P0, PT, R60, UR8, !P0 ;  /* 0x000000083c007c0c */ /* 0x002fe4000c701270 */
[----:B------:R-:W-:Y:S01]  /*98980*/  LOP3.LUT R2, R2, 0xefffffff, RZ, 0xc0, !PT ;  /* 0xefffffff02027812 */ /* 0x000fe200078ec0ff */
[----:B------:R-:W-:-:S08]  /*98990*/  VIADD R8, R0, 0xbc ;  /* 0x000000bc00087836 */ /* 0x000fd00000000000 */
[----:B------:R-:W-:-:S04]  /*989a0*/  @P1 LOP3.LUT R2, R2, 0x10000000, RZ, 0xfc, !PT ;  /* 0x1000000002021812 */ /* 0x000fc800078efcff */
[----:B------:R-:W-:-:S04]  /*989b0*/  LOP3.LUT R2, R2, 0xf7ffffff, RZ, 0xc0, !PT ;  /* 0xf7ffffff02027812 */ /* 0x000fc800078ec0ff */
[----:B------:R-:W-:Y:S02]  /*989c0*/  @P0 LOP3.LUT R2, R2, 0x8000000, RZ, 0xfc, !PT ;  /* 0x0800000002020812 */ /* 0x000fe400078efcff */
[----:B------:R-:W-:Y:S02]  /*989d0*/  ISETP.GE.AND P0, PT, R8, UR15, PT ;  /* 0x0000000f08007c0c */ /* 0x000fe4000bf06270 */
[----:B------:R-:W-:Y:S01]  /*989e0*/  LOP3.LUT R2, R2, 0xfbffffff, RZ, 0xc0, !PT ;  /* 0xfbffffff02027812 */ /* 0x000fe200078ec0ff */
[----:B------:R-:W-:Y:S01]  /*989f0*/  VIADD R8, R0, 0xba ;  /* 0x000000ba00087836 */ /* 0x000fe20000000000 */
[----:B0-----:R-:W-:Y:S01]  /*98a00*/  ISETP.LT.AND P1, PT, R61, UR6, !P0 ;  /* 0x000000063d007c0c */ /* 0x001fe2000c721270 */
[----:B------:R-:W0:Y:S01]  /*98a10*/  LDCU.64 UR14, c[0x0][0x398] ;  /* 0x00007300ff0e77ac */ /* 0x000e220008000a00 */
[----:B---3--:R-:W-:Y:S01]  /*98a20*/  ISETP.LT.AND P0, PT, R60, UR4, !P0 ;  /* 0x000000043c007c0c */ /* 0x008fe2000c701270 */
[----:B------:R-:W-:Y:S01]  /*98a30*/  UMOV UR26, UR43 ;  /* 0x0000002b001a7c82 */ /* 0x000fe20008000000 */
[----:B------:R-:W-:Y:S01]  /*98a40*/  UMOV UR47, UR73 ;  /* 0x00000049002f7c82 */ /* 0x000fe20008000000 */
[----:B------:R-:W-:-:S08]  /*98a50*/  UMOV UR38, UR46 ;  /* 0x0000002e00267c82 */ /* 0x000fd00008000000 */
[----:B------:R-:W-:Y:S01]  /*98a60*/  @P1 LOP3.LUT R2, R2, 0x4000000, RZ, 0xfc, !PT ;  /* 0x0400000002021812 */ /* 0x000fe200078efcff */
[----:B------:R-:W-:Y:S01]  /*98a70*/  UMOV UR56, UR53 ;  /* 0x0000003500387c82 */ /* 0x000fe20008000000 */
[----:B------:R-:W-:Y:S01]  /*98a80*/  R2UR.FILL UR52, R11 ;  /* 0x000000000b3472ca */ /* 0x000fe200004e0000 */
[----:B------:R-:W-:Y:S01]  /*98a90*/  UMOV UR36, UR49 ;  /* 0x0000003100247c82 */ /* 0x000fe20008000000 */
[----:B------:R-:W-:Y:S01]  /*98aa0*/  LOP3.LUT R2, R2, 0xfdffffff, RZ, 0xc0, !PT ;  /* 0xfdffffff02027812 */ /* 0x000fe200078ec0ff */
[----:B------:R-:W-:Y:S01]  /*98ab0*/  UMOV UR10, UR48 ;  /* 0x00000030000a7c82 */ /* 0x000fe20008000000 */
[----:B------:R-:W-:Y:S01]  /*98ac0*/  UMOV UR30, UR47 ;  /* 0x0000002f001e7c82 */ /* 0x000fe20008000000 */
[----:B------:R-:W1:Y:S01]  /*98ad0*/  LDCU.64 UR46, c[0x0][0x398] ;  /* 0x00007300ff2e77ac */ /* 0x000e620008000a00 */
[----:B------:R-:W-:Y:S02]  /*98ae0*/  @P0 LOP3.LUT R2, R2, 0x2000000, RZ, 0xfc, !PT ;  /* 0x0200000002020812 */ /* 0x000fe400078efcff */
[----:B------:R-:W-:Y:S01]  /*98af0*/  ISETP.GE.AND P0, PT, R8, UR45, PT ;  /* 0x0000002d08007c0c */ /* 0x000fe2000bf06270 */
[----:B------:R-:W2:Y:S03]  /*98b00*/  LDCU.64 UR44, c[0x0][0x398] ;  /* 0x00007300ff2c77ac */ /* 0x000ea60008000a00 */
[----:B------:R-:W-:Y:S01]  /*98b10*/  ISETP.LT.AND P1, PT, R61, UR16, !P0 ;  /* 0x000000103d007c0c */ /* 0x000fe2000c721270 */
[----:B------:R-:W3:Y:S01]  /*98b20*/  LDCU.64 UR48, c[0x0][0x398] ;  /* 0x00007300ff3077ac */ /* 0x000ee20008000a00 */
[----:B------:R-:W-:Y:S01]  /*98b30*/  LOP3.LUT R2, R2, 0xfeffffff, RZ, 0xc0, !PT ;  /* 0xfeffffff02027812 */ /* 0x000fe200078ec0ff */
[----:B------:R-:W-:Y:S01]  /*98b40*/  UMOV UR12, UR51 ;  /* 0x00000033000c7c82 */ /* 0x000fe20008000000 */
[----:B------:R-:W-:Y:S01]  /*98b50*/  UMOV UR32, UR50 ;  /* 0x0000003200207c82 */ /* 0x000fe20008000000 */
[----:B------:R-:W-:Y:S01]  /*98b60*/  VIADD R8, R0, 0x5 ;  /* 0x0000000500087836 */ /* 0x000fe20000000000 */
[----:B------:R-:W-:Y:S01]  /*98b70*/  R2UR.FILL UR53, R12 ;  /* 0x000000000c3572ca */ /* 0x000fe200004e0000 */
[----:B------:R-:W4:Y:S06]  /*98b80*/  LDCU.64 UR50, c[0x0][0x398] ;  /* 0x00007300ff3277ac */ /* 0x000f2c0008000a00 */
[----:B------:R-:W-:-:S02]  /*98b90*/  @P1 LOP3.LUT R2, R2, 0x1000000, RZ, 0xfc, !PT ;  /* 0x0100000002021812 */ /* 0x000fc400078efcff */
[----:B------:R-:W-:Y:S01]  /*98ba0*/  R2UR.FILL UR58, R13 ;  /* 0x000000000d3a72ca */ /* 0x000fe200004e0000 */
[----:B------:R-:W-:Y:S01]  /*98bb0*/  UMOV UR28, UR54 ;  /* 0x00000036001c7c82 */ /* 0x000fe20008000000 */
[C---:B0-----:R-:W-:Y:S01]  /*98bc0*/  ISETP.LT.AND P1, PT, R60.reuse, UR14, !P0 ;  /* 0x0000000e3c007c0c */ /* 0x041fe2000c721270 */
[----:B------:R-:W-:Y:S01]  /*98bd0*/  UMOV UR34, UR57 ;  /* 0x0000003900227c82 */ /* 0x000fe20008000000 */
[----:B------:R-:W-:Y:S01]  /*98be0*/  ISETP.GE.AND P0, PT, R60, UR42, PT ;  /* 0x0000002a3c007c0c */ /* 0x000fe2000bf06270 */
[----:B------:R-:W0:Y:S01]  /*98bf0*/  LDCU.64 UR42, c[0x0][0x398] ;  /* 0x00007300ff2a77ac */ /* 0x000e220008000a00 */
[----:B------:R-:W-:Y:S02]  /*98c00*/  LOP3.LUT R2, R2, 0xff7fffff, RZ, 0xc0, !PT ;  /* 0xff7fffff02027812 */ /* 0x000fe400078ec0ff */
[----:B------:R-:W-:Y:S02]  /*98c10*/  ISETP.LT.AND P0, PT, R0, UR77, !P0 ;  /* 0x0000004d00007c0c */ /* 0x000fe4000c701270 */
[----:B------:R-:W-:Y:S01]  /*98c20*/  LOP3.LUT R4, R4, 0xffffff7f, RZ, 0xc0, !PT ;  /* 0xffffff7f04047812 */ /* 0x000fe200078ec0ff */
[----:B------:R-:W-:Y:S01]  /*98c30*/  UMOV UR8, UR69 ;  /* 0x0000004500087c82 */ /* 0x000fe20008000000 */
[----:B------:R-:W-:Y:S01]  /*98c40*/  R2UR.FILL UR72, R14 ;  /* 0x000000000e4872ca */ /* 0x000fe200004e0000 */
[----:B------:R-:W1:Y:S02]  /*98c50*/  LDCU UR4, c[0x0][0x398] ;  /* 0x00007300ff0477ac */ /* 0x000e640008000800 */
[----:B------:R-:W-:-:S04]  /*98c60*/  @P1 LOP3.LUT R2, R2, 0x800000, RZ, 0xfc, !PT ;  /* 0x0080000002021812 */ /* 0x000fc800078efcff */
[----:B------:R-:W-:-:S04]  /*98c70*/  LOP3.LUT R2, R2, 0xdfffffff, RZ, 0xc0, !PT ;  /* 0xdfffffff02027812 */ /* 0x000fc800078ec0ff */
[----:B------:R-:W-:Y:S02]  /*98c80*/  @P0 LOP3.LUT R2, R2, 0x20000000, RZ, 0xfc, !PT ;  /* 0x2000000002020812 */ /* 0x000fe400078efcff */
[----:B0-----:R-:W-:-:S04]  /*98c90*/  ISETP.GE.AND P0, PT, R8, UR43, PT ;  /* 0x0000002b08007c0c */ /* 0x001fc8000bf06270 */
[----:B--2---:R-:W-:Y:S02]  /*98ca0*/  ISETP.LT.AND P1, PT, R61, UR44, !P0 ;  /* 0x0000002c3d007c0c */ /* 0x004fe4000c721270 */
[----:B-1----:R-:W-:Y:S02]  /*98cb0*/  ISETP.LT.AND P0, PT, R60, UR46, !P0 ;  /* 0x0000002e3c007c0c */ /* 0x002fe4000c701270 */
[----:B------:R-:W-:Y:S01]  /*98cc0*/  LOP3.LUT R2, R2, 0xffbfffff, RZ, 0xc0, !PT ;  /* 0xffbfffff02027812 */ /* 0x000fe200078ec0ff */
[----:B------:R-:W-:Y:S01]  /*98cd0*/  UMOV UR20, UR53 ;  /* 0x0000003500147c82 */ /* 0x000fe20008000000 */
[----:B------:R-:W-:Y:S01]  /*98ce0*/  UMOV UR18, UR52 ;  /* 0x0000003400127c82 */ /* 0x000fe20008000000 */
[----:B------:R-:W0:Y:S01]  /*98cf0*/  LDCU.64 UR52, c[0x0][0x398] ;  /* 0x00007300ff3477ac */ /* 0x000e220008000a00 */
[----:B------:R-:W-:-:S05]  /*98d00*/  VIADD R8, R0, 0x4 ;  /* 0x0000000400087836 */ /* 0x000fca0000000000 */
[----:B------:R-:W-:-:S04]  /*98d10*/  @P1 LOP3.LUT R2, R2, 0x400000, RZ, 0xfc, !PT ;  /* 0x0040000002021812 */ /* 0x000fc800078efcff */
[----:B------:R-:W-:-:S04]  /*98d20*/  LOP3.LUT R2, R2, 0xffdfffff, RZ, 0xc0, !PT ;  /* 0xffdfffff02027812 */ /* 0x000fc800078ec0ff */
[----:B------:R-:W-:Y:S02]  /*98d30*/  @P0 LOP3.LUT R2, R2, 0x200000, RZ, 0xfc, !PT ;  /* 0x0020000002020812 */ /* 0x000fe400078efcff */
[----:B---3--:R-:W-:Y:S01]  /*98d40*/  ISETP.GE.AND P0, PT, R8, UR49, PT ;  /* 0x0000003108007c0c */ /* 0x008fe2000bf06270 */
[----:B------:R-:W-:Y:S01]  /*98d50*/  UMOV UR16, UR55 ;  /* 0x0000003700107c82 */ /* 0x000fe20008000000 */
[----:B------:R-:W1:Y:S02]  /*98d60*/  LDCU.64 UR54, c[0x0][0x398] ;  /* 0x00007300ff3677ac */ /* 0x000e640008000a00 */
[----:B----4-:R-:W-:Y:S01]  /*98d70*/  ISETP.LT.AND P1, PT, R61, UR50, !P0 ;  /* 0x000000323d007c0c */ /* 0x010fe2000c721270 */
[----:B------:R-:W-:Y:S01]  /*98d80*/  UMOV UR22, UR56 ;  /* 0x0000003800167c82 */ /* 0x000fe20008000000 */
[----:B------:R-:W-:Y:S01]  /*98d90*/  UMOV UR6, UR58 ;  /* 0x0000003a00067c82 */ /* 0x000fe20008000000 */
[----:B0-----:R-:W-:Y:S01]  /*98da0*/  ISETP.LT.AND P0, PT, R60, UR52, !P0 ;  /* 0x000000343c007c0c */ /* 0x001fe2000c701270 */
[----:B------:R-:W0:Y:S01]  /*98db0*/  LDCU.64 UR56, c[0x0][0x398] ;  /* 0x00007300ff3877ac */ /* 0x000e220008000a00 */
[----:B------:R-:W-:Y:S01]  /*98dc0*/  LOP3.LUT R2, R2, 0xffefffff, RZ, 0xc0, !PT ;  /* 0xffefffff02027812 */ /* 0x000fe200078ec0ff */
[----:B------:R-:W2:Y:S07]  /*98dd0*/  LDCU.64 UR58, c[0x0][0x398] ;  /* 0x00007300ff3a77ac */ /* 0x000eae0008000a00 */
[----:B------:R-:W-:Y:S01]  /*98de0*/  @P1 LOP3.LUT R2, R2, 0x100000, RZ, 0xfc, !PT ;  /* 0x0010000002021812 */ /* 0x000fe200078efcff */
[----:B------:R-:W-:-:S03]  /*98df0*/  VIADD R8, R0, 0x3 ;  /* 0x0000000300087836 */ /* 0x000fc60000000000 */
[----:B------:R-:W-:Y:S01]  /*98e00*/  LOP3.LUT R2, R2, 0xfffbffff, RZ, 0xc0, !PT ;  /* 0xfffbffff02027812 */ /* 0x000fe200078ec0ff */
[----:B------:R-:W-:Y:S01]  /*98e10*/  UMOV UR49, UR26 ;  /* 0x0000001a00317c82 */ /* 0x000fe20008000000 */
[----:B------:R-:W-:Y:S01]  /*98e20*/  UMOV UR44, UR61 ;  /* 0x0000003d002c7c82 */ /* 0x000fe20008000000 */
[----:B------:R-:W-:Y:S01]  /*98e30*/  UMOV UR26, UR60 ;  /* 0x0000003c001a7c82 */ /* 0x000fe20008000000 */
[----:B------:R-:W-:Y:S01]  /*98e40*/  @P0 LOP3.LUT R2, R2, 0x40000, RZ, 0xfc, !PT ;  /* 0x0004000002020812 */ /* 0x000fe200078efcff */
[----:B------:R-:W3:Y:S01]  /*98e50*/  LDCU.64 UR60, c[0x0][0x398] ;  /* 0x00007300ff3c77ac */ /* 0x000ee20008000a00 */
[----:B-1----:R-:W-:Y:S01]  /*98e60*/  ISETP.GE.AND P0, PT, R8, UR55, PT ;  /* 0x0000003708007c0c */ /* 0x002fe2000bf06270 */
[----:B------:R-:W-:-:S03]  /*98e70*/  UMOV UR46, UR36 ;  /* 0x00000024002e7c82 */ /* 0x000fc60008000000 */
[----:B0-----:R-:W-:Y:S01]  /*98e80*/  ISETP.LT.AND P1, PT, R61, UR56, !P0 ;  /* 0x000000383d007c0c */ /* 0x001fe2000c721270 */
[----:B------:R-:W-:Y:S01]  /*98e90*/  UMOV UR36, UR63 ;  /* 0x0000003f00247c82 */ /* 0x000fe20008000000 */
[----:B------:R-:W-:Y:S01]  /*98ea0*/  UMOV UR43, UR62 ;  /* 0x0000003e002b7c82 */ /* 0x000fe20008000000 */
[----:B--2---:R-:W-:Y:S01]  /*98eb0*/  ISETP.LT.AND P0, PT, R60, UR58, !P0 ;  /* 0x0000003a3c007c0c */ /* 0x004fe2000c701270 */
[----:B------:R-:W0:Y:S01]  /*98ec0*/  LDCU.64 UR62, c[0x0][0x398] ;  /* 0x00007300ff3e77ac */ /* 0x000e220008000a00 */
[----:B------:R-:W-:Y:S01]  /*98ed0*/  UMOV UR56, UR32 ;  /* 0x0000002000387c82 */ /* 0x000fe20008000000 */
[----:B------:R-:W-:Y:S01]  /*98ee0*/  UMOV UR58, UR12 ;  /* 0x0000000c003a7c82 */ /* 0x000fe20008000000 */
[----:B------:R-:W-:Y:S01]  /*98ef0*/  UMOV UR32, UR38 ;  /* 0x0000002600207c82 */ /* 0x000fe20008000000 */
[----:B------:R-:W-:Y:S01]  /*98f00*/  UMOV UR12, UR65 ;  /* 0x00000041000c7c82 */ /* 0x000fe20008000000 */
[----:B------:R-:W-:Y:S01]  /*98f10*/  UMOV UR38, UR64 ;  /* 0x0000004000267c82 */ /* 0x000fe20008000000 */
[----:B------:R-:W1:Y:S01]  /*98f20*/  LDCU.64 UR64, c[0x0][0x398] ;  /* 0x00007300ff4077ac */ /* 0x000e620008000a00 */
[----:B------:R-:W-:Y:S01]  /*98f30*/  VIADD R8, R0, 0x2 ;  /* 0x0000000200087836 */ /* 0x000fe20000000000 */
[----:B------:R-:W-:-:S04]  /*98f40*/  LOP3.LUT R2, R2, 0xffff7fff, RZ, 0xc0, !PT ;  /* 0xffff7fff02027812 */ /* 0x000fc800078ec0ff */
[----:B------:R-:W-:Y:S02]  /*98f50*/  @P0 LOP3.LUT R4, R4, 0x80, RZ, 0xfc, !PT ;  /* 0x0000008004040812 */ /* 0x000fe400078efcff */
[----:B---3--:R-:W-:Y:S02]  /*98f60*/  ISETP.GE.AND P0, PT, R8, UR61, PT ;  /* 0x0000003d08007c0c */ /* 0x008fe4000bf06270 */
[----:B------:R-:W-:Y:S02]  /*98f70*/  @P1 LOP3.LUT R2, R2, 0x8000, RZ, 0xfc, !PT ;  /* 0x0000800002021812 */ /* 0x000fe400078efcff */
[----:B0-----:R-:W-:Y:S01]  /*98f80*/  ISETP.LT.AND P1, PT, R61, UR62, !P0 ;  /* 0x0000003e3d007c0c */ /* 0x001fe2000c721270 */
[----:B------:R-:W-:Y:S01]  /*98f90*/  UMOV UR14, UR67 ;  /* 0x00000043000e7c82 */ /* 0x000fe20008000000 */
[----:B------:R-:W-:Y:S01]  /*98fa0*/  UMOV UR61, UR66 ;  /* 0x00000042003d7c82 */ /* 0x000fe20008000000 */
[----:B------:R-:W0:Y:S01]  /*98fb0*/  LDCU.64 UR66, c[0x0][0x398] ;  /* 0x00007300ff4277ac */ /* 0x000e220008000a00 */
[----:B------:R-:W-:Y:S01]  /*98fc0*/  LOP3.LUT R4, R4, 0xffffffbf, RZ, 0xc0, !PT ;  /* 0xffffffbf04047812 */ /* 0x000fe200078ec0ff */
[----:B------:R-:W-:Y:S01]  /*98fd0*/  UMOV UR52, UR10 ;  /* 0x0000000a00347c82 */ /* 0x000fe20008000000 */
[----:B------:R-:W-:Y:S01]  /*98fe0*/  UMOV UR10, UR68 ;  /* 0x00000044000a7c82 */ /* 0x000fe20008000000 */
[----:B-1----:R-:W-:Y:S01]  /*98ff0*/  ISETP.LT.AND P0, PT, R60, UR64, !P0 ;  /* 0x000000403c007c0c */ /* 0x002fe2000c701270 */
[----:B------:R-:W1:Y:S05]  /*99000*/  LDCU.64 UR68, c[0x0][0x398] ;  /* 0x00007300ff4477ac */ /* 0x000e6a0008000a00 */
[----:B------:R-:W-:Y:S01]  /*99010*/  @P1 LOP3.LUT R4, R4, 0x40, RZ, 0xfc, !PT ;  /* 0x0000004004041812 */ /* 0x000fe200078efcff */
[----:B------:R-:W-:Y:S01]  /*99020*/  UMOV UR64, UR18 ;  /* 0x0000001200407c82 */ /* 0x000fe20008000000 */
[----:B------:R-:W-:Y:S01]  /*99030*/  UMOV UR55, UR28 ;  /* 0x0000001c00377c82 */ /* 0x000fe20008000000 */
[----:B------:R-:W-:Y:S01]  /*99040*/  UMOV UR28, UR71 ;  /* 0x00000047001c7c82 */ /* 0x000fe20008000000 */
[----:B------:R-:W-:Y:S01]  /*99050*/  UMOV UR18, UR70 ;  /* 0x0000004600127c82 */ /* 0x000fe20008000000 */
[----:B------:R-:W-:Y:S01]  /*99060*/  R2UR.FILL UR73, R15 ;  /* 0x000000000f4972ca */ /* 0x000fe200004e0000 */
[----:B------:R-:W2:Y:S01]  /*99070*/  LDCU.64 UR70, c[0x0][0x398] ;  /* 0x00007300ff4677ac */ /* 0x000ea20008000a00 */
[----:B------:R-:W-:Y:S01]  /*99080*/  LOP3.LUT R4, R4, 0xffffffdf, RZ, 0xc0, !PT ;  /* 0xffffffdf04047812 */ /* 0x000fe200078ec0ff */
[----:B------:R-:W-:-:S03]  /*99090*/  VIADD R8, R0, 0x1 ;  /* 0x0000000100087836 */ /* 0x000fc60000000000 */
[----:B------:R-:W-:Y:S02]  /*990a0*/  @P0 LOP3.LUT R4, R4, 0x20, RZ, 0xfc, !PT ;  /* 0x0000002004040812 */ /* 0x000fe400078efcff */
[----:B0-----:R-:W-:-:S04]  /*990b0*/  ISETP.GE.AND P0, PT, R8, UR67, PT ;  /* 0x0000004308007c0c */ /* 0x001fc8000bf06270 */
[----:B-1----:R-:W-:Y:S01]  /*990c0*/  ISETP.LT.AND P1, PT, R61, UR68, !P0 ;  /* 0x000000443d007c0c */ /* 0x002fe2000c721270 */
[----:B------:R-:W-:Y:S01]  /*990d0*/  UMOV UR67, UR73 ;  /* 0x0000004900437c82 */ /* 0x000fe20008000000 */
[----:B------:R-:W-:Y:S01]  /*990e0*/  UMOV UR68, UR72 ;  /* 0x0000004800447c82 */ /* 0x000fe20008000000 */
[----:B------:R-:W0:Y:S01]  /*990f0*/  LDCU.64 UR72, c[0x0][0x398] ;  /* 0x00007300ff4877ac */ /* 0x000e220008000a00 */
[----:B------:R-:W-:Y:S02]  /*99100*/  R2UR.FILL UR74, R10 ;  /* 0x000000000a4a72ca */ /* 0x000fe400004e0000 */
[----:B------:R-:W-:Y:S02]  /*99110*/  LOP3.LUT R4, R4, 0xfffffff7, RZ, 0xc0, !PT ;  /* 0xfffffff704047812 */ /* 0x000fe400078ec0ff */
[----:B--2---:R-:W-:Y:S01]  /*99120*/  ISETP.LT.AND P0, PT, R60, UR70, !P0 ;  /* 0x000000463c007c0c */ /* 0x004fe2000c701270 */
[----:B------:R-:W-:-:S04]  /*99130*/  VIADD R8, R0, 0x6 ;  /* 0x0000000600087836 */ /* 0x000fc80000000000 */
[----:B------:R-:W-:Y:S01]  /*99140*/  @P1 LOP3.LUT R4, R4, 0x8, RZ, 0xfc, !PT ;  /* 0x0000000804041812 */ /* 0x000fe200078efcff */
[----:B------:R-:W-:-:S03]  /*99150*/  UMOV UR50, UR20 ;  /* 0x0000001400327c82 */ /* 0x000fc60008000000 */
[----:B------:R-:W-:Y:S01]  /*99160*/  LOP3.LUT R4, R4, 0xfffffffb, RZ, 0xc0, !PT ;  /* 0xfffffffb04047812 */ /* 0x000fe200078ec0ff */
[----:B------:R-:W-:Y:S01]  /*99170*/  UMOV UR20, UR75 ;  /* 0x0000004b00147c82 */ /* 0x000fe20008000000 */
[----:B------:R-:W-:Y:S01]  /*99180*/  UMOV UR62, UR74 ;  /* 0x0000004a003e7c82 */ /* 0x000fe20008000000 */
[----:B------:R-:W1:Y:S01]  /*99190*/  LDCU.64 UR74, c[0x0][0x398] ;  /* 0x00007300ff4a77ac */ /* 0x000e620008000a00 */
[----:B------:R-:W-:Y:S02]  /*991a0*/  @P0 LOP3.LUT R4, R4, 0x4, RZ, 0xfc, !PT ;  /* 0x0000000404040812 */ /* 0x000fe400078efcff */
[----:B0-----:R-:W-:Y:S02]  /*991b0*/  ISETP.GE.AND P0, PT, R8, UR73, PT ;  /* 0x0000004908007c0c */ /* 0x001fe4000bf06270 */
[----:B------:R-:W-:Y:S01]  /*991c0*/  LOP3.LUT R2, R2, 0xfff7ffff, RZ, 0xc0, !PT ;  /* 0xfff7ffff02027812 */ /* 0x000fe200078ec0ff */
[----:B------:R-:W-:Y:S01]  /*991d0*/  VIADD R8, R0, 0x153 ;  /* 0x0000015300087836 */ /* 0x000fe20000000000 */
[----:B------:R-:W-:Y:S01]  /*991e0*/  ISETP.LT.AND P2, PT, R60, UR76, !P0 ;  /* 0x0000004c3c007c0c */ /* 0x000fe2000c741270 */
[----:B------:R-:W0:Y:S01]  /*991f0*/  LDCU.64 UR76, c[0x0][0x398] ;  /* 0x00007300ff4c77ac */ /* 0x000e220008000a00 */
[----:B------:R-:W-:Y:S01]  /*99200*/  LOP3.LUT R4, R4, 0xfffffffd, RZ, 0xc0, !PT ;  /* 0xfffffffd04047812 */ /* 0x000fe200078ec0ff */
[----:B------:R-:W-:Y:S01]  /*99210*/  UMOV UR70, UR67 ;  /* 0x0000004300467c82 */ /* 0x000fe20008000000 */
[----:B------:R-:W-:Y:S01]  /*99220*/  LOP3.LUT R38, R38, 0x7fffffff, RZ, 0xc0, !PT ;  /* 0x7fffffff26267812 */ /* 0x000fe200078ec0ff */
[----:B------:R-:W-:Y:S01]  /*99230*/  STL [R1+0x3030], R6 ;  /* 0x0030300601007387 */ /* 0x000fe20000100800 */
[----:B------:R-:W-:Y:S01]  /*99240*/  LOP3.LUT R36, R36, 0x7fffffff, RZ, 0xc0, !PT ;  /* 0x7fffffff24247812 */ /* 0x000fe200078ec0ff */
[----:B------:R-:W2:Y:S01]  /*99250*/  LDCU UR73, c[0x0][0x398] ;  /* 0x00007300ff4977ac */ /* 0x000ea20008000800 */
[C---:B-1----:R-:W-:Y:S01]  /*99260*/  ISETP.LT.AND P1, PT, R61.reuse, UR74, !P0 ;  /* 0x0000004a3d007c0c */ /* 0x042fe2000c721270 */
[----:B------:R-:W3:Y:S01]  /*99270*/  LDL.LU R49, [R1+0xf88] ;  /* 0x000f880001317983 */ /* 0x000ee20000300800 */
[----:B------:R-:W-:Y:S01]  /*99280*/  ISETP.GE.AND P0, PT, R0, UR75, PT ;  /* 0x0000004b00007c0c */ /* 0x000fe2000bf06270 */
[----:B------:R-:W1:Y:S02]  /*99290*/  LDCU.64 UR74, c[0x0][0x398] ;  /* 0x00007300ff4a77ac */ /* 0x000e640008000a00 */
[----:B------:R-:W-:Y:S01]  /*992a0*/  @P2 LOP3.LUT R2, R2, 0x80000, RZ, 0xfc, !PT ;  /* 0x0008000002022812 */ /* 0x000fe200078efcff */
[----:B------:R-:W3:Y:S01]  /*992b0*/  LDL.LU R48, [R1+0xf8c] ;  /* 0x000f8c0001307983 */ /* 0x000ee20000300800 */
[----:B0-----:R-:W-:-:S02]  /*992c0*/  ISETP.LT.AND P0, PT, R61, UR76, !P0 ;  /* 0x0000004c3d007c0c */ /* 0x001fc4000c701270 */
[----:B------:R-:W-:Y:S01]  /*992d0*/  LOP3.LUT R2, R2, 0xfffdffff, RZ, 0xc0, !PT ;  /* 0xfffdffff02027812 */ /* 0x000fe200078ec0ff */
[----:B------:R-:W-:Y:S01]  /*992e0*/  UMOV UR67, UR58 ;  /* 0x0000003a00437c82 */ /* 0x000fe20008000000 */
[----:B------:R0:W-:Y:S01]  /*992f0*/  STL [R1+0x2cc0], R3 ;  /* 0x002cc00301007387 */ /* 0x0001e20000100800 */
[----:B------:R-:W4:Y:S01]  /*99300*/  LDCU UR76, c[0x0][0x398] ;  /* 0x00007300ff4c77ac */ /* 0x000f220008000800 */
[----:B------:R-:W-:Y:S02]  /*99310*/  @P1 LOP3.LUT R2, R2, 0x20000, RZ, 0xfc, !PT ;  /* 0x0002000002021812 */ /* 0x000fe400078efcff */
[----:B------:R-:W2:Y:S05]  /*99320*/  LDL.LU R47, [R1+0xf70] ;  /* 0x000f7000012f7983 */ /* 0x000eaa0000300800 */
[----:B------:R-:W-:Y:S01]  /*99330*/  @P0 LOP3.LUT R4, R4, 0x2, RZ, 0xfc, !PT ;  /* 0x0000000204040812 */ /* 0x000fe200078efcff */
[----:B------:R-:W-:Y:S01]  /*99340*/  UMOV UR58, UR16 ;  /* 0x00000010003a7c82 */ /* 0x000fe20008000000 */
[----:B------:R-:W-:Y:S01]  /*99350*/  ISETP.GE.AND P0, PT, R8, UR68, PT ;  /* 0x0000004408007c0c */ /* 0x000fe2000bf06270 */
[----:B------:R-:W2:Y:S03]  /*99360*/  LDL.LU R44, [R1+0xf74] ;  /* 0x000f7400012c7983 */ /* 0x000ea60000300800 */
[----:B-1----:R-:W-:Y:S01]  /*99370*/  ISETP.LT.AND P1, PT, R61, UR74, !P0 ;  /* 0x0000004a3d007c0c */ /* 0x002fe2000c721270 */
[----:B------:R-:W-:Y:S01]  /*99380*/  UMOV UR68, UR64 ;  /* 0x0000004000447c82 */ /* 0x000fe20008000000 */
[----:B------:R-:W-:Y:S01]  /*99390*/  UMOV UR64, UR6 ;  /* 0x0000000600407c82 */ /* 0x000fe20008000000 */
[----:B------:R-:W-:Y:S01]  /*993a0*/  ISETP.LT.AND P0, PT, R60, UR4, !P0 ;  /* 0x000000043c007c0c */ /* 0x000fe2000c701270 */
[----:B------:R-:W1:Y:S01]  /*993b0*/  LDCU UR6, c[0x0][0x398] ;  /* 0x00007300ff0677ac */ /* 0x000e620008000800 */
[----:B------:R-:W-:Y:S01]  /*993c0*/  LOP3.LUT R2, R2, 0xfffeffff, RZ, 0xc0, !PT ;  /* 0xfffeffff02027812 */ /* 0x000fe200078ec0ff */
[----:B------:R-:W-:Y:S01]  /*993d0*/  VIADD R8, R0, 0x151 ;  /* 0x0000015100087836 */ /* 0x000fe20000000000 */
[----:B------:R-:W0:Y:S01]  /*993e0*/  LDL.LU R43, [R1+0xf78] ;  /* 0x000f7800012b7983 */ /* 0x000e220000300800 */
[----:B------:R-:W1:Y:S03]  /*993f0*/  LDCU UR4, c[0x0][0x398] ;  /* 0x00007300ff0477ac */ /* 0x000e660008000800 */
[----:B------:R-:W0:Y:S01]  /*99400*/  LDL.LU R42, [R1+0xf7c] ;  /* 0x000f7c00012a7983 */ /* 0x000e220000300800 */
[----:B------:R-:W-:Y:S01]  /*99410*/  R2UR UR16, R16 ;  /* 0x00000000101072ca */ /* 0x000fe200000e0000 */
[----:B------:R-:W0:Y:S01]  /*99420*/  LDCU UR74, c[0x0][0x398] ;  /* 0x00007300ff4a77ac */ /* 0x000e220008000800 */
[----:B------:R-:W-:Y:S01]  /*99430*/  @P1 LOP3.LUT R2, R2, 0x10000, RZ, 0xfc, !PT ;  /* 0x0001000002021812 */ /* 0x000fe200078efcff */
[----:B------:R-:W2:Y:S03]  /*99440*/  LDL.LU R41, [R1+0xf60] ;  /* 0x000f600001297983 */ /* 0x000ea60000300800 */
[----:B------:R-:W-:Y:S01]  /*99450*/  LOP3.LUT R2, R2, 0xffffbfff, RZ, 0xc0, !PT ;  /* 0xffffbfff02027812 */ /* 0x000fe200078ec0ff */
[----:B------:R-:W2:Y:S03]  /*99460*/  LDL.LU R40, [R1+0xf64] ;  /* 0x000f640001287983 */ /* 0x000ea60000300800 */
[----:B------:R-:W-:Y:S01]  /*99470*/  @P0 LOP3.LUT R2, R2, 0x4000, RZ, 0xfc, !PT ;  /* 0x0000400002020812 */ /* 0x000fe200078efcff */
[----:B------:R-:W2:Y:S01]  /*99480*/  LDL.LU R39, [R1+0xf68] ;  /* 0x000f680001277983 */ /* 0x000ea20000300800 */
[----:B------:R-:W-:-:S02]  /*99490*/  ISETP.GE.AND P0, PT, R8, UR70, PT ;  /* 0x0000004608007c0c */ /* 0x000fc4000bf06270 */
[----:B------:R-:W-:Y:S01]  /*994a0*/  LOP3.LUT R2, R2, 0xffffdfff, RZ, 0xc0, !PT ;  /* 0xffffdfff02027812 */ /* 0x000fe200078ec0ff */
[----:B------:R-:W2:Y:S01]  /*994b0*/  LDL.LU R35, [R1+0xf6c] ;  /* 0x000f6c0001237983 */ /* 0x000ea20000300800 */
[----:B-1----:R-:W-:Y:S01]  /*994c0*/  ISETP.LT.AND P1, PT, R61, UR6, !P0 ;  /* 0x000000063d007c0c */ /* 0x002fe2000c721270 */
[----:B------:R-:W1:Y:S01]  /*994d0*/  LDCU UR6, c[0x0][0x398] ;  /* 0x00007300ff0677ac */ /* 0x000e620008000800 */
[----:B------:R-:W-:Y:S01]  /*994e0*/  ISETP.LT.AND P0, PT, R60, UR4, !P0 ;  /* 0x000000043c007c0c */ /* 0x000fe2000c701270 */
[----:B------:R-:W-:Y:S01]  /*994f0*/  VIADD R8, R0, 0x14f ;  /* 0x0000014f00087836 */ /* 0x000fe20000000000 */
[----:B------:R-:W2:Y:S01]  /*99500*/  LDL.LU R34, [R1+0xf50] ;  /* 0x000f500001227983 */ /* 0x000ea20000300800 */
[----:B------:R-:W1:Y:S03]  /*99510*/  LDCU UR4, c[0x0][0x398] ;  /* 0x00007300ff0477ac */ /* 0x000e660008000800 */
[----:B------:R-:W2:Y:S01]  /*99520*/  LDL.LU R33, [R1+0xf54] ;  /* 0x000f540001217983 */ /* 0x000ea20000300800 */
[----:B------:R-:W-:-:S04]  /*99530*/  UMOV UR70, UR68 ;  /* 0x0000004400467c82 */ /* 0x000fc80008000000 */
[----:B------:R-:W-:Y:S01]  /*99540*/  @P1 LOP3.LUT R2, R2, 0x2000, RZ, 0xfc, !PT ;  /* 0x0000200002021812 */ /* 0x000fe200078efcff */
[----:B------:R-:W2:Y:S03]  /*99550*/  LDL.LU R32, [R1+0xf58] ;  /* 0x000f580001207983 */ /* 0x000ea60000300800 */
[----:B------:R-:W-:Y:S01]  /*99560*/  LOP3.LUT R2, R2, 0xffffefff, RZ, 0xc0, !PT ;  /* 0xffffefff02027812 */ /* 0x000fe200078ec0ff */
[----:B------:R-:W-:Y:S01]  /*99570*/  UMOV UR68, UR67 ;  /* 0x0000004300447c82 */ /* 0x000fe20008000000 */
[----:B------:R-:W2:Y:S02]  /*99580*/  LDL.LU R31, [R1+0xf5c] ;  /* 0x000f5c00011f7983 */ /* 0x000ea40000300800 */
[----:B------:R-:W-:Y:S02]  /*99590*/  @P0 LOP3.LUT R2, R2, 0x1000, RZ, 0xfc, !PT ;  /* 0x0000100002020812 */ /* 0x000fe400078efcff */
[----:B------:R-:W-:Y:S01]  /*995a0*/  ISETP.GE.AND P0, PT, R8, UR70, PT ;  /* 0x0000004608007c0c */ /* 0x000fe2000bf06270 */
[----:B------:R-:W-:Y:S01]  /*995b0*/  UMOV UR67, UR64 ;  /* 0x0000004000437c82 */ /* 0x000fe20008000000 */
[----:B------:R-:W2:Y:S02]  /*995c0*/  LDL.LU R30, [R1+0xf40] ;  /* 0x000f4000011e7983 */ /* 0x000ea40000300800 */
[----:B-1----:R-:W-:Y:S01]  /*995d0*/  ISETP.LT.AND P1, PT, R61, UR6, !P0 ;  /* 0x000000063d007c0c */ /* 0x002fe2000c721270 */
[----:B------:R-:W1:Y:S01]  /*995e0*/  LDCU UR6, c[0x0][0x398] ;  /* 0x00007300ff0677ac */ /* 0x000e620008000800 */
[----:B------:R-:W-:-:S02]  /*995f0*/  ISETP.LT.AND P0, PT, R60, UR4, !P0 ;  /* 0x000000043c007c0c */ /* 0x000fc4000c701270 */
[----:B------:R-:W-:Y:S01]  /*99600*/  LOP3.LUT R2, R2, 0xfffff7ff, RZ, 0xc0, !PT ;  /* 0xfffff7ff02027812 */ /* 0x000fe200078ec0ff */
[----:B------:R-:W1:Y:S01]  /*99610*/  LDCU UR4, c[0x0][0x398] ;  /* 0x00007300ff0477ac */ /* 0x000e620008000800 */
[----:B------:R-:W-:Y:S01]  /*99620*/  VIADD R8, R0, 0x14d ;  /* 0x0000014d00087836 */ /* 0x000fe20000000000 */
[----:B------:R-:W2:Y:S01]  /*99630*/  LDL.LU R29, [R1+0xf44] ;  /* 0x000f4400011d7983 */ /* 0x000ea20000300800 */
[----:B------:R-:W-:-:S05]  /*99640*/  UMOV UR70, UR68 ;  /* 0x0000004400467c82 */ /* 0x000fca0008000000 */
[----:B------:R-:W-:Y:S01]  /*99650*/  @P1 LOP3.LUT R2, R2, 0x800, RZ, 0xfc, !PT ;  /* 0x0000080002021812 */ /* 0x000fe200078efcff */
[----:B------:R-:W-:Y:S01]  /*99660*/  UMOV UR64, UR62 ;  /* 0x0000003e00407c82 */ /* 0x000fe20008000000 */
[----:B------:R-:W2:Y:S02]  /*99670*/  LDL.LU R28, [R1+0xf48] ;  /* 0x000f4800011c7983 */ /* 0x000ea40000300800 */
[----:B------:R-:W-:Y:S01]  /*99680*/  LOP3.LUT R2, R2, 0xfffffbff, RZ, 0xc0, !PT ;  /* 0xfffffbff02027812 */ /* 0x000fe200078ec0ff */
[----:B------:R-:W-:Y:S01]  /*99690*/  UMOV UR68, UR67 ;  /* 0x0000004300447c82 */ /* 0x000fe20008000000 */
[----:B------:R-:W-:Y:S01]  /*996a0*/  UMOV UR62, UR50 ;  /* 0x00000032003e7c82 */ /* 0x000fe20008000000 */
[----:B------:R-:W2:Y:S01]  /*996b0*/  LDL.LU R27, [R1+0xf4c] ;  /* 0x000f4c00011b7983 */ /* 0x000ea20000300800 */
[----:B------:R-:W-:Y:S02]  /*996c0*/  @P0 LOP3.LUT R2, R2, 0x400, RZ, 0xfc, !PT ;  /* 0x0000040002020812 */ /* 0x000fe400078efcff */
[----:B------:R-:W-:Y:S01]  /*996d0*/  ISETP.GE.AND P0, PT, R8, UR75, PT ;  /* 0x0000004b08007c0c */ /* 0x000fe2000bf06270 */
[----:B------:R-:W-:Y:S01]  /*996e0*/  UMOV UR67, UR64 ;  /* 0x0000004000437c82 */ /* 0x000fe20008000000 */
[----:B------:R-:W-:Y:S01]  /*996f0*/  LOP3.LUT R2, R2, 0xfffffdff, RZ, 0xc0, !PT ;  /* 0xfffffdff02027812 */ /* 0x000fe200078ec0ff */
[----:B------:R-:W-:Y:S01]  /*99700*/  VIADD R8, R0, 0x14b ;  /* 0x0000014b00087836 */ /* 0x000fe20000000000 */
[----:B-1----:R-:W-:Y:S01]  /*99710*/  ISETP.LT.AND P1, PT, R61, UR6, !P0 ;  /* 0x000000063d007c0c */ /* 0x002fe2000c721270 */
[----:B------:R-:W1:Y:S01]  /*99720*/  LDCU UR6, c[0x0][0x398] ;  /* 0x00007300ff0677ac */ /* 0x000e620008000800 */
[----:B------:R-:W-:Y:S01]  /*99730*/  ISETP.LT.AND P0, PT, R60, UR4, !P0 ;  /* 0x000000043c007c0c */ /* 0x000fe2000c701270 */
[----:B------:R-:W2:Y:S01]  /*99740*/  LDL.LU R26, [R1+0xb20] ;  /* 0x000b2000011a7983 */ /* 0x000ea20000300800 */
[----:B------:R-:W1:Y:S01]  /*99750*/  LDCU UR4, c[0x0][0x398] ;  /* 0x00007300ff0477ac */ /* 0x000e620008000800 */
[----:B------:R-:W-:-:S02]  /*99760*/  R2UR UR50, R18 ;  /* 0x00000000123272ca */ /* 0x000fc400000e0000 */
[----:B------:R-:W2:Y:S01]  /*99770*/  LDL.LU R25, [R1+0xb24] ;  /* 0x000b240001197983 */ /* 0x000ea20000300800 */
[----:B------:R-:W-:Y:S01]  /*99780*/  UMOV UR64, UR62 ;  /* 0x0000003e00407c82 */ /* 0x000fe20008000000 */
[----:B------:R-:W0:Y:S02]  /*99790*/  LDCU UR75, c[0x0][0x398] ;  /* 0x00007300ff4b77ac */ /* 0x000e240008000800 */
[----:B------:R-:W2:Y:S02]  /*997a0*/  LDL.LU R24, [R1+0xb28] ;  /* 0x000b280001187983 */ /* 0x000ea40000300800 */
[----:B------:R-:W-:Y:S01]  /*997b0*/  @P1 LOP3.LUT R2, R2, 0x200, RZ, 0xfc, !PT ;  /* 0x0000020002021812 */ /* 0x000fe200078efcff */
[----:B------:R-:W-:Y:S01]  /*997c0*/  UMOV UR62, UR61 ;  /* 0x0000003d003e7c82 */ /* 0x000fe20008000000 */
[----:B------:R-:W2:Y:S02]  /*997d0*/  LDL.LU R23, [R1+0xb2c] ;  /* 0x000b2c0001177983 */ /* 0x000ea40000300800 */
[----:B------:R-:W-:Y:S01]  /*997e0*/  LOP3.LUT R2, R2, 0xfffffeff, RZ, 0xc0, !PT ;  /* 0xfffffeff02027812 */ /* 0x000fe200078ec0ff */
[----:B------:R-:W-:Y:S01]  /*997f0*/  UMOV UR61, UR14 ;  /* 0x0000000e003d7c82 */ /* 0x000fe20008000000 */
[----:B------:R-:W2:Y:S02]  /*99800*/  LDL.LU R22, [R1+0xf30] ;  /* 0x000f300001167983 */ /* 0x000ea40000300800 */
[----:B------:R-:W-:-:S02]  /*99810*/  @P0 LOP3.LUT R2, R2, 0x100, RZ, 0xfc, !PT ;  /* 0x0000010002020812 */ /* 0x000fc400078efcff */
        /* <DEDUP_REMOVED lines=9> */
[----:B------:R-:W-:Y:S02]  /*998b0*/  R2UR UR8, R17 ;  /* 0x00000000110872ca */ /* 0x000fe400000e0000 */
[----:B------:R-:W3:Y:S01]  /*998c0*/  LDL.LU R20, [R1+0xf38] ;  /* 0x000f380001147983 */ /* 0x000ee20000300800 */
[----:B------:R-:W0:Y:S03]  /*998d0*/  LDCU UR70, c[0x0][0x398] ;  /* 0x00007300ff4677ac */ /* 0x000e260008000800 */
[----:B------:R-:W3:Y:S02]  /*998e0*/  LDL.LU R19, [R1+0xf3c] ;  /* 0x000f3c0001137983 */ /* 0x000ee40000300800 */
[----:B------:R-:W-:-:S04]  /*998f0*/  @P1 LOP3.LUT R2, R2, 0x80, RZ, 0xfc, !PT ;  /* 0x0000008002021812 */ /* 0x000fc800078efcff */
[----:B------:R-:W-:-:S04]  /*99900*/  LOP3.LUT R2, R2, 0xffffffbf, RZ, 0xc0, !PT ;  /* 0xffffffbf02027812 */ /* 0x000fc800078ec0ff */
[----:B------:R-:W-:Y:S02]  /*99910*/  @P0 LOP3.LUT R2, R2, 0x40, RZ, 0xfc, !PT ;  /* 0x0000004002020812 */ /* 0x000fe400078efcff */
[----:B------:R-:W-:-:S04]  /*99920*/  ISETP.GE.AND P0, PT, R8, UR68, PT ;  /* 0x0000004408007c0c */ /* 0x000fc8000bf06270 */
[----:B-1----:R-:W-:Y:S01]  /*99930*/  ISETP.LT.AND P1, PT, R61, UR6, !P0 ;  /* 0x000000063d007c0c */ /* 0x002fe2000c721270 */
[----:B------:R-:W1:Y:S01]  /*99940*/  LDCU UR6, c[0x0][0x398] ;  /* 0x00007300ff0677ac */ /* 0x000e620008000800 */
[----:B------:R-:W-:Y:S02]  /*99950*/  ISETP.LT.AND P0, PT, R60, UR4, !P0 ;  /* 0x000000043c007c0c */ /* 0x000fe4000c701270 */
[----:B------:R-:W-:Y:S01]  /*99960*/  LOP3.LUT R2, R2, 0xffffffdf, RZ, 0xc0, !PT ;  /* 0xffffffdf02027812 */ /* 0x000fe200078ec0ff */
[----:B------:R-:W1:Y:S01]  /*99970*/  LDCU UR4, c[0x0][0x398] ;  /* 0x00007300ff0477ac */ /* 0x000e620008000800 */
[----:B------:R-:W-:-:S07]  /*99980*/  VIADD R8, R0, 0x147 ;  /* 0x0000014700087836 */ /* 0x000fce0000000000 */
[----:B------:R-:W-:-:S04]  /*99990*/  @P1 LOP3.LUT R2, R2, 0x20, RZ, 0xfc, !PT ;  /* 0x0000002002021812 */ /* 0x000fc800078efcff */
[----:B------:R-:W-:-:S04]  /*999a0*/  LOP3.LUT R2, R2, 0xffffffef, RZ, 0xc0, !PT ;  /* 0xffffffef02027812 */ /* 0x000fc800078ec0ff */
[----:B------:R-:W-:Y:S02]  /*999b0*/  @P0 LOP3.LUT R2, R2, 0x10, RZ, 0xfc, !PT ;  /* 0x0000001002020812 */ /* 0x000fe400078efcff */
[----:B------:R-:W-:Y:S02]  /*999c0*/  ISETP.GE.AND P0, PT, R8, UR67, PT ;  /* 0x0000004308007c0c */ /* 0x000fe4000bf06270 */
[----:B------:R-:W-:Y:S01]  /*999d0*/  LOP3.LUT R2, R2, 0xfffffff7, RZ, 0xc0, !PT ;  /* 0xfffffff702027812 */ /* 0x000fe200078ec0ff */
[----:B------:R-:W-:Y:S01]  /*999e0*/  VIADD R8, R0, 0x145 ;  /* 0x0000014500087836 */ /* 0x000fe20000000000 */
[----:B-1----:R-:W-:Y:S01]  /*999f0*/  ISETP.LT.AND P1, PT, R61, UR6, !P0 ;  /* 0x000000063d007c0c */ /* 0x002fe2000c721270 */
[----:B------:R-:W1:Y:S01]  /*99a00*/  LDCU UR6, c[0x0][0x398] ;  /* 0x00007300ff0677ac */ /* 0x000e620008000800 */
[----:B------:R-:W-:Y:S01]  /*99a10*/  ISETP.LT.AND P0, PT, R60, UR4, !P0 ;  /* 0x000000043c007c0c */ /* 0x000fe2000c701270 */
[----:B------:R-:W1:Y:S01]  /*99a20*/  LDCU UR4, c[0x0][0x398] ;  /* 0x00007300ff0477ac */ /* 0x000e620008000800 */
[----:B------:R-:W-:Y:S01]  /*99a30*/  STL [R1+0x3034], R5 ;  /* 0x0030340501007387 */ /* 0x000fe20000100800 */
[----:B------:R-:W0:Y:S08]  /*99a40*/  LDCU UR67, c[0x0][0x398] ;  /* 0x00007300ff4377ac */ /* 0x000e300008000800 */
        /* <DEDUP_REMOVED lines=13> */
[----:B------:R-:W-:-:S04]  /*99b20*/  ISETP.GE.AND P0, PT, R8, UR62, PT ;  /* 0x0000003e08007c0c */ /* 0x000fc8000bf06270 */
[----:B-1----:R-:W-:Y:S01]  /*99b30*/  ISETP.LT.AND P1, PT, R61, UR6, !P0 ;  /* 0x000000063d007c0c */ /* 0x002fe2000c721270 */
[----:B------:R-:W1:Y:S01]  /*99b40*/  LDCU UR6, c[0x0][0x398] ;  /* 0x00007300ff0677ac */ /* 0x000e620008000800 */
[----:B------:R-:W-:Y:S01]  /*99b50*/  ISETP.LT.AND P0, PT, R60, UR4, !P0 ;  /* 0x000000043c007c0c */ /* 0x000fe2000c701270 */
[----:B------:R-:W-:Y:S01]  /*99b60*/  VIADD R8, R0, 0x141 ;  /* 0x0000014100087836 */ /* 0x000fe20000000000 */
[----:B------:R-:W1:Y:S09]  /*99b70*/  LDCU UR4, c[0x0][0x398] ;  /* 0x00007300ff0477ac */ /* 0x000e720008000800 */
        /* <DEDUP_REMOVED lines=22> */
[----:B------:R2:W-:Y:S01]  /*99ce0*/  STL [R1+0x3038], R2 ;  /* 0x0030380201007387 */ /* 0x0005e20000100800 */
        /* <DEDUP_REMOVED lines=9> */
[----:B------:R-:W0:Y:S01]  /*99d80*/  LDCU UR4, c[0x0][0x398] ;  /* 0x00007300ff0477ac */ /* 0x000e220008000800 */
[----:B------:R-:W-:-:S07]  /*99d90*/  VIADD R8, R0, 0x13b ;  /* 0x0000013b00087836 */ /* 0x000fce0000000000 */
[----:B------:R-:W-:-:S04]  /*99da0*/  @P1 LOP3.LUT R38, R38, 0x2000000, RZ, 0xfc, !PT ;  /* 0x0200000026261812 */ /* 0x000fc800078efcff */
[----:B------:R-:W-:-:S04]  /*99db0*/  LOP3.LUT R38, R38, 0xfeffffff, RZ, 0xc0, !PT ;  /* 0xfeffffff26267812 */ /* 0x000fc800078ec0ff */
[----:B------:R-:W-:Y:S02]  /*99dc0*/  @P0 LOP3.LUT R38, R38, 0x1000000, RZ, 0xfc, !PT ;  /* 0x0100000026260812 */ /* 0x000fe400078efcff */
[----:B------:R-:W-:-:S04]  /*99dd0*/  ISETP.GE.AND P0, PT, R8, UR55, PT ;  /* 0x0000003708007c0c */ /* 0x000fc8000bf06270 */
[----:B-1----:R-:W-:Y:S01]  /*99de0*/  ISETP.LT.AND P1, PT, R61, UR6, !P0 ;  /* 0x000000063d007c0c */ /* 0x002fe2000c721270 */
[----:B------:R-:W1:Y:S01]  /*99df0*/  LDCU UR6, c[0x0][0x398] ;  /* 0x00007300ff0677ac */ /* 0x000e620008000800 */
[----:B0-----:R-:W-:Y:S02]  /*99e00*/  ISETP.LT.AND P0, PT, R60, UR4, !P0 ;  /* 0x000000043c007c0c */ /* 0x001fe4000c701270 */
        /* <DEDUP_REMOVED lines=31> */
[----:B0-----:R-:W-:Y:S01]  /*9a000*/  ISETP.LT.AND P0, PT, R60, UR4, !P0 ;  /* 0x000000043c007c0c */ /* 0x001fe2000c701270 */
[----:B------:R-:W0:Y:S01]  /*9a010*/  LDCU UR4, c[0x0][0x398] ;  /* 0x00007300ff0477ac */ /* 0x000e220008000800 */
[----:B------:R-:W-:-:S02]  /*9a020*/  F2FP.SATFINITE.E4M3.F32.PACK_AB_MERGE_C R3, R42, R43, RZ ;  /* 0x0000002b2a03723e */ /* 0x000fc400048070ff */
[----:B--2---:R-:W-:Y:S01]  /*9a030*/  F2FP.SATFINITE.E4M3.F32.PACK_AB_MERGE_C R2, R40, R41, RZ ;  /* 0x000000292802723e */ /* 0x004fe200048070ff */
[----:B------:R-:W2:Y:S06]  /*9a040*/  LDCU UR49, c[0x0][0x398] ;  /* 0x00007300ff3177ac */ /* 0x000eac0008000800 */
        /* <DEDUP_REMOVED lines=10> */
[----:B------:R-:W-:Y:S01]  /*9a0f0*/  F2FP.SATFINITE.E4M3.F32.PACK_AB_MERGE_C R46, R21, R22, RZ ;  /* 0x00000016152e723e */ /* 0x000fe200048070ff */
        /* <DEDUP_REMOVED lines=11> */
[----:B------:R-:W0:Y:S09]  /*9a1b0*/  LDCU UR44, c[0x0][0x398] ;  /* 0x00007300ff2c77ac */ /* 0x000e320008000800 */
        /* <DEDUP_REMOVED lines=68> */
[----:B------:R-:W-:Y:S01]  /*9a600*/  ISETP.GE.AND P0, PT, R8, UR34, PT ;  /* 0x0000002208007c0c */ /* 0x000fe2000bf06270 */
[----:B------:R-:W-:Y:S01]  /*9a610*/  VIADD R8, R0, 0x121 ;  /* 0x0000012100087836 */ /* 0x000fe20000000000 */
[----:B------:R-:W2:Y:S02]  /*9a620*/  LDCU UR34, c[0x0][0x398] ;  /* 0x00007300ff2277ac */ /* 0x000ea40008000800 */
[----:B-1----:R-:W-:Y:S02]  /*9a630*/  ISETP.LT.AND P1, PT, R61, UR6, !P0 ;  /* 0x000000063d007c0c */ /* 0x002fe4000c721270 */
[----:B0-----:R-:W-:Y:S01]  /*9a640*/  ISETP.LT.AND P0, PT, R60, UR4, !P0 ;  /* 0x000000043c007c0c */ /* 0x001fe2000c701270 */
[----:B------:R-:W0:Y:S01]  /*9a650*/  LDCU UR6, c[0x0][0x398] ;  /* 0x00007300ff0677ac */ /* 0x000e220008000800 */
[----:B------:R-:W1:Y:S09]  /*9a660*/  LDCU UR4, c[0x0][0x398] ;  /* 0x00007300ff0477ac */ /* 0x000e720008000800 */
[----:B------:R-:W-:-:S04]  /*9a670*/  @P1 LOP3.LUT R36, R36, 0x80000000, RZ, 0xfc, !PT ;  /* 0x8000000024241812 */ /* 0x000fc800078efcff */
[----:B------:R-:W-:-:S04]  /*9a680*/  LOP3.LUT R36, R36, 0xbfffffff, RZ, 0xc0, !PT ;  /* 0xbfffffff24247812 */ /* 0x000fc800078ec0ff */
[----:B------:R-:W-:Y:S02]  /*9a690*/  @P0 LOP3.LUT R36, R36, 0x40000000, RZ, 0xfc, !PT ;  /* 0x4000000024240812 */ /* 0x000fe400078efcff */
[----:B------:R-:W-:-:S04]  /*9a6a0*/  ISETP.GE.AND P0, PT, R8, UR36, PT ;  /* 0x0000002408007c0c */ /* 0x000fc8000bf06270 */
[----:B0-----:R-:W-:Y:S01]  /*9a6b0*/  ISETP.LT.AND P1, PT, R61, UR6, !P0 ;  /* 0x000000063d007c0c */ /* 0x001fe2000c721270 */
[----:B------:R-:W0:Y:S01]  /*9a6c0*/  LDCU UR6, c[0x0][0x398] ;  /* 0x00007300ff0677ac */ /* 0x000e220008000800 */
[----:B-1----:R-:W-:Y:S02]  /*9a6d0*/  ISETP.LT.AND P0, PT, R60, UR4, !P0 ;  /* 0x000000043c007c0c */ /* 0x002fe4000c701270 */
[----:B------:R-:W-:Y:S01]  /*9a6e0*/  LOP3.LUT R36, R36, 0xdfffffff, RZ, 0xc0, !PT ;  /* 0xdfffffff24247812 */ /* 0x000fe200078ec0ff */
[----:B------:R-:W1:Y:S01]  /*9a6f0*/  LDCU UR4, c[0x0][0x398] ;  /* 0x00007300ff0477ac */ /* 0x000e620008000800 */
[----:B------:R-:W-:-:S07]  /*9a700*/  VIADD R8, R0, 0x11f ;  /* 0x0000011f00087836 */ /* 0x000fce0000000000 */
        /* <DEDUP_REMOVED lines=16> */
[----:B0-----:R-:W-:Y:S01]  /*9a810*/  ISETP.LT.AND P1, PT, R61, UR6, !P0 ;  /* 0x000000063d007c0c */ /* 0x001fe2000c721270 */
[----:B------:R-:W0:Y:S01]  /*9a820*/  LDCU UR6, c[0x0][0x398] ;  /* 0x00007300ff0677ac */ /* 0x000e220008000800 */
[----:B-1----:R-:W-:Y:S01]  /*9a830*/  ISETP.LT.AND P0, PT, R60, UR4, !P0 ;  /* 0x000000043c007c0c */ /* 0x002fe2000c701270 */
        /* <DEDUP_REMOVED lines=13> */
[----:B------:R3:W-:Y:S01]  /*9a910*/  STL [R1+0x3164], R0 ;  /* 0x0031640001007387 */ /* 0x0007e20000100800 */
[----:B------:R-:W0:Y:S08]  /*9a920*/  LDCU UR18, c[0x0][0x398] ;  /* 0x00007300ff1277ac */ /* 0x000e300008000800 */
[----:B------:R-:W-:-:S04]  /*9a930*/  @P1 LOP3.LUT R36, R36, 0x800000, RZ, 0xfc, !PT ;  /* 0x0080000024241812 */ /* 0x000fc800078efcff */
[----:B------:R-:W-:-:S04]  /*9a940*/  LOP3.LUT R36, R36, 0xffbfffff, RZ, 0xc0, !PT ;  /* 0xffbfffff24247812 */ /* 0x000fc800078ec0ff */
[----:B------:R-:W-:Y:S02]  /*9a950*/  @P0 LOP3.LUT R36, R36, 0x400000, RZ, 0xfc, !PT ;  /* 0x0040000024240812 */ /* 0x000fe400078efcff */
[----:B------:R-:W-:Y:S02]  /*9a960*/  ISETP.GE.AND P0, PT, R8, UR20, PT ;  /* 0x0000001408007c0c */ /* 0x000fe4000bf06270 */
[----:B---3--:R-:W-:Y:S01]  /*9a970*/  F2FP.SATFINITE.E4M3.F32.PACK_AB_MERGE_C R0, R48, R49, RZ ;  /* 0x000000313000723e */ /* 0x008fe200048070ff */
[----:B------:R-:W-:Y:S01]  /*9a980*/  STL [R1+0x3168], R61 ;  /* 0x0031683d01007387 */ /* 0x000fe20000100800 */
[----:B0-----:R-:W-:Y:S01]  /*9a990*/  ISETP.LT.AND P1, PT, R61, UR6, !P0 ;  /* 0x000000063d007c0c */ /* 0x001fe2000c721270 */
[----:B------:R-:W0:Y:S01]  /*9a9a0*/  LDCU UR6, c[0x0][0x398] ;  /* 0x00007300ff0677ac */ /* 0x000e220008000800 */
[----:B-1----:R-:W-:Y:S02]  /*9a9b0*/  ISETP.LT.AND P0, PT, R60, UR4, !P0 ;  /* 0x000000043c007c0c */ /* 0x002fe4000c701270 */
[----:B------:R-:W-:Y:S01]  /*9a9c0*/  LOP3.LUT R36, R36, 0xffdfffff, RZ, 0xc0, !PT ;  /* 0xffdfffff24247812 */ /* 0x000fe200078ec0ff */
[----:B------:R-:W-:Y:S01]  /*9a9d0*/  STL [R1+0x316c], R60 ;  /* 0x00316c3c01007387 */ /* 0x000fe20000100800 */
[----:B------:R-:W1:Y:S01]  /*9a9e0*/  LDCU UR4, c[0x0][0x398] ;  /* 0x00007300ff0477ac */ /* 0x000e620008000800 */
[----:B------:R-:W3:Y:S06]  /*9a9f0*/  LDCU UR20, c[0x0][0x398] ;  /* 0x00007300ff1477ac */ /* 0x000eec0008000800 */
[----:B------:R-:W-:Y:S01]  /*9aa00*/  @P1 LOP3.LUT R36, R36, 0x200000, RZ, 0xfc, !PT ;  /* 0x0020000024241812 */ /* 0x000fe200078efcff */
[----:B------:R0:W-:Y:S03]  /*9aa10*/  STL [R1+0x2c0], R0 ;  /* 0x0002c00001007387 */ /* 0x0001e60000100800 */
[----:B------:R-:W-:-:S04]  /*9aa20*/  LOP3.LUT R36, R36, 0xffefffff, RZ, 0xc0, !PT ;  /* 0xffefffff24247812 */ /* 0x000fc800078ec0ff */
[----:B------:R-:W-:Y:S02]  /*9aa30*/  @P0 LOP3.LUT R36, R36, 0x100000, RZ, 0xfc, !PT ;  /* 0x0010000024240812 */ /* 0x000fe400078efcff */
[----:B0-----:R-:W-:-:S05]  /*9aa40*/  F2FP.SATFINITE.E4M3.F32.PACK_AB_MERGE_C R0, R44, R47, RZ ;  /* 0x0000002f2c00723e */ /* 0x001fca00048070ff */
[----:B------:R0:W-:Y:S04]  /*9aa50*/  STL [R1+0x2bc], R0 ;  /* 0x0002bc0001007387 */ /* 0x0001e80000100800 */
[----:B------:R-:W-:Y:S04]  /*9aa60*/  STL [R1+0x3170], R36 ;  /* 0x0031702401007387 */ /* 0x000fe80000100800 */
[----:B------:R1:W-:Y:S01]  /*9aa70*/  STL [R1+0xf70], R3 ;  /* 0x000f700301007387 */ /* 0x0003e20000100800 */
[----:B0-----:R-:W-:-:S03]  /*9aa80*/  F2FP.SATFINITE.E4M3.F32.PACK_AB_MERGE_C R0, R35, R39, RZ ;  /* 0x000000272300723e */ /* 0x001fc600048070ff */
[----:B------:R0:W-:Y:S04]  /*9aa90*/  STL [R1+0x2b8], R2 ;  /* 0x0002b80201007387 */ /* 0x0001e80000100800 */
[----:B------:R2:W-:Y:S01]  /*9aaa0*/  STL [R1+0x2b4], R0 ;  /* 0x0002b40001007387 */ /* 0x0005e20000100800 */
[----:B-1----:R-:W-:Y:S02]  /*9aab0*/  F2FP.SATFINITE.E4M3.F32.PACK_AB_MERGE_C R3, R33, R34, RZ ;  /* 0x000000222103723e */ /* 0x002fe400048070ff */
[----:B0-----:R-:W-:-:S03]  /*9aac0*/  F2FP.SATFINITE.E4M3.F32.PACK_AB_MERGE_C R2, R31, R32, RZ ;  /* 0x000000201f02723e */ /* 0x001fc600048070ff */
[----:B------:R0:W-:Y:S01]  /*9aad0*/  STL [R1+0x2b0], R3 ;  /* 0x0002b00301007387 */ /* 0x0001e20000100800 */
[----:B--2---:R-:W-:-:S03]  /*9aae0*/  F2FP.SATFINITE.E4M3.F32.PACK_AB_MERGE_C R0, R29, R30, RZ ;  /* 0x0000001e1d00723e */ /* 0x004fc600048070ff */
[----:B------:R1:W-:Y:S04]  /*9aaf0*/  STL [R1+0xf50], R2 ;  /* 0x000f500201007387 */ /* 0x0003e80000100800 */
[----:B------:R2:W-:Y:S01]  /*9ab00*/  STL [R1+0x2ac], R0 ;  /* 0x0002ac0001007387 */ /* 0x0005e20000100800 */
[----:B0-----:R-:W-:Y:S02]  /*9ab10*/  F2FP.SATFINITE.E4M3.F32.PACK_AB_MERGE_C R3, R27, R28, RZ ;  /* 0x0000001c1b03723e */ /* 0x001fe400048070ff */
[----:B-1----:R-:W-:-:S03]  /*9ab20*/  F2FP.SATFINITE.E4M3.F32.PACK_AB_MERGE_C R2, R25, R26, RZ ;  /* 0x0000001a1902723e */ /* 0x002fc600048070ff */
[----:B------:R0:W-:Y:S01]  /*9ab30*/  STL [R1+0xf44], R3 ;  /* 0x000f440301007387 */ /* 0x0001e20000100800 */
[----:B--2---:R-:W-:-:S03]  /*9ab40*/  F2FP.SATFINITE.E4M3.F32.PACK_AB_MERGE_C R0, R23, R24, RZ ;  /* 0x000000181700723e */ /* 0x004fc600048070ff */
[----:B------:R1:W-:Y:S04]  /*9ab50*/  STL [R1+0x2a8], R2 ;  /* 0x0002a80201007387 */ /* 0x0003e80000100800 */
[----:B------:R-:W-:Y:S04]  /*9ab60*/  STL [R1+0x3150], R46 ;  /* 0x0031502e01007387 */ /* 0x000fe80000100800 */
[----:B------:R2:W-:Y:S04]  /*9ab70*/  STL [R1+0xf40], R0 ;  /* 0x000f400001007387 */ /* 0x0005e80000100800 */
[----:B------:R-:W2:Y:S04]  /*9ab80*/  LDL.LU R4, [R1+0xf20] ;  /* 0x000f200001047983 */ /* 0x000ea80000300800 */
[----:B------:R-:W2:Y:S04]  /*9ab90*/  LDL.LU R5, [R1+0xf24] ;  /* 0x000f240001057983 */ /* 0x000ea80000300800 */
[----:B------:R-:W3:Y:S04]  /*9aba0*/  LDL.LU R9, [R1+0xf28] ;  /* 0x000f280001097983 */ /* 0x000ee80000300800 */
[----:B------:R-:W3:Y:S04]  /*9abb0*/  LDL.LU R6, [R1+0xf2c] ;  /* 0x000f2c0001067983 */ /* 0x000ee80000300800 */
        /* <DEDUP_REMOVED lines=40> */
[----:B-1----:R-:W-:-:S03]  /*9ae40*/  F2FP.SATFINITE.E4M3.F32.PACK_AB_MERGE_C R2, R19, R20, RZ ;  /* 0x000000141302723e */ /* 0x002fc600048070ff */
[----:B------:R-:W4:Y:S04]  /*9ae50*/  LDL.LU R24, [R1+0xe70] ;  /* 0x000e700001187983 */ /* 0x000f280000300800 */
[----:B------:R-:W4:Y:S04]  /*9ae60*/  LDL.LU R23, [R1+0xe74] ;  /* 0x000e740001177983 */ /* 0x000f280000300800 */
[----:B------:R-:W4:Y:S04]  /*9ae70*/  LDL.LU R22, [R1+0xe78] ;  /* 0x000e780001167983 */ /* 0x000f280000300800 */
[----:B------:R-:W4:Y:S04]  /*9ae80*/  LDL.LU R21, [R1+0xe7c] ;  /* 0x000e7c0001157983 */ /* 0x000f280000300800 */
[----:B------:R-:W4:Y:S04]  /*9ae90*/  LDL.LU R20, [R1+0xe60] ;  /* 0x000e600001147983 */ /* 0x000f280000300800 */
[----:B------:R-:W4:Y:S04]  /*9aea0*/  LDL.LU R19, [R1+0xe64] ;  /* 0x000e640001137983 */ /* 0x000f280000300800 */
[----:B------:R-:W-:Y:S01]  /*9aeb0*/  STL [R1+0x315c], R2 ;  /* 0x00315c0201007387 */ /* 0x000fe20000100800 */
[----:B--2---:R-:W-:-:S02]  /*9aec0*/  F2FP.SATFINITE.E4M3.F32.PACK_AB_MERGE_C R0, R5, R4, RZ ;  /* 0x000000040500723e */ /* 0x004fc400048070ff */
[----:B---3--:R-:W-:-:S05]  /*9aed0*/  F2FP.SATFINITE.E4M3.F32.PACK_AB_MERGE_C R46, R6, R9, RZ ;  /* 0x00000009062e723e */ /* 0x008fca00048070ff */
[----:B------:R0:W-:Y:S01]  /*9aee0*/  STL [R1+0x3160], R46 ;  /* 0x0031602e01007387 */ /* 0x0001e20000100800 */
[----:B----4-:R-:W-:-:S03]  /*9aef0*/  F2FP.SATFINITE.E4M3.F32.PACK_AB_MERGE_C R36, R7, R3, RZ ;  /* 0x000000030724723e */ /* 0x010fc600048070ff */
[----:B------:R1:W-:Y:S01]  /*9af00*/  STL [R1+0xf20], R0 ;  /* 0x000f200001007387 */ /* 0x0003e20000100800 */
[----:B0-----:R-:W-:-:S03]  /*9af10*/  F2FP.SATFINITE.E4M3.F32.PACK_AB_MERGE_C R46, R37, R45, RZ ;  /* 0x0000002d252e723e */ /* 0x001fc600048070ff */
[----:B------:R-:W-:Y:S01]  /*9af20*/  STL [R1+0x3174], R36 ;  /* 0x0031742401007387 */ /* 0x000fe20000100800 */
[----:B------:R-:W-:-:S03]  /*9af30*/  F2FP.SATFINITE.E4M3.F32.PACK_AB_MERGE_C R60, R15, R14, RZ ;  /* 0x0000000e0f3c723e */ /* 0x000fc600048070ff */
[----:B------:R-:W-:Y:S04]  /*9af40*/  STL [R1+0x3178], R46 ;  /* 0x0031782e01007387 */ /* 0x000fe80000100800 */
[----:B------:R0:W-:Y:S01]  /*9af50*/  STL [R1+0x317c], R60 ;  /* 0x00317c3c01007387 */ /* 0x0001e20000100800 */
[----:B------:R-:W-:-:S05]  /*9af60*/  F2FP.SATFINITE.E4M3.F32.PACK_AB_MERGE_C R61, R12, R11, RZ ;  /* 0x0000000b0c3d723e */ /* 0x000fca00048070ff */
[----:B------:R-:W-:Y:S01]  /*9af70*/  STL [R1+0x3180], R61 ;  /* 0x0031803d01007387 */ /* 0x000fe20000100800 */
[----:B-1----:R-:W-:Y:S02]  /*9af80*/  F2FP.SATFINITE.E4M3.F32.PACK_AB_MERGE_C R0, R10, R13, RZ ;  /* 0x0000000d0a00723e */ /* 0x002fe400048070ff */
[----:B0-----:R-:W-:-:S05]  /*9af90*/  F2FP.SATFINITE.E4M3.F32.PACK_AB_MERGE_C R60, R52, R51, RZ ;  /* 0x00000033343c723e */ /* 0x001fca00048070ff */
[----:B------:R-:W-:Y:S01]  /*9afa0*/  STL [R1+0x3184], R60 ;  /* 0x0031843c01007387 */ /* 0x000fe20000100800 */
[----:B------:R-:W-:-:S03]  /*9afb0*/  F2FP.SATFINITE.E4M3.F32.PACK_AB_MERGE_C R2, R59, R57, RZ ;  /* 0x000000393b02723e */ /* 0x000fc600048070ff */
[----:B------:R0:W-:Y:S04]  /*9afc0*/  STL [R1+0xb2c], R0 ;  /* 0x000b2c0001007387 */ /* 0x0001e80000100800 */
[----:B------:R1:W-:Y:S01]  /*9afd0*/  STL [R1+0xb24], R2 ;  /* 0x000b240201007387 */ /* 0x0003e20000100800 */
[----:B0-----:R-:W-:Y:S02]  /*9afe0*/  F2FP.SATFINITE.E4M3.F32.PACK_AB_MERGE_C R0, R56, R58, RZ ;  /* 0x0000003a3800723e */ /* 0x001fe400048070ff */
[----:B------:R-:W-:-:S03]  /*9aff0*/  F2FP.SATFINITE.E4M3.F32.PACK_AB_MERGE_C R3, R54, R55, RZ ;  /* 0x000000373603723e */ /* 0x000fc600048070ff */
[----:B------:R0:W-:Y:S04]  /*9b000*/  STL [R1+0xb20], R0 ;  /* 0x000b200001007387 */ /* 0x0001e80000100800 */
[----:B------:R2:W-:Y:S01]  /*9b010*/  STL [R1+0x370], R3 ;  /* 0x0003700301007387 */ /* 0x0005e20000100800 */
[----:B-1----:R-:W-:-:S05]  /*9b020*/  F2FP.SATFINITE.E4M3.F32.PACK_AB_MERGE_C R2, R50, R53, RZ ;  /* 0x000000353202723e */ /* 0x002fca00048070ff */
[----:B------:R1:W-:Y:S01]  /*9b030*/  STL [R1+0x368], R2 ;  /* 0x0003680201007387 */ /* 0x0003e20000100800 */
[----:B0-----:R-:W-:-:S05]  /*9b040*/  F2FP.SATFINITE.E4M3.F32.PACK_AB_MERGE_C R0, R48, R49, RZ ;  /* 0x000000313000723e */ /* 0x001fca00048070ff */
[----:B------:R0:W-:Y:S01]  /*9b050*/  STL [R1+0x308], R0 ;  /* 0x0003080001007387 */ /* 0x0001e20000100800 */
[----:B--2---:R-:W-:-:S05]  /*9b060*/  F2FP.SATFINITE.E4M3.F32.PACK_AB_MERGE_C R3, R44, R47, RZ ;  /* 0x0000002f2c03723e */ /* 0x004fca00048070ff */
        /* <DEDUP_REMOVED lines=18> */
[----:B------:R-:W-:Y:S01]  /*9b190*/  STL [R1+0x2cc], R3 ;  /* 0x0002cc0301007387 */ /* 0x000fe20000100800 */
[----:B-1----:R-:W-:-:S03]  /*9b1a0*/  F2FP.SATFINITE.E4M3.F32.PACK_AB_MERGE_C R2, R21, R22, RZ ;  /* 0x000000161502723e */ /* 0x002fc600048070ff */
[----:B------:R-:W2:Y:S04]  /*9b1b0*/  LDL.LU R36, [R1+0xe68] ;  /* 0x000e680001247983 */ /* 0x000ea80000300800 */
[----:B------:R1:W-:Y:S01]  /*9b1c0*/  STL [R1+0x2a4], R2 ;  /* 0x0002a40201007387 */ /* 0x0003e20000100800 */
[----:B0-----:R-:W-:-:S03]  /*9b1d0*/  F2FP.SATFINITE.E4M3.F32.PACK_AB_MERGE_C R0, R19, R20, RZ ;  /* 0x000000141300723e */ /* 0x001fc600048070ff */
[----:B-1----:R-:W2:Y:S04]  /*9b1e0*/  LDL.LU R2, [R1+0xe6c] ;  /* 0x000e6c0001027983 */ /* 0x002ea80000300800 */
[----:B------:R0:W-:Y:S04]  /*9b1f0*/  STL [R1+0x2a0], R0 ;  /* 0x0002a00001007387 */ /* 0x0001e80000100800 */
        /* <DEDUP_REMOVED lines=56> */
[----:B--2---:R-:W-:-:S05]  /*9b580*/  F2FP.SATFINITE.E4M3.F32.PACK_AB_MERGE_C R36, R2, R36, RZ ;  /* 0x000000240224723e */ /* 0x004fca00048070ff */
[----:B------:R-:W-:Y:S01]  /*9b590*/  STL [R1+0x29c], R36 ;  /* 0x00029c2401007387 */ /* 0x000fe20000100800 */
[----:B---3--:R-:W-:Y:S02]  /*9b5a0*/  F2FP.SATFINITE.E4M3.F32.PACK_AB_MERGE_C R8, R0, R8, RZ ;  /* 0x000000080008723e */ /* 0x008fe400048070ff */
[----:B----4-:R-:W-:-:S03]  /*9b5b0*/  F2FP.SATFINITE.E4M3.F32.PACK_AB_MERGE_C R2, R17, R38, RZ ;  /* 0x000000261102723e */ /* 0x010fc600048070ff */
[----:B------:R-:W-:Y:S04]  /*9b5c0*/  STL [R1+0x298], R8 ;  /* 0x0002980801007387 */ /* 0x000fe80000100800 */
[----:B------:R0:W-:Y:S01]  /*9b5d0*/  STL [R1+0x294], R2 ;  /* 0x0002940201007387 */ /* 0x0001e20000100800 */
[----:B------:R-:W-:-:S05]  /*9b5e0*/  F2FP.SATFINITE.E4M3.F32.PACK_AB_MERGE_C R0, R16, R18, RZ ;  /* 0x000000121000723e */ /* 0x000fca00048070ff */
[----:B------:R1:W-:Y:S01]  /*9b5f0*/  STL [R1+0x290], R0 ;  /* 0x0002900001007387 */ /* 0x0003e20000100800 */
[----:B------:R-:W-:Y:S02]  /*9b600*/  F2FP.SATFINITE.E4M3.F32.PACK_AB_MERGE_C R4, R5, R4, RZ ;  /* 0x000000040504723e */ /* 0x000fe400048070ff */
[----:B0-----:R-:W-:-:S03]  /*9b610*/  F2FP.SATFINITE.E4M3.F32.PACK_AB_MERGE_C R2, R6, R9, RZ ;  /* 0x000000090602723e */ /* 0x001fc600048070ff */
[----:B------:R-:W-:Y:S04]  /*9b620*/  STL [R1+0x27c], R4 ;  /* 0x00027c0401007387 */ /* 0x000fe80000100800 */
[----:B------:R0:W-:Y:S01]  /*9b630*/  STL [R1+0x278], R2 ;  /* 0x0002780201007387 */ /* 0x0001e20000100800 */
[----:B-1----:R-:W-:-:S05]  /*9b640*/  F2FP.SATFINITE.E4M3.F32.PACK_AB_MERGE_C R0, R7, R3, RZ ;  /* 0x000000030700723e */ /* 0x002fca00048070ff */
[----:B------:R1:W-:Y:S01]  /*9b650*/  STL [R1+0x274], R0 ;  /* 0x0002740001007387 */ /* 0x0003e20000100800 */
[----:B------:R-:W-:Y:S02]  /*9b660*/  F2FP.SATFINITE.E4M3.F32.PACK_AB_MERGE_C R3, R37, R45, RZ ;  /* 0x0000002d2503723e */ /* 0x000fe400048070ff */
[----:B0-----:R-:W-:-:S03]  /*9b670*/  F2FP.SATFINITE.E4M3.F32.PACK_AB_MERGE_C R2, R15, R14, RZ ;  /* 0x0000000e0f02723e */ /* 0x001fc600048070ff */
[----:B------:R0:W-:Y:S04]  /*9b680*/  STL [R1+0x270], R3 ;  /* 0x0002700301007387 */ /* 0x0001e80000100800 */
[----:B------:R2:W-:Y:S01]  /*9b690*/  STL [R1+0x26c], R2 ;  /* 0x00026c0201007387 */ /* 0x0005e20000100800 */
[----:B-1----:R-:W-:-:S05]  /*9b6a0*/  F2FP.SATFINITE.E4M3.F32.PACK_AB_MERGE_C R0, R12, R11, RZ ;  /* 0x0000000b0c00723e */ /* 0x002fca00048070ff */
[----:B------:R1:W-:Y:S01]  /*9b6b0*/  STL [R1+0x268], R0 ;  /* 0x0002680001007387 */ /* 0x0003e20000100800 */
[----:B0-----:R-:W-:Y:S02]  /*9b6c0*/  F2FP.SATFINITE.E4M3.F32.PACK_AB_MERGE_C R3, R10, R13, RZ ;  /* 0x0000000d0a03723e */ /* 0x001fe400048070ff */
[----:B--2---:R-:W-:-:S03]  /*9b6d0*/  F2FP.SATFINITE.E4M3.F32.PACK_AB_MERGE_C R2, R52, R51, RZ ;  /* 0x000000333402723e */ /* 0x004fc600048070ff */
        /* <DEDUP_REMOVED lines=24> */
[----:B------:R-:W-:Y:S04]  /*9b860*/  STL [R1+0x224], R3 ;  /* 0x0002240301007387 */ /* 0x000fe80000100800 */
[----:B------:R-:W-:Y:S01]  /*9b870*/  STL [R1+0x220], R2 ;  /* 0x0002200201007387 */ /* 0x000fe20000100800 */
[----:B-1----:R-:W-:Y:S02]  /*9b880*/  F2FP.SATFINITE.E4M3.F32.PACK_AB_MERGE_C R0, R27, R28, RZ ;  /* 0x0000001c1b00723e */ /* 0x002fe400048070ff */
[----:B------:R-:W-:-:S05]  /*9b890*/  F2FP.SATFINITE.E4M3.F32.PACK_AB_MERGE_C R37, R25, R26, RZ ;  /* 0x0000001a1925723e */ /* 0x000fca00048070ff */
[----:B------:R-:W-:Y:S04]  /*9b8a0*/  STL [R1+0x3204], R37 ;  /* 0x0032042501007387 */ /* 0x000fe80000100800 */
[----:B------:R0:W-:Y:S01]  /*9b8b0*/  STL [R1+0x21c], R0 ;  /* 0x00021c0001007387 */ /* 0x0001e20000100800 */
[----:B------:R-:W-:Y:S02]  /*9b8c0*/  F2FP.SATFINITE.E4M3.F32.PACK_AB_MERGE_C R7, R21, R22, RZ ;  /* 0x000000161507723e */ /* 0x000fe400048070ff */
[----:B0-----:R-:W-:-:S03]  /*9b8d0*/  F2FP.SATFINITE.E4M3.F32.PACK_AB_MERGE_C R0, R23, R24, RZ ;  /* 0x000000181700723e */ /* 0x001fc600048070ff */
[----:B------:R-:W-:Y:S04]  /*9b8e0*/  STL [R1+0x3208], R7 ;  /* 0x0032080701007387 */ /* 0x000fe80000100800 */
[----:B------:R-:W-:Y:S04]  /*9b8f0*/  STL [R1+0x214], R0 ;  /* 0x0002140001007387 */ /* 0x000fe80000100800 */
[----:B------:R-:W2:Y:S04]  /*9b900*/  LDL.LU R5, [R1+0xd70] ;  /* 0x000d700001057983 */ /* 0x000ea80000300800 */
[----:B------:R-:W2:Y:S04]  /*9b910*/  LDL.LU R41, [R1+0xd74] ;  /* 0x000d740001297983 */ /* 0x000ea80000300800 */
        /* <DEDUP_REMOVED lines=42> */
[----:B------:R-:W-:-:S03]  /*9bbc0*/  F2FP.SATFINITE.E4M3.F32.PACK_AB_MERGE_C R6, R19, R20, RZ ;  /* 0x000000141306723e */ /* 0x000fc600048070ff */
[----:B------:R-:W4:Y:S04]  /*9bbd0*/  LDL.LU R20, [R1+0xcc0] ;  /* 0x000cc00001147983 */ /* 0x000f280000300800 */
[----:B------:R-:W4:Y:S04]  /*9bbe0*/  LDL.LU R19, [R1+0xcc4] ;  /* 0x000cc40001137983 */ /* 0x000f280000300800 */
[----:B------:R-:W-:Y:S01]  /*9bbf0*/  STL [R1+0x320c], R6 ;  /* 0x00320c0601007387 */ /* 0x000fe20000100800 */
[----:B--2---:R-:W-:Y:S02]  /*9bc00*/  F2FP.SATFINITE.E4M3.F32.PACK_AB_MERGE_C R41, R41, R5, RZ ;  /* 0x000000052929723e */ /* 0x004fe400048070ff */
[----:B---3--:R-:W-:-:S03]  /*9bc10*/  F2FP.SATFINITE.E4M3.F32.PACK_AB_MERGE_C R40, R40, R9, RZ ;  /* 0x000000092828723e */ /* 0x008fc600048070ff */
[----:B------:R-:W-:Y:S04]  /*9bc20*/  STL [R1+0x3210], R41 ;  /* 0x0032102901007387 */ /* 0x000fe80000100800 */
[----:B------:R0:W-:Y:S01]  /*9bc30*/  STL [R1+0x3214], R40 ;  /* 0x0032142801007387 */ /* 0x0001e20000100800 */
[----:B----4-:R-:W-:Y:S02]  /*9bc40*/  F2FP.SATFINITE.E4M3.F32.PACK_AB_MERGE_C R43, R43, R3, RZ ;  /* 0x000000032b2b723e */ /* 0x010fe400048070ff */
[----:B------:R-:W-:-:S03]  /*9bc50*/  F2FP.SATFINITE.E4M3.F32.PACK_AB_MERGE_C R42, R42, R45, RZ ;  /* 0x0000002d2a2a723e */ /* 0x000fc600048070ff */
[----:B------:R-:W-:Y:S01]  /*9bc60*/  STL [R1+0x3218], R43 ;  /* 0x0032182b01007387 */ /* 0x000fe20000100800 */
[----:B0-----:R-:W-:-:S03]  /*9bc70*/  F2FP.SATFINITE.E4M3.F32.PACK_AB_MERGE_C R40, R15, R14, RZ ;  /* 0x0000000e0f28723e */ /* 0x001fc600048070ff */
[----:B------:R-:W-:Y:S04]  /*9bc80*/  STL [R1+0x321c], R42 ;  /* 0x00321c2a01007387 */ /* 0x000fe80000100800 */
[----:B------:R0:W-:Y:S01]  /*9bc90*/  STL [R1+0x3220], R40 ;  /* 0x0032202801007387 */ /* 0x0001e20000100800 */
[----:B------:R-:W-:-:S05]  /*9bca0*/  F2FP.SATFINITE.E4M3.F32.PACK_AB_MERGE_C R41, R12, R11, RZ ;  /* 0x0000000b0c29723e */ /* 0x000fca00048070ff */
[----:B------:R-:W-:Y:S01]  /*9bcb0*/  STL [R1+0x3224], R41 ;  /* 0x0032242901007387 */ /* 0x000fe20000100800 */
[----:B------:R-:W-:Y:S02]  /*9bcc0*/  F2FP.SATFINITE.E4M3.F32.PACK_AB_MERGE_C R0, R10, R13, RZ ;  /* 0x0000000d0a00723e */ /* 0x000fe400048070ff */
[----:B0-----:R-:W-:-:S05]  /*9bcd0*/  F2FP.SATFINITE.E4M3.F32.PACK_AB_MERGE_C R40, R52, R51, RZ ;  /* 0x000000333428723e */ /* 0x001fca00048070ff */
[----:B------:R-:W-:Y:S01]  /*9bce0*/  STL [R1+0x3228], R40 ;  /* 0x0032282801007387 */ /* 0x000fe20000100800 */
[----:B------:R-:W-:-:S03]  /*9bcf0*/  F2FP.SATFINITE.E4M3.F32.PACK_AB_MERGE_C R3, R59, R57, RZ ;  /* 0x000000393b03723e */ /* 0x000fc600048070ff */
[----:B------:R0:W-:Y:S01]  /*9bd00*/  STL [R1+0x1f0], R0 ;  /* 0x0001f00001007387 */ /* 0x0001e20000100800 */
[----:B------:R-:W-:-:S03]  /*9bd10*/  F2FP.SATFINITE.E4M3.F32.PACK_AB_MERGE_C R2, R56, R58, RZ ;  /* 0x0000003a3802723e */ /* 0x000fc600048070ff */
[----:B------:R-:W-:Y:S04]  /*9bd20*/  STL [R1+0x1e8], R3 ;  /* 0x0001e80301007387 */ /* 0x000fe80000100800 */
[----:B------:R1:W-:Y:S01]  /*9bd30*/  STL [R1+0x1e4], R2 ;  /* 0x0001e40201007387 */ /* 0x0003e20000100800 */
[----:B0-----:R-:W-:Y:S02]  /*9bd40*/  F2FP.SATFINITE.E4M3.F32.PACK_AB_MERGE_C R0, R54, R55, RZ ;  /* 0x000000373600723e */ /* 0x001fe400048070ff */
[----:B------:R-:W-:-:S05]  /*9bd50*/  F2FP.SATFINITE.E4M3.F32.PACK_AB_MERGE_C R40, R50, R53, RZ ;  /* 0x000000353228723e */ /* 0x000fca00048070ff */
[----:B------:R-:W-:Y:S01]  /*9bd60*/  STL [R1+0x322c], R40 ;  /* 0x00322c2801007387 */ /* 0x000fe20000100800 */
[----:B-1----:R-:W-:-:S03]  /*9bd70*/  F2FP.SATFINITE.E4M3.F32.PACK_AB_MERGE_C R2, R48, R49, RZ ;  /* 0x000000313002723e */ /* 0x002fc600048070ff */
        /* <DEDUP_REMOVED lines=17> */
[----:B------:R-:W-:Y:S01]  /*9be90*/  STL [R1+0x1b8], R3 ;  /* 0x0001b80301007387 */ /* 0x000fe20000100800 */
[----:B-1----:R-:W-:-:S03]  /*9bea0*/  F2FP.SATFINITE.E4M3.F32.PACK_AB_MERGE_C R2, R21, R22, RZ ;  /* 0x000000161502723e */ /* 0x002fc600048070ff */
[----:B------:R-:W2:Y:S04]  /*9beb0*/  LDL.LU R40, [R1+0xccc] ;  /* 0x000ccc0001287983 */ /* 0x000ea80000300800 */
[----:B------:R-:W-:Y:S04]  /*9bec0*/  STL [R1+0x1b4], R2 ;  /* 0x0001b40201007387 */ /* 0x000fe80000100800 */
[----:B------:R-:W3:Y:S01]  /*9bed0*/  LDL.LU R41, [R1+0xcb0] ;  /* 0x000cb00001297983 */ /* 0x000ee20000300800 */
[----:B0-----:R-:W-:-:S05]  /*9bee0*/  F2FP.SATFINITE.E4M3.F32.PACK_AB_MERGE_C R0, R19, R20, RZ ;  /* 0x000000141300723e */ /* 0x001fca00048070ff */
[----:B------:R-:W-:Y:S04]  /*9bef0*/  STL [R1+0x1b0], R0 ;  /* 0x0001b00001007387 */ /* 0x000fe80000100800 */
[----:B---3--:R0:W-:Y:S04]  /*9bf00*/  STL [R1+0x32c0], R41 ;  /* 0x0032c02901007387 */ /* 0x0081e80000100800 */
[----:B0-----:R-:W2:Y:S04]  /*9bf10*/  LDL.LU R41, [R1+0xcc8] ;  /* 0x000cc80001297983 */ /* 0x001ea80000300800 */
[----:B------:R-:W3:Y:S04]  /*9bf20*/  LDL.LU R42, [R1+0xcb4] ;  /* 0x000cb400012a7983 */ /* 0x000ee80000300800 */
        /* <DEDUP_REMOVED lines=59> */
[----:B------:R-:W2:Y:S04]  /*9c2e0*/  LDL.LU R41, [R1+0x32c0] ;  /* 0x0032c00001297983 */ /* 0x000ea80000300800 */
[----:B------:R4:W-:Y:S02]  /*9c2f0*/  STL [R1+0x1ac], R40 ;  /* 0x0001ac2801007387 */ /* 0x0009e40000100800 */
[----:B----4-:R-:W-:Y:S02]  /*9c300*/  F2FP.SATFINITE.E4M3.F32.PACK_AB_MERGE_C R40, R6, R43, RZ ;  /* 0x0000002b0628723e */ /* 0x010fe400048070ff */
[----:B---3--:R-:W-:Y:S02]  /*9c310*/  F2FP.SATFINITE.E4M3.F32.PACK_AB_MERGE_C R7, R37, R7, RZ ;  /* 0x000000072507723e */ /* 0x008fe400048070ff */
[----:B------:R-:W-:-:S02]  /*9c320*/  F2FP.SATFINITE.E4M3.F32.PACK_AB_MERGE_C R6, R61, R60, RZ ;  /* 0x0000003c3d06723e */ /* 0x000fc400048070ff */
[----:B------:R-:W-:Y:S02]  /*9c330*/  F2FP.SATFINITE.E4M3.F32.PACK_AB_MERGE_C R36, R36, R46, RZ ;  /* 0x0000002e2424723e */ /* 0x000fe400048070ff */
[----:B--2---:R-:W-:-:S05]  /*9c340*/  F2FP.SATFINITE.E4M3.F32.PACK_AB_MERGE_C R41, R42, R41, RZ ;  /* 0x000000292a29723e */ /* 0x004fca00048070ff */
[----:B------:R-:W-:Y:S04]  /*9c350*/  STL [R1+0x1a8], R41 ;  /* 0x0001a82901007387 */ /* 0x000fe80000100800 */
[----:B------:R-:W-:Y:S04]  /*9c360*/  STL [R1+0x1a4], R40 ;  /* 0x0001a42801007387 */ /* 0x000fe80000100800 */
[----:B------:R0:W-:Y:S04]  /*9c370*/  STL [R1+0x1a0], R7 ;  /* 0x0001a00701007387 */ /* 0x0001e80000100800 */
[----:B------:R1:W-:Y:S01]  /*9c380*/  STL [R1+0x19c], R6 ;  /* 0x00019c0601007387 */ /* 0x0003e20000100800 */
[----:B0-----:R-:W-:-:S02]  /*9c390*/  F2FP.SATFINITE.E4M3.F32.PACK_AB_MERGE_C R7, R8, R2, RZ ;  /* 0x000000020807723e */ /* 0x001fc400048070ff */
[----:B------:R-:W-:Y:S02]  /*9c3a0*/  F2FP.SATFINITE.E4M3.F32.PACK_AB_MERGE_C R2, R18, R17, RZ ;  /* 0x000000111202723e */ /* 0x000fe400048070ff */
[----:B-1----:R-:W-:Y:S01]  /*9c3b0*/  F2FP.SATFINITE.E4M3.F32.PACK_AB_MERGE_C R6, R38, R0, RZ ;  /* 0x000000002606723e */ /* 0x002fe200048070ff */
[----:B------:R-:W-:Y:S01]  /*9c3c0*/  STL [R1+0x198], R36 ;  /* 0x0001982401007387 */ /* 0x000fe20000100800 */
[----:B------:R-:W-:-:S03]  /*9c3d0*/  F2FP.SATFINITE.E4M3.F32.PACK_AB_MERGE_C R0, R4, R16, RZ ;  /* 0x000000100400723e */ /* 0x000fc600048070ff */
[----:B------:R-:W-:Y:S01]  /*9c3e0*/  STL [R1+0x194], R7 ;  /* 0x0001940701007387 */ /* 0x000fe20000100800 */
[----:B------:R-:W-:-:S03]  /*9c3f0*/  F2FP.SATFINITE.E4M3.F32.PACK_AB_MERGE_C R4, R9, R5, RZ ;  /* 0x000000050904723e */ /* 0x000fc600048070ff */
[----:B------:R-:W-:Y:S04]  /*9c400*/  STL [R1+0x190], R6 ;  /* 0x0001900601007387 */ /* 0x000fe80000100800 */
[----:B------:R0:W-:Y:S04]  /*9c410*/  STL [R1+0x18c], R2 ;  /* 0x00018c0201007387 */ /* 0x0001e80000100800 */
[----:B------:R1:W-:Y:S01]  /*9c420*/  STL [R1+0x188], R0 ;  /* 0x0001880001007387 */ /* 0x0003e20000100800 */
[----:B0-----:R-:W-:-:S03]  /*9c430*/  F2FP.SATFINITE.E4M3.F32.PACK_AB_MERGE_C R2, R45, R3, RZ ;  /* 0x000000032d02723e */ /* 0x001fc600048070ff */
[----:B------:R-:W-:Y:S01]  /*9c440*/  STL [R1+0x184], R4 ;  /* 0x0001840401007387 */ /* 0x000fe20000100800 */
[----:B------:R-:W-:Y:S02]  /*9c450*/  F2FP.SATFINITE.E4M3.F32.PACK_AB_MERGE_C R3, R12, R11, RZ ;  /* 0x0000000b0c03723e */ /* 0x000fe400048070ff */
[----:B-1----:R-:W-:Y:S01]  /*9c460*/  F2FP.SATFINITE.E4M3.F32.PACK_AB_MERGE_C R0, R15, R14, RZ ;  /* 0x0000000e0f00723e */ /* 0x002fe200048070ff */
[----:B------:R0:W-:Y:S04]  /*9c470*/  STL [R1+0x180], R2 ;  /* 0x0001800201007387 */ /* 0x0001e80000100800 */
[----:B------:R1:W-:Y:S01]  /*9c480*/  STL [R1+0x17c], R0 ;  /* 0x00017c0001007387 */ /* 0x0003e20000100800 */
[----:B0-----:R-:W-:-:S03]  /*9c490*/  F2FP.SATFINITE.E4M3.F32.PACK_AB_MERGE_C R2, R10, R13, RZ ;  /* 0x0000000d0a02723e */ /* 0x001fc600048070ff */
[----:B------:R0:W-:Y:S01]  /*9c4a0*/  STL [R1+0x178], R3 ;  /* 0x0001780301007387 */ /* 0x0001e20000100800 */
[----:B-1----:R-:W-:-:S03]  /*9c4b0*/  F2FP.SATFINITE.E4M3.F32.PACK_AB_MERGE_C R0, R52, R51, RZ ;  /* 0x000000333400723e */ /* 0x002fc600048070ff */
        /* <DEDUP_REMOVED lines=28> */
[----:B------:R-:W-:Y:S04]  /*9c680*/  STL [R1+0x13c], R3 ;  /* 0x00013c0301007387 */ /* 0x000fe80000100800 */
[----:B------:R-:W2:Y:S01]  /*9c690*/  LDL.LU R46, [R1+0xbc0] ;  /* 0x000bc000012e7983 */ /* 0x000ea20000300800 */
[----:B0-----:R-:W-:-:S03]  /*9c6a0*/  F2FP.SATFINITE.E4M3.F32.PACK_AB_MERGE_C R0, R19, R20, RZ ;  /* 0x000000141300723e */ /* 0x001fc600048070ff */
[----:B------:R0:W-:Y:S04]  /*9c6b0*/  STL [R1+0x138], R2 ;  /* 0x0001380201007387 */ /* 0x0001e80000100800 */
[----:B------:R-:W2:Y:S04]  /*9c6c0*/  LDL.LU R36, [R1+0xbc4] ;  /* 0x000bc40001247983 */ /* 0x000ea80000300800 */
[----:B------:R1:W-:Y:S04]  /*9c6d0*/  STL [R1+0x130], R0 ;  /* 0x0001300001007387 */ /* 0x0003e80000100800 */
[----:B0-----:R-:W3:Y:S04]  /*9c6e0*/  LDL.LU R2, [R1+0xbc8] ;  /* 0x000bc80001027983 */ /* 0x001ee80000300800 */
[----:B------:R-:W3:Y:S04]  /*9c6f0*/  LDL.LU R8, [R1+0xbcc] ;  /* 0x000bcc0001087983 */ /* 0x000ee80000300800 */
        /* <DEDUP_REMOVED lines=60> */
[----:B-1----:R-:W-:Y:S02]  /*9cac0*/  F2FP.SATFINITE.E4M3.F32.PACK_AB_MERGE_C R0, R45, R3, RZ ;  /* 0x000000032d00723e */ /* 0x002fe400048070ff */
[----:B------:R-:W-:-:S03]  /*9cad0*/  F2FP.SATFINITE.E4M3.F32.PACK_AB_MERGE_C R3, R15, R14, RZ ;  /* 0x0000000e0f03723e */ /* 0x000fc600048070ff */
[----:B------:R1:W-:Y:S04]  /*9cae0*/  STL [R1+0x104], R0 ;  /* 0x0001040001007387 */ /* 0x0003e80000100800 */
[----:B------:R2:W-:Y:S01]  /*9caf0*/  STL [R1+0x100], R3 ;  /* 0x0001000301007387 */ /* 0x0005e20000100800 */
[----:B0-----:R-:W-:-:S05]  /*9cb00*/  F2FP.SATFINITE.E4M3.F32.PACK_AB_MERGE_C R2, R12, R11, RZ ;  /* 0x0000000b0c02723e */ /* 0x001fca00048070ff */
[----:B------:R0:W-:Y:S01]  /*9cb10*/  STL [R1+0xfc], R2 ;  /* 0x0000fc0201007387 */ /* 0x0001e20000100800 */
[----:B-1----:R-:W-:Y:S02]  /*9cb20*/  F2FP.SATFINITE.E4M3.F32.PACK_AB_MERGE_C R0, R10, R13, RZ ;  /* 0x0000000d0a00723e */ /* 0x002fe400048070ff */
[----:B--2---:R-:W-:-:S03]  /*9cb30*/  F2FP.SATFINITE.E4M3.F32.PACK_AB_MERGE_C R3, R52, R51, RZ ;  /* 0x000000333403723e */ /* 0x004fc600048070ff */
        /* <DEDUP_REMOVED lines=11> */
[----:B------:R-:W-:-:S05]  /*9cbf0*/  F2FP.SATFINITE.E4M3.F32.PACK_AB_MERGE_C R8, R44, R47, RZ ;  /* 0x0000002f2c08723e */ /* 0x000fca00048070ff */
[----:B------:R-:W-:Y:S01]  /*9cc00*/  STL [R1+0x3298], R8 ;  /* 0x0032980801007387 */ /* 0x000fe20000100800 */
[----:B--2---:R-:W-:-:S03]  /*9cc10*/  F2FP.SATFINITE.E4M3.F32.PACK_AB_MERGE_C R3, R35, R39, RZ ;  /* 0x000000272303723e */ /* 0x004fc600048070ff */
[----:B------:R1:W-:Y:S04]  /*9cc20*/  STL [R1+0xe0], R0 ;  /* 0x0000e00001007387 */ /* 0x0003e80000100800 */
[----:B------:R2:W-:Y:S01]  /*9cc30*/  STL [R1+0xdc], R3 ;  /* 0x0000dc0301007387 */ /* 0x0005e20000100800 */
[----:B0-----:R-:W-:-:S05]  /*9cc40*/  F2FP.SATFINITE.E4M3.F32.PACK_AB_MERGE_C R2, R33, R34, RZ ;  /* 0x000000222102723e */ /* 0x001fca00048070ff */
[----:B------:R0:W-:Y:S01]  /*9cc50*/  STL [R1+0x310], R2 ;  /* 0x0003100201007387 */ /* 0x0001e20000100800 */
[----:B-1----:R-:W-:Y:S02]  /*9cc60*/  F2FP.SATFINITE.E4M3.F32.PACK_AB_MERGE_C R0, R31, R32, RZ ;  /* 0x000000201f00723e */ /* 0x002fe400048070ff */
[----:B--2---:R-:W-:-:S05]  /*9cc70*/  F2FP.SATFINITE.E4M3.F32.PACK_AB_MERGE_C R3, R29, R30, RZ ;  /* 0x0000001e1d03723e */ /* 0x004fca00048070ff */
[----:B------:R-:W-:Y:S04]  /*9cc80*/  STL [R1+0x3188], R3 ;  /* 0x0031880301007387 */ /* 0x000fe80000100800 */
[----:B------:R1:W-:Y:S01]  /*9cc90*/  STL [R1+0x30c], R0 ;  /* 0x00030c0001007387 */ /* 0x0003e20000100800 */
[----:B0-----:R-:W-:Y:S02]  /*9cca0*/  F2FP.SATFINITE.E4M3.F32.PACK_AB_MERGE_C R2, R25, R26, RZ ;  /* 0x0000001a1902723e */ /* 0x001fe400048070ff */
[----:B-1----:R-:W-:-:S03]  /*9ccb0*/  F2FP.SATFINITE.E4M3.F32.PACK_AB_MERGE_C R0, R27, R28, RZ ;  /* 0x0000001c1b00723e */ /* 0x002fc600048070ff */
[----:B------:R-:W-:Y:S01]  /*9ccc0*/  STL [R1+0x318c], R2 ;  /* 0x00318c0201007387 */ /* 0x000fe20000100800 */
[----:B------:R-:W-:-:S03]  /*9ccd0*/  F2FP.SATFINITE.E4M3.F32.PACK_AB_MERGE_C R45, R23, R24, RZ ;  /* 0x00000018172d723e */ /* 0x000fc600048070ff */
[----:B------:R0:W-:Y:S04]  /*9cce0*/  STL [R1+0x31c], R0 ;  /* 0x00031c0001007387 */ /* 0x0001e80000100800 */
[----:B------:R-:W-:Y:S01]  /*9ccf0*/  STL [R1+0x3190], R45 ;  /* 0x0031902d01007387 */ /* 0x000fe20000100800 */
[----:B0-----:R-:W-:-:S05]  /*9cd00*/  F2FP.SATFINITE.E4M3.F32.PACK_AB_MERGE_C R0, R21, R22, RZ ;  /* 0x000000161500723e */ /* 0x001fca00048070ff */
[----:B------:R0:W-:Y:S04]  /*9cd10*/  STL [R1+0x3194], R0 ;  /* 0x0031940001007387 */ /* 0x0001e80000100800 */
[----:B------:R-:W2:Y:S04]  /*9cd20*/  LDL.LU R15, [R1+0xa80] ;  /* 0x000a8000010f7983 */ /* 0x000ea80000300800 */
[----:B------:R-:W2:Y:S04]  /*9cd30*/  LDL.LU R11, [R1+0xa84] ;  /* 0x000a8400010b7983 */ /* 0x000ea80000300800 */
[----:B------:R-:W3:Y:S04]  /*9cd40*/  LDL.LU R12, [R1+0xa88] ;  /* 0x000a8800010c7983 */ /* 0x000ee80000300800 */
[----:B------:R-:W3:Y:S04]  /*9cd50*/  LDL.LU R13, [R1+0xa8c] ;  /* 0x000a8c00010d7983 */ /* 0x000ee80000300800 */
[----:B------:R-:W4:Y:S04]  /*9cd60*/  LDL.LU R10, [R1+0xa60] ;  /* 0x000a6000010a7983 */ /* 0x000f280000300800 */
[----:B------:R-:W4:Y:S04]  /*9cd70*/  LDL.LU R51, [R1+0xa64] ;  /* 0x000a640001337983 */ /* 0x000f280000300800 */
[----:B------:R-:W0:Y:S04]  /*9cd80*/  LDL.LU R52, [R1+0xa68] ;  /* 0x000a680001347983 */ /* 0x000e280000300800 */
[----:B------:R-:W0:Y:S04]  /*9cd90*/  LDL.LU R57, [R1+0xa6c] ;  /* 0x000a6c0001397983 */ /* 0x000e280000300800 */
        /* <DEDUP_REMOVED lines=32> */
[----:B------:R-:W-:Y:S01]  /*9cfa0*/  STL [R1+0x319c], R46 ;  /* 0x00319c2e01007387 */ /* 0x000fe20000100800 */
[----:B----4-:R-:W-:-:S03]  /*9cfb0*/  F2FP.SATFINITE.E4M3.F32.PACK_AB_MERGE_C R60, R51, R10, RZ ;  /* 0x0000000a333c723e */ /* 0x010fc600048070ff */
[----:B------:R-:W-:Y:S04]  /*9cfc0*/  STL [R1+0x31a0], R36 ;  /* 0x0031a02401007387 */ /* 0x000fe80000100800 */
[----:B------:R-:W-:Y:S01]  /*9cfd0*/  STL [R1+0x31a4], R60 ;  /* 0x0031a43c01007387 */ /* 0x000fe20000100800 */
[----:B0-----:R-:W-:Y:S02]  /*9cfe0*/  F2FP.SATFINITE.E4M3.F32.PACK_AB_MERGE_C R0, R57, R52, RZ ;  /* 0x000000343900723e */ /* 0x001fe400048070ff */
[----:B------:R-:W-:-:S05]  /*9cff0*/  F2FP.SATFINITE.E4M3.F32.PACK_AB_MERGE_C R2, R58, R59, RZ ;  /* 0x0000003b3a02723e */ /* 0x000fca00048070ff */
[----:B------:R0:W-:Y:S01]  /*9d000*/  STL [R1+0x31a8], R2 ;  /* 0x0031a80201007387 */ /* 0x0001e20000100800 */
[----:B------:R-:W-:-:S03]  /*9d010*/  F2FP.SATFINITE.E4M3.F32.PACK_AB_MERGE_C R61, R55, R56, RZ ;  /* 0x00000038373d723e */ /* 0x000fc600048070ff */
[----:B------:R1:W-:Y:S01]  /*9d020*/  STL [R1+0x324], R0 ;  /* 0x0003240001007387 */ /* 0x0003e20000100800 */
[----:B------:R-:W-:-:S03]  /*9d030*/  F2FP.SATFINITE.E4M3.F32.PACK_AB_MERGE_C R3, R53, R54, RZ ;  /* 0x000000363503723e */ /* 0x000fc600048070ff */
[----:B------:R-:W-:Y:S04]  /*9d040*/  STL [R1+0x31ac], R61 ;  /* 0x0031ac3d01007387 */ /* 0x000fe80000100800 */
[----:B------:R-:W-:Y:S01]  /*9d050*/  STL [R1+0x31b0], R3 ;  /* 0x0031b00301007387 */ /* 0x000fe20000100800 */
[----:B0-----:R-:W-:Y:S02]  /*9d060*/  F2FP.SATFINITE.E4M3.F32.PACK_AB_MERGE_C R2, R49, R50, RZ ;  /* 0x000000323102723e */ /* 0x001fe400048070ff */
[----:B-1----:R-:W-:-:S05]  /*9d070*/  F2FP.SATFINITE.E4M3.F32.PACK_AB_MERGE_C R0, R44, R48, RZ ;  /* 0x000000302c00723e */ /* 0x002fca00048070ff */
[----:B------:R0:W-:Y:S01]  /*9d080*/  STL [R1+0x31b4], R0 ;  /* 0x0031b40001007387 */ /* 0x0001e20000100800 */
[----:B------:R-:W-:-:S03]  /*9d090*/  F2FP.SATFINITE.E4M3.F32.PACK_AB_MERGE_C R45, R35, R39, RZ ;  /* 0x00000027232d723e */ /* 0x000fc600048070ff */
[----:B------:R1:W-:Y:S01]  /*9d0a0*/  STL [R1+0x318], R2 ;  /* 0x0003180201007387 */ /* 0x0003e20000100800 */
[----:B------:R-:W-:-:S03]  /*9d0b0*/  F2FP.SATFINITE.E4M3.F32.PACK_AB_MERGE_C R47, R33, R34, RZ ;  /* 0x00000022212f723e */ /* 0x000fc600048070ff */
[----:B------:R-:W-:Y:S04]  /*9d0c0*/  STL [R1+0x31b8], R45 ;  /* 0x0031b82d01007387 */ /* 0x000fe80000100800 */
[----:B------:R-:W-:Y:S01]  /*9d0d0*/  STL [R1+0x31bc], R47 ;  /* 0x0031bc2f01007387 */ /* 0x000fe20000100800 */
[----:B0-----:R-:W-:Y:S02]  /*9d0e0*/  F2FP.SATFINITE.E4M3.F32.PACK_AB_MERGE_C R0, R31, R32, RZ ;  /* 0x000000201f00723e */ /* 0x001fe400048070ff */
[----:B------:R-:W-:-:S05]  /*9d0f0*/  F2FP.SATFINITE.E4M3.F32.PACK_AB_MERGE_C R36, R29, R30, RZ ;  /* 0x0000001e1d24723e */ /* 0x000fca00048070ff */
[----:B------:R-:W-:Y:S01]  /*9d100*/  STL [R1+0x31c0], R36 ;  /* 0x0031c02401007387 */ /* 0x000fe20000100800 */
[----:B------:R-:W-:-:S03]  /*9d110*/  F2FP.SATFINITE.E4M3.F32.PACK_AB_MERGE_C R46, R27, R28, RZ ;  /* 0x0000001c1b2e723e */ /* 0x000fc600048070ff */
[----:B------:R0:W-:Y:S01]  /*9d120*/  STL [R1+0x374], R0 ;  /* 0x0003740001007387 */ /* 0x0001e20000100800 */
[----:B------:R-:W-:-:S03]  /*9d130*/  F2FP.SATFINITE.E4M3.F32.PACK_AB_MERGE_C R60, R25, R26, RZ ;  /* 0x0000001a193c723e */ /* 0x000fc600048070ff */
[----:B------:R-:W-:Y:S01]  /*9d140*/  STL [R1+0x31c4], R46 ;  /* 0x0031c42e01007387 */ /* 0x000fe20000100800 */
[----:B------:R-:W-:-:S03]  /*9d150*/  F2FP.SATFINITE.E4M3.F32.PACK_AB_MERGE_C R48, R23, R24, RZ ;  /* 0x000000181730723e */ /* 0x000fc600048070ff */
[----:B------:R-:W-:Y:S01]  /*9d160*/  STL [R1+0x31c8], R60 ;  /* 0x0031c83c01007387 */ /* 0x000fe20000100800 */
[----:B------:R-:W-:-:S03]  /*9d170*/  F2FP.SATFINITE.E4M3.F32.PACK_AB_MERGE_C R61, R21, R22, RZ ;  /* 0x00000016153d723e */ /* 0x000fc600048070ff */
[----:B------:R-:W-:Y:S04]  /*9d180*/  STL [R1+0x31cc], R48 ;  /* 0x0031cc3001007387 */ /* 0x000fe80000100800 */
[----:B------:R-:W-:Y:S04]  /*9d190*/  STL [R1+0x31d0], R61 ;  /* 0x0031d03d01007387 */ /* 0x000fe80000100800 */
[----:B------:R-:W0:Y:S04]  /*9d1a0*/  LDL.LU R14, [R1+0x960] ;  /* 0x00096000010e7983 */ /* 0x000e280000300800 */
[----:B------:R-:W0:Y:S04]  /*9d1b0*/  LDL.LU R15, [R1+0x964] ;  /* 0x00096400010f7983 */ /* 0x000e280000300800 */
        /* <DEDUP_REMOVED lines=35> */
[----:B------:R-:W-:Y:S01]  /*9d3f0*/  STL [R1+0x31d4], R2 ;  /* 0x0031d40201007387 */ /* 0x000fe20000100800 */
[----:B0-----:R-:W-:-:S05]  /*9d400*/  F2FP.SATFINITE.E4M3.F32.PACK_AB_MERGE_C R0, R15, R14, RZ ;  /* 0x0000000e0f00723e */ /* 0x001fca00048070ff */
[----:B------:R2:W-:Y:S02]  /*9d410*/  STL [R1+0x31d8], R0 ;  /* 0x0031d80001007387 */ /* 0x0005e40000100800 */
[----:B--2---:R-:W-:Y:S02]  /*9d420*/  F2FP.SATFINITE.E4M3.F32.PACK_AB_MERGE_C R0, R12, R11, RZ ;  /* 0x0000000b0c00723e */ /* 0x004fe400048070ff */
[----:B---3--:R-:W-:-:S05]  /*9d430*/  F2FP.SATFINITE.E4M3.F32.PACK_AB_MERGE_C R47, R10, R13, RZ ;  /* 0x0000000d0a2f723e */ /* 0x008fca00048070ff */
[----:B------:R-:W-:Y:S01]  /*9d440*/  STL [R1+0x31dc], R47 ;  /* 0x0031dc2f01007387 */ /* 0x000fe20000100800 */
[----:B----4-:R-:W-:-:S03]  /*9d450*/  F2FP.SATFINITE.E4M3.F32.PACK_AB_MERGE_C R3, R52, R51, RZ ;  /* 0x000000333403723e */ /* 0x010fc600048070ff */
        /* <DEDUP_REMOVED lines=22> */
[----:B------:R-:W-:Y:S01]  /*9d5c0*/  STL [R1+0x3200], R49 ;  /* 0x0032003101007387 */ /* 0x000fe20000100800 */
[----:B0-----:R-:W-:-:S03]  /*9d5d0*/  F2FP.SATFINITE.E4M3.F32.PACK_AB_MERGE_C R0, R23, R24, RZ ;  /* 0x000000181700723e */ /* 0x001fc600048070ff */
[----:B------:R-:W-:Y:S04]  /*9d5e0*/  STL [R1+0x3230], R47 ;  /* 0x0032302f01007387 */ /* 0x000fe80000100800 */
[----:B------:R0:W-:Y:S01]  /*9d5f0*/  STL [R1+0x3234], R0 ;  /* 0x0032340001007387 */ /* 0x0001e20000100800 */
[----:B------:R-:W-:-:S05]  /*9d600*/  F2FP.SATFINITE.E4M3.F32.PACK_AB_MERGE_C R45, R21, R22, RZ ;  /* 0x00000016152d723e */ /* 0x000fca00048070ff */
[----:B------:R-:W-:Y:S01]  /*9d610*/  STL [R1+0x3238], R45 ;  /* 0x0032382d01007387 */ /* 0x000fe20000100800 */
[----:B0-----:R-:W-:-:S03]  /*9d620*/  F2FP.SATFINITE.E4M3.F32.PACK_AB_MERGE_C R0, R19, R20, RZ ;  /* 0x000000141300723e */ /* 0x001fc600048070ff */
[----:B------:R-:W2:Y:S04]  /*9d630*/  LDL.LU R9, [R1+0x840] ;  /* 0x0008400001097983 */ /* 0x000ea80000300800 */
[----:B------:R-:W2:Y:S04]  /*9d640*/  LDL.LU R14, [R1+0x844] ;  /* 0x00084400010e7983 */ /* 0x000ea80000300800 */
[----:B------:R0:W-:Y:S04]  /*9d650*/  STL [R1+0x394], R0 ;  /* 0x0003940001007387 */ /* 0x0001e80000100800 */
        /* <DEDUP_REMOVED lines=59> */
[----:B------:R-:W-:-:S03]  /*9da10*/  F2FP.SATFINITE.E4M3.F32.PACK_AB_MERGE_C R4, R27, R28, RZ ;  /* 0x0000001c1b04723e */ /* 0x000fc600048070ff */
[----:B------:R-:W-:Y:S01]  /*9da20*/  STL [R1+0x3264], R38 ;  /* 0x0032642601007387 */ /* 0x000fe20000100800 */
[----:B------:R-:W-:-:S03]  /*9da30*/  F2FP.SATFINITE.E4M3.F32.PACK_AB_MERGE_C R37, R25, R26, RZ ;  /* 0x0000001a1925723e */ /* 0x000fc600048070ff */
[----:B------:R-:W-:Y:S04]  /*9da40*/  STL [R1+0x3268], R4 ;  /* 0x0032680401007387 */ /* 0x000fe80000100800 */
[----:B------:R-:W-:Y:S01]  /*9da50*/  STL [R1+0x326c], R37 ;  /* 0x00326c2501007387 */ /* 0x000fe20000100800 */
[----:B0-----:R-:W-:Y:S02]  /*9da60*/  F2FP.SATFINITE.E4M3.F32.PACK_AB_MERGE_C R0, R23, R24, RZ ;  /* 0x000000181700723e */ /* 0x001fe400048070ff */
[----:B------:R-:W-:-:S05]  /*9da70*/  F2FP.SATFINITE.E4M3.F32.PACK_AB_MERGE_C R6, R21, R22, RZ ;  /* 0x000000161506723e */ /* 0x000fca00048070ff */
[----:B------:R-:W-:Y:S04]  /*9da80*/  STL [R1+0x3270], R6 ;  /* 0x0032700601007387 */ /* 0x000fe80000100800 */
[----:B------:R0:W-:Y:S04]  /*9da90*/  STL [R1+0x760], R0 ;  /* 0x0007600001007387 */ /* 0x0001e80000100800 */
[----:B------:R-:W2:Y:S04]  /*9daa0*/  LDL.LU R18, [R1+0x720] ;  /* 0x0007200001127983 */ /* 0x000ea80000300800 */
[----:B------:R-:W2:Y:S04]  /*9dab0*/  LDL.LU R16, [R1+0x724] ;  /* 0x0007240001107983 */ /* 0x000ea80000300800 */
[----:B------:R-:W0:Y:S04]  /*9dac0*/  LDL.LU R9, [R1+0x728] ;  /* 0x0007280001097983 */ /* 0x000e280000300800 */
[----:B------:R-:W0:Y:S04]  /*9dad0*/  LDL.LU R14, [R1+0x72c] ;  /* 0x00072c00010e7983 */ /* 0x000e280000300800 */
        /* <DEDUP_REMOVED lines=30> */
[----:B------:R-:W4:Y:S04]  /*9dcc0*/  LDL.LU R21, [R1+0x624] ;  /* 0x0006240001157983 */ /* 0x000f280000300800 */
[----:B------:R-:W4:Y:S04]  /*9dcd0*/  LDL.LU R20, [R1+0x628] ;  /* 0x0006280001147983 */ /* 0x000f280000300800 */
[----:B------:R-:W4:Y:S04]  /*9dce0*/  LDL.LU R19, [R1+0x62c] ;  /* 0x00062c0001137983 */ /* 0x000f280000300800 */
[----:B------:R-:W-:Y:S01]  /*9dcf0*/  STL [R1+0x3274], R39 ;  /* 0x0032742701007387 */ /* 0x000fe20000100800 */
[----:B--2---:R-:W-:-:S05]  /*9dd00*/  F2FP.SATFINITE.E4M3.F32.PACK_AB_MERGE_C R7, R16, R18, RZ ;  /* 0x000000121007723e */ /* 0x004fca00048070ff */
[----:B------:R-:W-:Y:S01]  /*9dd10*/  STL [R1+0x3278], R7 ;  /* 0x0032780701007387 */ /* 0x000fe20000100800 */
[----:B0-----:R-:W-:Y:S02]  /*9dd20*/  F2FP.SATFINITE.E4M3.F32.PACK_AB_MERGE_C R0, R14, R9, RZ ;  /* 0x000000090e00723e */ /* 0x001fe400048070ff */
        /* <DEDUP_REMOVED lines=11> */
[----:B------:R0:W-:Y:S04]  /*9dde0*/  STL [R1+0x6e0], R0 ;  /* 0x0006e00001007387 */ /* 0x0001e80000100800 */
[----:B------:R-:W-:Y:S01]  /*9ddf0*/  STL [R1+0x328c], R40 ;  /* 0x00328c2801007387 */ /* 0x000fe20000100800 */
[----:B0-----:R-:W-:Y:S02]  /*9de00*/  F2FP.SATFINITE.E4M3.F32.PACK_AB_MERGE_C R0, R53, R54, RZ ;  /* 0x000000363500723e */ /* 0x001fe400048070ff */
        /* <DEDUP_REMOVED lines=17> */
[----:B0-----:R-:W-:-:S03]  /*9df20*/  F2FP.SATFINITE.E4M3.F32.PACK_AB_MERGE_C R0, R19, R20, RZ ;  /* 0x000000141300723e */ /* 0x001fc600048070ff */
[----:B------:R-:W2:Y:S04]  /*9df30*/  LDL.LU R36, [R1+0x600] ;  /* 0x0006000001247983 */ /* 0x000ea80000300800 */
[----:B------:R-:W2:Y:S04]  /*9df40*/  LDL.LU R48, [R1+0x604] ;  /* 0x0006040001307983 */ /* 0x000ea80000300800 */
[----:B------:R0:W-:Y:S04]  /*9df50*/  STL [R1+0x620], R0 ;  /* 0x0006200001007387 */ /* 0x0001e80000100800 */
        /* <DEDUP_REMOVED lines=58> */
[----:B------:R-:W-:Y:S01]  /*9e300*/  STL [R1+0x32b8], R59 ;  /* 0x0032b83b01007387 */ /* 0x000fe20000100800 */
[----:B------:R-:W-:-:S03]  /*9e310*/  F2FP.SATFINITE.E4M3.F32.PACK_AB_MERGE_C R0, R47, R40, RZ ;  /* 0x000000282f00723e */ /* 0x000fc600048070ff */
[----:B------:R-:W-:Y:S04]  /*9e320*/  STL [R1+0x32bc], R58 ;  /* 0x0032bc3a01007387 */ /* 0x000fe80000100800 */
[----:B------:R0:W-:Y:S02]  /*9e330*/  STL [R1+0x5e0], R0 ;  /* 0x0005e00001007387 */ /* 0x0001e40000100800 */
[----:B0-----:R-:W-:-:S05]  /*9e340*/  F2FP.SATFINITE.E4M3.F32.PACK_AB_MERGE_C R0, R38, R4, RZ ;  /* 0x000000042600723e */ /* 0x001fca00048070ff */
[----:B------:R0:W-:Y:S01]  /*9e350*/  STL [R1+0x560], R0 ;  /* 0x0005600001007387 */ /* 0x0001e20000100800 */
[----:B------:R-:W-:Y:S02]  /*9e360*/  F2FP.SATFINITE.E4M3.F32.PACK_AB_MERGE_C R33, R33, R50, RZ ;  /* 0x000000322121723e */ /* 0x000fe400048070ff */
[----:B0-----:R-:W-:-:S05]  /*9e370*/  F2FP.SATFINITE.E4M3.F32.PACK_AB_MERGE_C R0, R8, R49, RZ ;  /* 0x000000310800723e */ /* 0x001fca00048070ff */
[----:B------:R0:W-:Y:S01]  /*9e380*/  STL [R1+0x520], R0 ;  /* 0x0005200001007387 */ /* 0x0001e20000100800 */
[----:B------:R-:W-:Y:S02]  /*9e390*/  F2FP.SATFINITE.E4M3.F32.PACK_AB_MERGE_C R32, R32, R5, RZ ;  /* 0x000000052020723e */ /* 0x000fe400048070ff */
[----:B------:R-:W-:Y:S02]  /*9e3a0*/  F2FP.SATFINITE.E4M3.F32.PACK_AB_MERGE_C R31, R31, R2, RZ ;  /* 0x000000021f1f723e */ /* 0x000fe400048070ff */
[----:B------:R-:W-:Y:S02]  /*9e3b0*/  F2FP.SATFINITE.E4M3.F32.PACK_AB_MERGE_C R30, R30, R17, RZ ;  /* 0x000000111e1e723e */ /* 0x000fe400048070ff */
[----:B0-----:R-:W-:-:S05]  /*9e3c0*/  F2FP.SATFINITE.E4M3.F32.PACK_AB_MERGE_C R0, R14, R9, RZ ;  /* 0x000000090e00723e */ /* 0x001fca00048070ff */
[----:B------:R0:W-:Y:S04]  /*9e3d0*/  STL [R1+0x4e0], R0 ;  /* 0x0004e00001007387 */ /* 0x0001e80000100800 */
[----:B------:R-:W2:Y:S01]  /*9e3e0*/  LDL.LU R38, [R1+0x450] ;  /* 0x0004500001267983 */ /* 0x000ea20000300800 */
[----:B------:R-:W-:Y:S02]  /*9e3f0*/  F2FP.SATFINITE.E4M3.F32.PACK_AB_MERGE_C R29, R29, R18, RZ ;  /* 0x000000121d1d723e */ /* 0x000fe400048070ff */
[----:B------:R-:W-:Y:S02]  /*9e400*/  F2FP.SATFINITE.E4M3.F32.PACK_AB_MERGE_C R28, R28, R16, RZ ;  /* 0x000000101c1c723e */ /* 0x000fe400048070ff */
[----:B------:R-:W-:Y:S02]  /*9e410*/  F2FP.SATFINITE.E4M3.F32.PACK_AB_MERGE_C R27, R27, R15, RZ ;  /* 0x0000000f1b1b723e */ /* 0x000fe400048070ff */
[----:B------:R-:W-:-:S02]  /*9e420*/  F2FP.SATFINITE.E4M3.F32.PACK_AB_MERGE_C R25, R25, R12, RZ ;  /* 0x0000000c1919723e */ /* 0x000fc400048070ff */
[----:B------:R-:W-:Y:S02]  /*9e430*/  F2FP.SATFINITE.E4M3.F32.PACK_AB_MERGE_C R53, R53, R13, RZ ;  /* 0x0000000d3535723e */ /* 0x000fe400048070ff */
[----:B------:R-:W-:Y:S02]  /*9e440*/  F2FP.SATFINITE.E4M3.F32.PACK_AB_MERGE_C R22, R21, R22, RZ ;  /* 0x000000161516723e */ /* 0x000fe400048070ff */
[----:B------:R-:W2:Y:S01]  /*9e450*/  LDL.LU R21, [R1+0x454] ;  /* 0x0004540001157983 */ /* 0x000ea20000300800 */
[----:B0-----:R-:W-:-:S05]  /*9e460*/  F2FP.SATFINITE.E4M3.F32.PACK_AB_MERGE_C R0, R19, R20, RZ ;  /* 0x000000141300723e */ /* 0x001fca00048070ff */
[----:B------:R0:W-:Y:S04]  /*9e470*/  STL [R1+0x460], R0 ;  /* 0x0004600001007387 */ /* 0x0001e80000100800 */
        /* <DEDUP_REMOVED lines=23> */
[----:B------:R-:W4:Y:S04]  /*9e5f0*/  LDL.LU R8, [R1+0x3f0] ;  /* 0x0003f00001087983 */ /* 0x000f280000300800 */
[----:B------:R-:W4:Y:S01]  /*9e600*/  LDL.LU R12, [R1+0x3f4] ;  /* 0x0003f400010c7983 */ /* 0x000f220000300800 */
[----:B------:R-:W-:-:S02]  /*9e610*/  F2FP.SATFINITE.E4M3.F32.PACK_AB_MERGE_C R57, R57, R41, RZ ;  /* 0x000000293939723e */ /* 0x000fc400048070ff */
[----:B------:R-:W-:Y:S01]  /*9e620*/  F2FP.SATFINITE.E4M3.F32.PACK_AB_MERGE_C R26, R26, R11, RZ ;  /* 0x0000000b1a1a723e */ /* 0x000fe200048070ff */
[----:B------:R-:W4:Y:S01]  /*9e630*/  LDL.LU R41, [R1+0x3f8] ;  /* 0x0003f80001297983 */ /* 0x000f220000300800 */
[----:B------:R-:W-:-:S03]  /*9e640*/  F2FP.SATFINITE.E4M3.F32.PACK_AB_MERGE_C R44, R44, R39, RZ ;  /* 0x000000272c2c723e */ /* 0x000fc600048070ff */
[----:B------:R-:W4:Y:S01]  /*9e650*/  LDL.LU R11, [R1+0x3fc] ;  /* 0x0003fc00010b7983 */ /* 0x000f220000300800 */
[----:B------:R-:W-:-:S03]  /*9e660*/  F2FP.SATFINITE.E4M3.F32.PACK_AB_MERGE_C R24, R24, R10, RZ ;  /* 0x0000000a1818723e */ /* 0x000fc600048070ff */
[----:B------:R-:W4:Y:S01]  /*9e670*/  LDL.LU R39, [R1+0x2bec] ;  /* 0x002bec0001277983 */ /* 0x000f220000300800 */
[----:B------:R-:W-:-:S03]  /*9e680*/  F2FP.SATFINITE.E4M3.F32.PACK_AB_MERGE_C R52, R52, R7, RZ ;  /* 0x000000073434723e */ /* 0x000fc600048070ff */
[----:B------:R-:W4:Y:S04]  /*9e690*/  LDL.LU R51, [R1+0x3e0] ;  /* 0x0003e00001337983 */ /* 0x000f280000300800 */
[----:B------:R-:W4:Y:S01]  /*9e6a0*/  LDL.LU R10, [R1+0x3e4] ;  /* 0x0003e400010a7983 */ /* 0x000f220000300800 */
[----:B------:R-:W-:-:S03]  /*9e6b0*/  F2FP.SATFINITE.E4M3.F32.PACK_AB_MERGE_C R35, R35, R6, RZ ;  /* 0x000000062323723e */ /* 0x000fc600048070ff */
[----:B------:R-:W4:Y:S04]  /*9e6c0*/  LDL.LU R7, [R1+0x3ec] ;  /* 0x0003ec0001077983 */ /* 0x000f280000300800 */
[----:B0-----:R-:W4:Y:S01]  /*9e6d0*/  LDL.LU R0, [R1+0x280] ;  /* 0x0002800001007983 */ /* 0x001f220000300800 */
[----:B------:R-:W-:-:S03]  /*9e6e0*/  F2FP.SATFINITE.E4M3.F32.PACK_AB_MERGE_C R56, R56, R43, RZ ;  /* 0x0000002b3838723e */ /* 0x000fc600048070ff */
[----:B------:R-:W4:Y:S01]  /*9e6f0*/  LDL.LU R9, [R1+0x284] ;  /* 0x0002840001097983 */ /* 0x000f220000300800 */
[----:B------:R-:W-:-:S03]  /*9e700*/  F2FP.SATFINITE.E4M3.F32.PACK_AB_MERGE_C R55, R55, R42, RZ ;  /* 0x0000002a3737723e */ /* 0x000fc600048070ff */
[----:B------:R-:W4:Y:S01]  /*9e710*/  LDL.LU R40, [R1+0x288] ;  /* 0x0002880001287983 */ /* 0x000f220000300800 */
[----:B------:R-:W-:-:S03]  /*9e720*/  F2FP.SATFINITE.E4M3.F32.PACK_AB_MERGE_C R34, R34, R37, RZ ;  /* 0x000000252222723e */ /* 0x000fc600048070ff */
[----:B------:R-:W4:Y:S04]  /*9e730*/  LDL.LU R6, [R1+0x28c] ;  /* 0x00028c0001067983 */ /* 0x000f280000300800 */
[----:B------:R-:W4:Y:S04]  /*9e740*/  LDL.LU R47, [R1+0x254] ;  /* 0x00025400012f7983 */ /* 0x000f280000300800 */
[----:B------:R-:W4:Y:S04]  /*9e750*/  LDL.LU R43, [R1+0x258] ;  /* 0x00025800012b7983 */ /* 0x000f280000300800 */
[----:B------:R-:W4:Y:S04]  /*9e760*/  LDL.LU R42, [R1+0x25c] ;  /* 0x00025c00012a7983 */ /* 0x000f280000300800 */
[----:B------:R-:W4:Y:S04]  /*9e770*/  LDL.LU R37, [R1+0x2bf8] ;  /* 0x002bf80001257983 */ /* 0x000f280000300800 */
[----:B------:R-:W4:Y:S01]  /*9e780*/  LDL.LU R4, [R1+0x2bf4] ;  /* 0x002bf40001047983 */ /* 0x000f220000300800 */
[----:B--2---:R-:W-:-:S02]  /*9e790*/  F2FP.SATFINITE.E4M3.F32.PACK_AB_MERGE_C R21, R21, R38, RZ ;  /* 0x000000261515723e */ /* 0x004fc400048070ff */
[----:B---3--:R-:W-:Y:S02]  /*9e7a0*/  F2FP.SATFINITE.E4M3.F32.PACK_AB_MERGE_C R20, R20, R50, RZ ;  /* 0x000000321414723e */ /* 0x008fe400048070ff */
[----:B----4-:R-:W-:Y:S02]  /*9e7b0*/  F2FP.SATFINITE.E4M3.F32.PACK_AB_MERGE_C R19, R19, R5, RZ ;  /* 0x000000051313723e */ /* 0x010fe400048070ff */
[----:B------:R-:W-:-:S05]  /*9e7c0*/  F2FP.SATFINITE.E4M3.F32.PACK_AB_MERGE_C R2, R49, R2, RZ ;  /* 0x000000023102723e */ /* 0x000fca00048070ff */
[----:B------:R0:W-:Y:S04]  /*9e7d0*/  STL [R1+0x440], R2 ;  /* 0x0004400201007387 */ /* 0x0001e80000100800 */
[----:B------:R-:W2:Y:S01]  /*9e7e0*/  LDL.LU R38, [R1+0x2bf0] ;  /* 0x002bf00001267983 */ /* 0x000ea20000300800 */
[----:B------:R-:W-:-:S03]  /*9e7f0*/  F2FP.SATFINITE.E4M3.F32.PACK_AB_MERGE_C R18, R18, R58, RZ ;  /* 0x0000003a1212723e */ /* 0x000fc600048070ff */
[----:B------:R-:W3:Y:S04]  /*9e800*/  LDL.LU R50, [R1+0x2a8] ;  /* 0x0002a80001327983 */ /* 0x000ee80000300800 */
[----:B------:R-:W4:Y:S01]  /*9e810*/  LDL.LU R5, [R1+0xe4] ;  /* 0x0000e40001057983 */ /* 0x000f220000300800 */
[----:B------:R-:W-:-:S03]  /*9e820*/  F2FP.SATFINITE.E4M3.F32.PACK_AB_MERGE_C R17, R17, R59, RZ ;  /* 0x0000003b1111723e */ /* 0x000fc600048070ff */
[----:B0-----:R-:W2:Y:S04]  /*9e830*/  LDL.LU R2, [R1+0xe0] ;  /* 0x0000e00001027983 */ /* 0x001ea80000300800 */
[----:B------:R-:W2:Y:S01]  /*9e840*/  LDL.LU R49, [R1+0xdc] ;  /* 0x0000dc0001317983 */ /* 0x000ea20000300800 */
[----:B------:R-:W-:-:S03]  /*9e850*/  F2FP.SATFINITE.E4M3.F32.PACK_AB_MERGE_C R16, R16, R48, RZ ;  /* 0x000000301010723e */ /* 0x000fc600048070ff */
[----:B------:R-:W2:Y:S01]  /*9e860*/  LDL.LU R58, [R1+0x32bc] ;  /* 0x0032bc00013a7983 */ /* 0x000ea20000300800 */
[----:B------:R-:W-:-:S03]  /*9e870*/  F2FP.SATFINITE.E4M3.F32.PACK_AB_MERGE_C R3, R3, R61, RZ ;  /* 0x0000003d0303723e */ /* 0x000fc600048070ff */
[----:B------:R-:W2:Y:S04]  /*9e880*/  LDL.LU R59, [R1+0x32b8] ;  /* 0x0032b800013b7983 */ /* 0x000ea80000300800 */
[----:B------:R-:W2:Y:S04]  /*9e890*/  LDL.LU R48, [R1+0x32b4] ;  /* 0x0032b40001307983 */ /* 0x000ea80000300800 */
[----:B------:R-:W2:Y:S01]  /*9e8a0*/  LDL.LU R61, [R1+0x32b0] ;  /* 0x0032b000013d7983 */ /* 0x000ea20000300800 */
[----:B------:R-:W-:-:S03]  /*9e8b0*/  F2FP.SATFINITE.E4M3.F32.PACK_AB_MERGE_C R15, R15, R60, RZ ;  /* 0x0000003c0f0f723e */ /* 0x000fc600048070ff */
[----:B------:R0:W-:Y:S01]  /*9e8c0*/  STL [R1+0x420], R3 ;  /* 0x0004200301007387 */ /* 0x0001e20000100800 */
[----:B------:R-:W-:-:S03]  /*9e8d0*/  F2FP.SATFINITE.E4M3.F32.PACK_AB_MERGE_C R14, R14, R46, RZ ;  /* 0x0000002e0e0e723e */ /* 0x000fc600048070ff */
[----:B0-----:R-:W2:Y:S01]  /*9e8e0*/  LDL.LU R3, [R1+0x32ac] ;  /* 0x0032ac0001037983 */ /* 0x001ea20000300800 */
[----:B------:R-:W-:-:S03]  /*9e8f0*/  F2FP.SATFINITE.E4M3.F32.PACK_AB_MERGE_C R13, R13, R45, RZ ;  /* 0x0000002d0d0d723e */ /* 0x000fc600048070ff */
[----:B------:R-:W2:Y:S04]  /*9e900*/  LDL.LU R60, [R1+0x32a8] ;  /* 0x0032a800013c7983 */ /* 0x000ea80000300800 */
[----:B------:R-:W2:Y:S01]  /*9e910*/  LDL.LU R46, [R1+0x32a4] ;  /* 0x0032a400012e7983 */ /* 0x000ea20000300800 */
[----:B------:R-:W-:-:S03]  /*9e920*/  F2FP.SATFINITE.E4M3.F32.PACK_AB_MERGE_C R54, R54, R36, RZ ;  /* 0x000000243636723e */ /* 0x000fc600048070ff */
[----:B------:R-:W2:Y:S04]  /*9e930*/  LDL.LU R45, [R1+0x32a0] ;  /* 0x0032a000012d7983 */ /* 0x000ea80000300800 */
[----:B------:R-:W2:Y:S01]  /*9e940*/  LDL.LU R36, [R1+0x329c] ;  /* 0x00329c0001247983 */ /* 0x000ea20000300800 */
[----:B------:R-:W-:-:S03]  /*9e950*/  F2FP.SATFINITE.E4M3.F32.PACK_AB_MERGE_C R12, R12, R8, RZ ;  /* 0x000000080c0c723e */ /* 0x000fc600048070ff */
[----:B------:R-:W2:Y:S01]  /*9e960*/  LDL.LU R8, [R1+0x3298] ;  /* 0x0032980001087983 */ /* 0x000ea20000300800 */
[----:B------:R-:W-:Y:S02]  /*9e970*/  F2FP.SATFINITE.E4M3.F32.PACK_AB_MERGE_C R11, R11, R41, RZ ;  /* 0x000000290b0b723e */ /* 0x000fe400048070ff */
[----:B--2---:R-:W-:Y:S02]  /*9e980*/  LOP3.LUT R41, R8, 0xffff, RZ, 0xc0, !PT ;  /* 0x0000ffff08297812 */ /* 0x004fe400078ec0ff */
[----:B------:R-:W2:Y:S01]  /*9e990*/  LDL.LU R8, [R1+0x3e8] ;  /* 0x0003e80001087983 */ /* 0x000ea20000300800 */
[----:B------:R-:W-:Y:S02]  /*9e9a0*/  LOP3.LUT R39, R39, 0xffff, RZ, 0xc0, !PT ;  /* 0x0000ffff27277812 */ /* 0x000fe400078ec0ff */
[----:B------:R-:W-:Y:S02]  /*9e9b0*/  F2FP.SATFINITE.E4M3.F32.PACK_AB_MERGE_C R10, R10, R51, RZ ;  /* 0x000000330a0a723e */ /* 0x000fe400048070ff */
[----:B------:R-:W-:Y:S01]  /*9e9c0*/  F2FP.SATFINITE.E4M3.F32.PACK_AB_MERGE_C R6, R6, R40, RZ ;  /* 0x000000280606723e */ /* 0x000fe200048070ff */
[----:B------:R-:W3:Y:S01]  /*9e9d0*/  LDL.LU R51, [R1+0x3294] ;  /* 0x0032940001337983 */ /* 0x000ee20000300800 */
[----:B------:R-:W-:-:S02]  /*9e9e0*/  F2FP.SATFINITE.E4M3.F32.PACK_AB_MERGE_C R9, R9, R0, RZ ;  /* 0x000000000909723e */ /* 0x000fc400048070ff */
[----:B--2---:R-:W-:Y:S02]  /*9e9f0*/  F2FP.SATFINITE.E4M3.F32.PACK_AB_MERGE_C R7, R7, R8, RZ ;  /* 0x000000080707723e */ /* 0x004fe400048070ff */
[----:B------:R-:W-:-:S03]  /*9ea00*/  SHF.R.U32.HI R8, RZ, 0x8, R39 ;  /* 0x00000008ff087819 */ /* 0x000fc60000011627 */
[----:B------:R-:W-:Y:S04]  /*9ea10*/  STL [R1+0x4c0], R7 ;  /* 0x0004c00701007387 */ /* 0x000fe80000100800 */
[----:B------:R-:W2:Y:S04]  /*9ea20*/  LDL.LU R0, [R1+0x3290] ;  /* 0x0032900001007983 */ /* 0x000ea80000300800 */
[----:B------:R-:W2:Y:S04]  /*9ea30*/  LDL.LU R40, [R1+0x328c] ;  /* 0x00328c0001287983 */ /* 0x000ea80000300800 */
[----:B------:R0:W-:Y:S02]  /*9ea40*/  STL [R1+0x3fc], R6 ;  /* 0x0003fc0601007387 */ /* 0x0001e40000100800 */
[----:B0-----:R-:W-:-:S02]  /*9ea50*/  LOP3.LUT R6, R8, 0xffff, RZ, 0xc0, !PT ;  /* 0x0000ffff08067812 */ /* 0x001fc400078ec0ff */
[----:B------:R-:W2:Y:S01]  /*9ea60*/  LDL.LU R8, [R1+0x250] ;  /* 0x0002500001087983 */ /* 0x000ea20000300800 */
[--C-:B------:R-:W-:Y:S02]  /*9ea70*/  SHF.R.U32.HI R7, RZ, 0x8, R41.reuse ;  /* 0x00000008ff077819 */ /* 0x100fe40000011629 */
[----:B------:R-:W-:Y:S02]  /*9ea80*/  F2FP.SATFINITE.E4M3.F32.PACK_AB_MERGE_C R42, R42, R43, RZ ;  /* 0x0000002b2a2a723e */ /* 0x000fe400048070ff */
[----:B------:R-:W-:Y:S02]  /*9ea90*/  LOP3.LUT R7, R7, 0xffff, RZ, 0xc0, !PT ;  /* 0x0000ffff07077812 */ /* 0x000fe400078ec0ff */
[----:B------:R-:W-:Y:S02]  /*9eaa0*/  PRMT R39, R39, 0x3340, R41 ;  /* 0x0000334027277816 */ /* 0x000fe40000000029 */
[----:B------:R-:W-:Y:S01]  /*9eab0*/  PRMT R6, R6, 0x3340, R7 ;  /* 0x0000334006067816 */ /* 0x000fe20000000007 */
[----:B------:R0:W-:Y:S01]  /*9eac0*/  STL [R1+0x3f8], R42 ;  /* 0x0003f82a01007387 */ /* 0x0001e20000100800 */
[----:B------:R-:W-:-:S03]  /*9ead0*/  LOP3.LUT R41, R38, 0xffff, RZ, 0xc0, !PT ;  /* 0x0000ffff26297812 */ /* 0x000fc600078ec0ff */
[----:B------:R-:W-:Y:S01]  /*9eae0*/  STL [R1+0xc8c], R39 ;  /* 0x000c8c2701007387 */ /* 0x000fe20000100800 */
[----:B---3--:R-:W-:-:S03]  /*9eaf0*/  LOP3.LUT R43, R50, 0xffff, RZ, 0xc0, !PT ;  /* 0x0000ffff322b7812 */ /* 0x008fc600078ec0ff */
[----:B------:R4:W-:Y:S01]  /*9eb00*/  STL [R1+0xae8], R6 ;  /* 0x000ae80601007387 */ /* 0x0009e20000100800 */
[----:B0-----:R-:W-:Y:S02]  /*9eb10*/  LOP3.LUT R42, R2, 0xffff, RZ, 0xc0, !PT ;  /* 0x0000ffff022a7812 */ /* 0x001fe400078ec0ff */
[----:B----4-:R-:W-:Y:S02]  /*9eb20*/  LOP3.LUT R6, R5, 0xffff, RZ, 0xc0, !PT ;  /* 0x0000ffff05067812 */ /* 0x010fe400078ec0ff */
[----:B------:R-:W-:Y:S02]  /*9eb30*/  LOP3.LUT R39, R49, 0xffff, RZ, 0xc0, !PT ;  /* 0x0000ffff31277812 */ /* 0x000fe400078ec0ff */
[----:B------:R-:W-:-:S04]  /*9eb40*/  LOP3.LUT R37, R37, 0xffff, RZ, 0xc0, !PT ;  /* 0x0000ffff25257812 */ /* 0x000fc800078ec0ff */
[----:B------:R-:W-:Y:S02]  /*9eb50*/  SHF.R.U32.HI R7, RZ, 0x8, R37 ;  /* 0x00000008ff077819 */ /* 0x000fe40000011625 */
[--C-:B------:R-:W-:Y:S02]  /*9eb60*/  PRMT R37, R37, 0x3340, R6.reuse ;  /* 0x0000334025257816 */ /* 0x100fe40000000006 */
[----:B--2---:R-:W-:Y:S02]  /*9eb70*/  F2FP.SATFINITE.E4M3.F32.PACK_AB_MERGE_C R8, R47, R8, RZ ;  /* 0x000000082f08723e */ /* 0x004fe400048070ff */
[----:B------:R-:W-:Y:S02]  /*9eb80*/  LOP3.LUT R47, R4, 0xffff, RZ, 0xc0, !PT ;  /* 0x0000ffff042f7812 */ /* 0x000fe400078ec0ff */
[----:B------:R-:W2:Y:S04]  /*9eb90*/  LDL.LU R4, [R1+0x2c08] ;  /* 0x002c080001047983 */ /* 0x000ea80000300800 */
[----:B------:R-:W3:Y:S04]  /*9eba0*/  LDL.LU R38, [R1+0x2c04] ;  /* 0x002c040001267983 */ /* 0x000ee80000300800 */
[----:B------:R-:W4:Y:S04]  /*9ebb0*/  LDL.LU R50, [R1+0x2b0] ;  /* 0x0002b00001327983 */ /* 0x000f280000300800 */
[----:B------:R-:W4:Y:S04]  /*9ebc0*/  LDL.LU R5, [R1+0x2ac] ;  /* 0x0002ac0001057983 */ /* 0x000f280000300800 */
[----:B------:R-:W4:Y:S04]  /*9ebd0*/  LDL.LU R2, [R1+0xec] ;  /* 0x0000ec0001027983 */ /* 0x000f280000300800 */
[----:B------:R-:W4:Y:S04]  /*9ebe0*/  LDL.LU R49, [R1+0xe8] ;  /* 0x0000e80001317983 */ /* 0x000f280000300800 */
[----:B------:R0:W-:Y:S02]  /*9ebf0*/  STL [R1+0xc80], R37 ;  /* 0x000c802501007387 */ /* 0x0001e40000100800 */
[----:B0-----:R-:W-:-:S02]  /*9ec00*/  SHF.R.U32.HI R37, RZ, 0x8, R6 ;  /* 0x00000008ff257819 */ /* 0x001fc40000011606 */
[----:B------:R-:W-:Y:S02]  /*9ec10*/  SHF.R.U32.HI R6, RZ, 0x8, R47 ;  /* 0x00000008ff067819 */ /* 0x000fe4000001162f */
[----:B------:R-:W-:-:S05]  /*9ec20*/  PRMT R47, R47, 0x3340, R42 ;  /* 0x000033402f2f7816 */ /* 0x000fca000000002a */
[----:B------:R0:W-:Y:S01]  /*9ec30*/  STL [R1+0xc7c], R47 ;  /* 0x000c7c2f01007387 */ /* 0x0001e20000100800 */
[----:B------:R-:W-:Y:S02]  /*9ec40*/  LOP3.LUT R8, R8, 0xffff, RZ, 0xc0, !PT ;  /* 0x0000ffff08087812 */ /* 0x000fe400078ec0ff */
[----:B0-----:R-:W-:Y:S02]  /*9ec50*/  SHF.R.U32.HI R47, RZ, 0x8, R42 ;  /* 0x00000008ff2f7819 */ /* 0x001fe4000001162a */
[----:B------:R-:W-:Y:S02]  /*9ec60*/  SHF.R.U32.HI R42, RZ, 0x8, R41 ;  /* 0x00000008ff2a7819 */ /* 0x000fe40000011629 */
[----:B------:R-:W-:-:S05]  /*9ec70*/  PRMT R41, R41, 0x3340, R39 ;  /* 0x0000334029297816 */ /* 0x000fca0000000027 */
[----:B------:R0:W-:Y:S02]  /*9ec80*/  STL [R1+0xc88], R41 ;  /* 0x000c882901007387 */ /* 0x0001e40000100800 */
[----:B0-----:R-:W-:Y:S02]  /*9ec90*/  SHF.R.U32.HI R41, RZ, 0x8, R39 ;  /* 0x00000008ff297819 */ /* 0x001fe40000011627 */
[----:B------:R-:W-:Y:S02]  /*9eca0*/  SHF.R.U32.HI R39, RZ, 0x8, R43 ;  /* 0x00000008ff277819 */ /* 0x000fe4000001162b */
[--C-:B------:R-:W-:Y:S02]  /*9ecb0*/  PRMT R43, R43, 0x3340, R8.reuse ;  /* 0x000033402b2b7816 */ /* 0x100fe40000000008 */
[----:B------:R-:W-:Y:S02]  /*9ecc0*/  SHF.R.U32.HI R8, RZ, 0x8, R8 ;  /* 0x00000008ff087819 */ /* 0x000fe40000011608 */
[----:B------:R-:W-:Y:S01]  /*9ecd0*/  LOP3.LUT R41, R41, 0xffff, RZ, 0xc0, !PT ;  /* 0x0000ffff29297812 */ /* 0x000fe200078ec0ff */
[----:B------:R0:W-:Y:S01]  /*9ece0*/  STL [R1+0xc84], R43 ;  /* 0x000c842b01007387 */ /* 0x0001e20000100800 */
[----:B------:R-:W-:-:S02]  /*9ecf0*/  LOP3.LUT R39, R39, 0xffff, RZ, 0xc0, !PT ;  /* 0x0000ffff27277812 */ /* 0x000fc400078ec0ff */
[----:B------:R-:W-:Y:S02]  /*9ed00*/  LOP3.LUT R7, R7, 0xffff, RZ, 0xc0, !PT ;  /* 0x0000ffff07077812 */ /* 0x000fe400078ec0ff */
[----:B------:R-:W-:Y:S02]  /*9ed10*/  LOP3.LUT R37, R37, 0xffff, RZ, 0xc0, !PT ;  /* 0x0000ffff25257812 */ /* 0x000fe400078ec0ff */
[----:B------:R-:W-:Y:S02]  /*9ed20*/  LOP3.LUT R6, R6, 0xffff, RZ, 0xc0, !PT ;  /* 0x0000ffff06067812 */ /* 0x000fe400078ec0ff */
[----:B0-----:R-:W-:Y:S02]  /*9ed30*/  LOP3.LUT R43, R42, 0xffff, RZ, 0xc0, !PT ;  /* 0x0000ffff2a2b7812 */ /* 0x001fe400078ec0ff */
[----:B------:R-:W-:Y:S02]  /*9ed40*/  LOP3.LUT R42, R8, 0xffff, RZ, 0xc0, !PT ;  /* 0x0000ffff082a7812 */ /* 0x000fe400078ec0ff */
[----:B------:R-:W-:-:S02]  /*9ed50*/  LOP3.LUT R8, R47, 0xffff, RZ, 0xc0, !PT ;  /* 0x0000ffff2f087812 */ /* 0x000fc400078ec0ff */
[----:B------:R-:W-:Y:S01]  /*9ed60*/  PRMT R43, R43, 0x3340, R41 ;  /* 0x000033402b2b7816 */ /* 0x000fe20000000029 */
[----:B------:R-:W4:Y:S01]  /*9ed70*/  LDL.LU R47, [R1+0x3288] ;  /* 0x00328800012f7983 */ /* 0x000f220000300800 */
[----:B------:R-:W-:Y:S02]  /*9ed80*/  PRMT R39, R39, 0x3340, R42 ;  /* 0x0000334027277816 */ /* 0x000fe4000000002a */
[----:B------:R-:W-:Y:S01]  /*9ed90*/  PRMT R7, R7, 0x3340, R37 ;  /* 0x0000334007077816 */ /* 0x000fe20000000025 */
[----:B------:R-:W4:Y:S01]  /*9eda0*/  LDL.LU R41, [R1+0x3284] ;  /* 0x0032840001297983 */ /* 0x000f220000300800 */
[----:B------:R-:W-:-:S03]  /*9edb0*/  PRMT R6, R6, 0x3340, R8 ;  /* 0x0000334006067816 */ /* 0x000fc60000000008 */
[----:B------:R-:W-:Y:S04]  /*9edc0*/  STL [R1+0xae0], R43 ;  /* 0x000ae02b01007387 */ /* 0x000fe80000100800 */
[----:B------:R3:W-:Y:S04]  /*9edd0*/  STL [R1+0xacc], R39 ;  /* 0x000acc2701007387 */ /* 0x0007e80000100800 */
[----:B------:R-:W-:Y:S04]  /*9ede0*/  STL [R1+0xac0], R7 ;  /* 0x000ac00701007387 */ /* 0x000fe80000100800 */
[----:B------:R0:W-:Y:S01]  /*9edf0*/  STL [R1+0xaac], R6 ;  /* 0x000aac0601007387 */ /* 0x0001e20000100800 */
[----:B--2---:R-:W-:-:S03]  /*9ee00*/  LOP3.LUT R37, R4, 0xffff, RZ, 0xc0, !PT ;  /* 0x0000ffff04257812 */ /* 0x004fc600078ec0ff */
[----:B------:R-:W2:Y:S01]  /*9ee10*/  LDL.LU R4, [R1+0x2c14] ;  /* 0x002c140001047983 */ /* 0x000ea20000300800 */
[----:B---3--:R-:W-:-:S03]  /*9ee20*/  LOP3.LUT R39, R38, 0xffff, RZ, 0xc0, !PT ;  /* 0x0000ffff26277812 */ /* 0x008fc600078ec0ff */
[----:B------:R-:W3:Y:S01]  /*9ee30*/  LDL.LU R38, [R1+0x2c10] ;  /* 0x002c100001267983 */ /* 0x000ee20000300800 */
[----:B----4-:R-:W-:-:S03]  /*9ee40*/  LOP3.LUT R42, R50, 0xffff, RZ, 0xc0, !PT ;  /* 0x0000ffff322a7812 */ /* 0x010fc600078ec0ff */
[----:B------:R-:W4:Y:S01]  /*9ee50*/  LDL.LU R50, [R1+0x2b8] ;  /* 0x0002b80001327983 */ /* 0x000f220000300800 */
[----:B------:R-:W-:-:S03]  /*9ee60*/  LOP3.LUT R43, R5, 0xffff, RZ, 0xc0, !PT ;  /* 0x0000ffff052b7812 */ /* 0x000fc600078ec0ff */
[----:B------:R-:W4:Y:S01]  /*9ee70*/  LDL.LU R5, [R1+0x2b4] ;  /* 0x0002b40001057983 */ /* 0x000f220000300800 */
[----:B0-----:R-:W-:-:S03]  /*9ee80*/  LOP3.LUT R6, R2, 0xffff, RZ, 0xc0, !PT ;  /* 0x0000ffff02067812 */ /* 0x001fc600078ec0ff */
[----:B------:R-:W4:Y:S01]  /*9ee90*/  LDL.LU R2, [R1+0xf4] ;  /* 0x0000f40001027983 */ /* 0x000f220000300800 */
[----:B------:R-:W-:-:S03]  /*9eea0*/  LOP3.LUT R8, R49, 0xffff, RZ, 0xc0, !PT ;  /* 0x0000ffff31087812 */ /* 0x000fc600078ec0ff */
[----:B------:R-:W4:Y:S01]  /*9eeb0*/  LDL.LU R49, [R1+0xf0] ;  /* 0x0000f00001317983 */ /* 0x000f220000300800 */
[----:B------:R-:W-:Y:S02]  /*9eec0*/  SHF.R.U32.HI R7, RZ, 0x8, R37 ;  /* 0x00000008ff077819 */ /* 0x000fe40000011625 */
[----:B------:R-:W-:-:S05]  /*9eed0*/  PRMT R37, R37, 0x3340, R6 ;  /* 0x0000334025257816 */ /* 0x000fca0000000006 */
[----:B------:R0:W-:Y:S01]  /*9eee0*/  STL [R1+0xc74], R37 ;  /* 0x000c742501007387 */ /* 0x0001e20000100800 */
[----:B------:R-:W-:Y:S02]  /*9eef0*/  LOP3.LUT R9, R9, 0xffff, RZ, 0xc0, !PT ;  /* 0x0000ffff09097812 */ /* 0x000fe400078ec0ff */
[----:B0-----:R-:W-:Y:S02]  /*9ef00*/  SHF.R.U32.HI R37, RZ, 0x8, R6 ;  /* 0x00000008ff257819 */ /* 0x001fe40000011606 */
        /* <DEDUP_REMOVED lines=8> */
[----:B------:R-:W-:Y:S02]  /*9ef90*/  SHF.R.U32.HI R9, RZ, 0x8, R9 ;  /* 0x00000008ff097819 */ /* 0x000fe40000011609 */
[----:B0-----:R-:W-:Y:S02]  /*9efa0*/  SHF.R.U32.HI R43, RZ, 0x8, R42 ;  /* 0x00000008ff2b7819 */ /* 0x001fe4000001162a */
[----:B------:R-:W-:-:S05]  /*9efb0*/  PRMT R42, R42, 0x3340, R10 ;  /* 0x000033402a2a7816 */ /* 0x000fca000000000a */
[----:B------:R0:W-:Y:S01]  /*9efc0*/  STL [R1+0xc6c], R42 ;  /* 0x000c6c2a01007387 */ /* 0x0001e20000100800 */
[----:B------:R-:W-:Y:S02]  /*9efd0*/  LOP3.LUT R7, R7, 0xffff, RZ, 0xc0, !PT ;  /* 0x0000ffff07077812 */ /* 0x000fe400078ec0ff */
[----:B0-----:R-:W-:Y:S01]  /*9efe0*/  SHF.R.U32.HI R42, RZ, 0x8, R10 ;  /* 0x00000008ff2a7819 */ /* 0x001fe2000001160a */
[----:B------:R-:W-:Y:S01]  /*9eff0*/  IMAD.MOV.U32 R10, RZ, RZ, R39 ;  /* 0x000000ffff0a7224 */ /* 0x000fe200078e0027 */
[----:B------:R-:W-:-:S03]  /*9f000*/  LOP3.LUT R39, R8, 0xffff, RZ, 0xc0, !PT ;  /* 0x0000ffff08277812 */ /* 0x000fc600078ec0ff */
[----:B------:R-:W-:Y:S01]  /*9f010*/  IMAD.MOV.U32 R8, RZ, RZ, R42 ;  /* 0x000000ffff087224 */ /* 0x000fe200078e002a */
[----:B------:R-:W-:Y:S02]  /*9f020*/  LOP3.LUT R42, R9, 0xffff, RZ, 0xc0, !PT ;  /* 0x0000ffff092a7812 */ /* 0x000fe400078ec0ff */
[----:B------:R-:W-:Y:S02]  /*9f030*/  LOP3.LUT R37, R37, 0xffff, RZ, 0xc0, !PT ;  /* 0x0000ffff25257812 */ /* 0x000fe400078ec0ff */
[----:B------:R-:W-:Y:S02]  /*9f040*/  LOP3.LUT R6, R6, 0xffff, RZ, 0xc0, !PT ;  /* 0x0000ffff06067812 */ /* 0x000fe400078ec0ff */
[----:B------:R-:W-:Y:S02]  /*9f050*/  LOP3.LUT R10, R10, 0xffff, RZ, 0xc0, !PT ;  /* 0x0000ffff0a0a7812 */ /* 0x000fe400078ec0ff */
[----:B------:R-:W-:Y:S02]  /*9f060*/  LOP3.LUT R9, R43, 0xffff, RZ, 0xc0, !PT ;  /* 0x0000ffff2b097812 */ /* 0x000fe400078ec0ff */
[----:B------:R-:W-:Y:S01]  /*9f070*/  LOP3.LUT R8, R8, 0xffff, RZ, 0xc0, !PT ;  /* 0x0000ffff08087812 */ /* 0x000fe200078ec0ff */
[----:B------:R-:W4:Y:S01]  /*9f080*/  LDL.LU R43, [R1+0x3280] ;  /* 0x00328000012b7983 */ /* 0x000f220000300800 */
[----:B------:R-:W-:-:S02]  /*9f090*/  PRMT R39, R39, 0x3340, R42 ;  /* 0x0000334027277816 */ /* 0x000fc4000000002a */
[----:B------:R-:W-:Y:S01]  /*9f0a0*/  PRMT R37, R7, 0x3340, R37 ;  /* 0x0000334007257816 */ /* 0x000fe20000000025 */
[----:B------:R-:W4:Y:S01]  /*9f0b0*/  LDL.LU R42, [R1+0x327c] ;  /* 0x00327c00012a7983 */ /* 0x000f220000300800 */
[----:B------:R-:W-:Y:S02]  /*9f0c0*/  PRMT R7, R6, 0x3340, R10 ;  /* 0x0000334006077816 */ /* 0x000fe4000000000a */
[----:B------:R-:W-:Y:S01]  /*9f0d0*/  PRMT R6, R9, 0x3340, R8 ;  /* 0x0000334009067816 */ /* 0x000fe20000000008 */
[----:B------:R2:W-:Y:S04]  /*9f0e0*/  STL [R1+0xaa8], R39 ;  /* 0x000aa82701007387 */ /* 0x0005e80000100800 */
[----:B------:R3:W-:Y:S04]  /*9f0f0*/  STL [R1+0xaa4], R37 ;  /* 0x000aa42501007387 */ /* 0x0007e80000100800 */
[----:B------:R-:W-:Y:S04]  /*9f100*/  STL [R1+0xaa0], R7 ;  /* 0x000aa00701007387 */ /* 0x000fe80000100800 */
[----:B------:R0:W-:Y:S01]  /*9f110*/  STL [R1+0xa8c], R6 ;  /* 0x000a8c0601007387 */ /* 0x0001e20000100800 */
[----:B------:R-:W-:-:S02]  /*9f120*/  LOP3.LUT R12, R12, 0xffff, RZ, 0xc0, !PT ;  /* 0x0000ffff0c0c7812 */ /* 0x000fc400078ec0ff */
[----:B------:R-:W-:Y:S02]  /*9f130*/  LOP3.LUT R11, R11, 0xffff, RZ, 0xc0, !PT ;  /* 0x0000ffff0b0b7812 */ /* 0x000fe400078ec0ff */
[----:B--2---:R-:W-:Y:S02]  /*9f140*/  LOP3.LUT R39, R4, 0xffff, RZ, 0xc0, !PT ;  /* 0x0000ffff04277812 */ /* 0x004fe400078ec0ff */
[----:B---3--:R-:W-:Y:S02]  /*9f150*/  LOP3.LUT R37, R38, 0xffff, RZ, 0xc0, !PT ;  /* 0x0000ffff26257812 */ /* 0x008fe400078ec0ff */
[----:B------:R-:W2:Y:S01]  /*9f160*/  LDL.LU R38, [R1+0x2c2c] ;  /* 0x002c2c0001267983 */ /* 0x000ea20000300800 */
[----:B0-----:R-:W-:Y:S02]  /*9f170*/  SHF.R.U32.HI R6, RZ, 0x8, R39 ;  /* 0x00000008ff067819 */ /* 0x001fe40000011627 */
[----:B----4-:R-:W-:Y:S01]  /*9f180*/  LOP3.LUT R7, R50, 0xffff, RZ, 0xc0, !PT ;  /* 0x0000ffff32077812 */ /* 0x010fe200078ec0ff */
[----:B------:R-:W3:Y:S01]  /*9f190*/  LDL.LU R4, [R1+0x2c24] ;  /* 0x002c240001047983 */ /* 0x000ee20000300800 */
[----:B------:R-:W-:-:S03]  /*9f1a0*/  LOP3.LUT R10, R5, 0xffff, RZ, 0xc0, !PT ;  /* 0x0000ffff050a7812 */ /* 0x000fc600078ec0ff */
[----:B------:R-:W4:Y:S01]  /*9f1b0*/  LDL.LU R50, [R1+0x2bc] ;  /* 0x0002bc0001327983 */ /* 0x000f220000300800 */
[----:B------:R-:W-:-:S03]  /*9f1c0*/  LOP3.LUT R9, R2, 0xffff, RZ, 0xc0, !PT ;  /* 0x0000ffff02097812 */ /* 0x000fc600078ec0ff */
[----:B------:R-:W4:Y:S01]  /*9f1d0*/  LDL.LU R5, [R1+0x104] ;  /* 0x0001040001057983 */ /* 0x000f220000300800 */
[--C-:B------:R-:W-:Y:S02]  /*9f1e0*/  PRMT R39, R39, 0x3340, R9.reuse ;  /* 0x0000334027277816 */ /* 0x100fe40000000009 */
[----:B------:R-:W-:Y:S01]  /*9f1f0*/  LOP3.LUT R8, R49, 0xffff, RZ, 0xc0, !PT ;  /* 0x0000ffff31087812 */ /* 0x000fe200078ec0ff */
[----:B------:R-:W4:Y:S04]  /*9f200*/  LDL.LU R2, [R1+0xfc] ;  /* 0x0000fc0001027983 */ /* 0x000f280000300800 */
[----:B------:R-:W4:Y:S04]  /*9f210*/  LDL.LU R49, [R1+0xf8] ;  /* 0x0000f80001317983 */ /* 0x000f280000300800 */
[----:B------:R0:W-:Y:S02]  /*9f220*/  STL [R1+0xc68], R39 ;  /* 0x000c682701007387 */ /* 0x0001e40000100800 */
[----:B0-----:R-:W-:-:S02]  /*9f230*/  SHF.R.U32.HI R39, RZ, 0x8, R9 ;  /* 0x00000008ff277819 */ /* 0x001fc40000011609 */
[----:B------:R-:W-:Y:S02]  /*9f240*/  SHF.R.U32.HI R9, RZ, 0x8, R37 ;  /* 0x00000008ff097819 */ /* 0x000fe40000011625 */
[----:B------:R-:W-:-:S05]  /*9f250*/  PRMT R37, R37, 0x3340, R8 ;  /* 0x0000334025257816 */ /* 0x000fca0000000008 */
[----:B------:R0:W-:Y:S01]  /*9f260*/  STL [R1+0xc64], R37 ;  /* 0x000c642501007387 */ /* 0x0001e20000100800 */
[----:B------:R-:W-:Y:S02]  /*9f270*/  SHF.R.U32.HI R8, RZ, 0x8, R8 ;  /* 0x00000008ff087819 */ /* 0x000fe40000011608 */
[----:B0-----:R-:W-:Y:S02]  /*9f280*/  SHF.R.U32.HI R37, RZ, 0x8, R7 ;  /* 0x00000008ff257819 */ /* 0x001fe40000011607 */
[----:B------:R-:W-:-:S05]  /*9f290*/  PRMT R7, R7, 0x3340, R12 ;  /* 0x0000334007077816 */ /* 0x000fca000000000c */
[----:B------:R0:W-:Y:S02]  /*9f2a0*/  STL [R1+0xc60], R7 ;  /* 0x000c600701007387 */ /* 0x0001e40000100800 */
[----:B0-----:R-:W-:Y:S01]  /*9f2b0*/  SHF.R.U32.HI R7, RZ, 0x8, R12 ;  /* 0x00000008ff077819 */ /* 0x001fe2000001160c */
[----:B------:R-:W-:Y:S01]  /*9f2c0*/  IMAD.MOV.U32 R12, RZ, RZ, R8 ;  /* 0x000000ffff0c7224 */ /* 0x000fe200078e0008 */
[----:B------:R-:W-:Y:S02]  /*9f2d0*/  SHF.R.U32.HI R8, RZ, 0x8, R10 ;  /* 0x00000008ff087819 */ /* 0x000fe4000001160a */
[--C-:B------:R-:W-:Y:S02]  /*9f2e0*/  PRMT R10, R10, 0x3340, R11.reuse ;  /* 0x000033400a0a7816 */ /* 0x100fe4000000000b */
[----:B------:R-:W-:-:S03]  /*9f2f0*/  SHF.R.U32.HI R11, RZ, 0x8, R11 ;  /* 0x00000008ff0b7819 */ /* 0x000fc6000001160b */
[----:B------:R0:W-:Y:S01]  /*9f300*/  STL [R1+0xc5c], R10 ;  /* 0x000c5c0a01007387 */ /* 0x0001e20000100800 */
[----:B------:R-:W-:Y:S02]  /*9f310*/  LOP3.LUT R6, R6, 0xffff, RZ, 0xc0, !PT ;  /* 0x0000ffff06067812 */ /* 0x000fe400078ec0ff */
[----:B------:R-:W-:Y:S02]  /*9f320*/  LOP3.LUT R39, R39, 0xffff, RZ, 0xc0, !PT ;  /* 0x0000ffff27277812 */ /* 0x000fe400078ec0ff */
[----:B------:R-:W-:Y:S01]  /*9f330*/  LOP3.LUT R12, R12, 0xffff, RZ, 0xc0, !PT ;  /* 0x0000ffff0c0c7812 */ /* 0x000fe200078ec0ff */
[----:B0-----:R-:W-:Y:S01]  /*9f340*/  IMAD.MOV.U32 R10, RZ, RZ, R37 ;  /* 0x000000ffff0a7224 */ /* 0x001fe200078e0025 */
[----:B------:R-:W-:Y:S01]  /*9f350*/  LOP3.LUT R37, R9, 0xffff, RZ, 0xc0, !PT ;  /* 0x0000ffff09257812 */ /* 0x000fe200078ec0ff */
[----:B------:R-:W-:Y:S01]  /*9f360*/  IMAD.MOV.U32 R9, RZ, RZ, R11 ;  /* 0x000000ffff097224 */ /* 0x000fe200078e000b */
[----:B------:R-:W-:Y:S02]  /*9f370*/  LOP3.LUT R11, R8, 0xffff, RZ, 0xc0, !PT ;  /* 0x0000ffff080b7812 */ /* 0x000fe400078ec0ff */
[----:B------:R-:W-:Y:S01]  /*9f380*/  PRMT R6, R6, 0x3340, R39 ;  /* 0x0000334006067816 */ /* 0x000fe20000000027 */
[----:B------:R-:W-:Y:S01]  /*9f390*/  IMAD.MOV.U32 R8, RZ, RZ, R9 ;  /* 0x000000ffff087224 */ /* 0x000fe200078e0009 */
[----:B------:R-:W-:-:S02]  /*9f3a0*/  LOP3.LUT R9, R7, 0xffff, RZ, 0xc0, !PT ;  /* 0x0000ffff07097812 */ /* 0x000fc400078ec0ff */
[----:B------:R-:W4:Y:S01]  /*9f3b0*/  LDL.LU R7, [R1+0x3278] ;  /* 0x0032780001077983 */ /* 0x000f220000300800 */
[----:B------:R-:W-:-:S03]  /*9f3c0*/  PRMT R12, R37, 0x3340, R12 ;  /* 0x00003340250c7816 */ /* 0x000fc6000000000c */
[----:B------:R-:W4:Y:S04]  /*9f3d0*/  LDL.LU R39, [R1+0x3274] ;  /* 0x0032740001277983 */ /* 0x000f280000300800 */
[----:B------:R0:W-:Y:S04]  /*9f3e0*/  STL [R1+0xa88], R6 ;  /* 0x000a880601007387 */ /* 0x0001e80000100800 */
[----:B0-----:R-:W4:Y:S04]  /*9f3f0*/  LDL.LU R6, [R1+0x3270] ;  /* 0x0032700001067983 */ /* 0x001f280000300800 */
[----:B------:R-:W4:Y:S04]  /*9f400*/  LDL.LU R37, [R1+0x326c] ;  /* 0x00326c0001257983 */ /* 0x000f280000300800 */
[----:B------:R0:W-:Y:S04]  /*9f410*/  STL [R1+0xa84], R12 ;  /* 0x000a840c01007387 */ /* 0x0001e80000100800 */
[----:B0-----:R-:W4:Y:S01]  /*9f420*/  LDL.LU R12, [R1+0x2c20] ;  /* 0x002c2000010c7983 */ /* 0x001f220000300800 */
[----:B------:R-:W-:-:S02]  /*9f430*/  LOP3.LUT R10, R10, 0xffff, RZ, 0xc0, !PT ;  /* 0x0000ffff0a0a7812 */ /* 0x000fc400078ec0ff */
[----:B------:R-:W-:Y:S02]  /*9f440*/  LOP3.LUT R8, R8, 0xffff, RZ, 0xc0, !PT ;  /* 0x0000ffff08087812 */ /* 0x000fe400078ec0ff */
[----:B------:R-:W-:Y:S02]  /*9f450*/  PRMT R9, R10, 0x3340, R9 ;  /* 0x000033400a097816 */ /* 0x000fe40000000009 */
[----:B------:R-:W-:-:S03]  /*9f460*/  PRMT R8, R11, 0x3340, R8 ;  /* 0x000033400b087816 */ /* 0x000fc60000000008 */
[----:B------:R0:W-:Y:S04]  /*9f470*/  STL [R1+0xa80], R9 ;  /* 0x000a800901007387 */ /* 0x0001e80000100800 */
[----:B------:R1:W-:Y:S01]  /*9f480*/  STL [R1+0xa6c], R8 ;  /* 0x000a6c0801007387 */ /* 0x0003e20000100800 */
[----:B------:R-:W-:Y:S02]  /*9f490*/  LOP3.LUT R13, R13, 0xffff, RZ, 0xc0, !PT ;  /* 0x0000ffff0d0d7812 */ /* 0x000fe400078ec0ff */
[----:B--2---:R-:W-:Y:S02]  /*9f4a0*/  LOP3.LUT R38, R38, 0xffff, RZ, 0xc0, !PT ;  /* 0x0000ffff26267812 */ /* 0x004fe400078ec0ff */
[----:B---3--:R-:W-:Y:S02]  /*9f4b0*/  LOP3.LUT R4, R4, 0xffff, RZ, 0xc0, !PT ;  /* 0x0000ffff04047812 */ /* 0x008fe400078ec0ff */
[----:B----4-:R-:W-:-:S02]  /*9f4c0*/  LOP3.LUT R11, R50, 0xffff, RZ, 0xc0, !PT ;  /* 0x0000ffff320b7812 */ /* 0x010fc400078ec0ff */
[----:B------:R-:W-:Y:S02]  /*9f4d0*/  LOP3.LUT R10, R5, 0xffff, RZ, 0xc0, !PT ;  /* 0x0000ffff050a7812 */ /* 0x000fe400078ec0ff */
[----:B------:R-:W-:Y:S02]  /*9f4e0*/  SHF.R.U32.HI R5, RZ, 0x8, R38 ;  /* 0x00000008ff057819 */ /* 0x000fe40000011626 */
[--C-:B------:R-:W-:Y:S02]  /*9f4f0*/  PRMT R50, R38, 0x3340, R10.reuse ;  /* 0x0000334026327816 */ /* 0x100fe4000000000a */
[----:B0-----:R-:W-:Y:S02]  /*9f500*/  LOP3.LUT R9, R2, 0xffff, RZ, 0xc0, !PT ;  /* 0x0000ffff02097812 */ /* 0x001fe400078ec0ff */
[----:B------:R-:W-:Y:S01]  /*9f510*/  SHF.R.U32.HI R38, RZ, 0x8, R10 ;  /* 0x00000008ff267819 */ /* 0x000fe2000001160a */
[----:B------:R-:W2:Y:S01]  /*9f520*/  LDL.LU R2, [R1+0x10c] ;  /* 0x00010c0001027983 */ /* 0x000ea20000300800 */
[----:B-1----:R-:W-:-:S02]  /*9f530*/  LOP3.LUT R8, R49, 0xffff, RZ, 0xc0, !PT ;  /* 0x0000ffff31087812 */ /* 0x002fc400078ec0ff */
[--C-:B------:R-:W-:Y:S01]  /*9f540*/  PRMT R10, R4, 0x3340, R9.reuse ;  /* 0x00003340040a7816 */ /* 0x100fe20000000009 */
[----:B------:R-:W3:Y:S04]  /*9f550*/  LDL.LU R49, [R1+0x100] ;  /* 0x0001000001317983 */ /* 0x000ee80000300800 */
[----:B------:R0:W-:Y:S02]  /*9f560*/  STL [R1+0xc4c], R50 ;  /* 0x000c4c3201007387 */ /* 0x0001e40000100800 */
[----:B0-----:R-:W-:Y:S02]  /*9f570*/  SHF.R.U32.HI R50, RZ, 0x8, R4 ;  /* 0x00000008ff327819 */ /* 0x001fe40000011604 */
[----:B------:R-:W4:Y:S04]  /*9f580*/  LDL.LU R4, [R1+0x3268] ;  /* 0x0032680001047983 */ /* 0x000f280000300800 */
[----:B------:R0:W-:Y:S02]  /*9f590*/  STL [R1+0xc58], R10 ;  /* 0x000c580a01007387 */ /* 0x0001e40000100800 */
[----:B0-----:R-:W-:-:S02]  /*9f5a0*/  SHF.R.U32.HI R10, RZ, 0x8, R9 ;  /* 0x00000008ff0a7819 */ /* 0x001fc40000011609 */
[----:B------:R-:W-:Y:S02]  /*9f5b0*/  LOP3.LUT R50, R50, 0xffff, RZ, 0xc0, !PT ;  /* 0x0000ffff32327812 */ /* 0x000fe400078ec0ff */
[----:B------:R-:W-:-:S04]  /*9f5c0*/  LOP3.LUT R12, R12, 0xffff, RZ, 0xc0, !PT ;  /* 0x0000ffff0c0c7812 */ /* 0x000fc800078ec0ff */
[----:B------:R-:W-:Y:S02]  /*9f5d0*/  SHF.R.U32.HI R9, RZ, 0x8, R12 ;  /* 0x00000008ff097819 */ /* 0x000fe4000001160c */
[----:B------:R-:W-:-:S05]  /*9f5e0*/  PRMT R12, R12, 0x3340, R8 ;  /* 0x000033400c0c7816 */ /* 0x000fca0000000008 */
[----:B------:R0:W-:Y:S02]  /*9f5f0*/  STL [R1+0xc54], R12 ;  /* 0x000c540c01007387 */ /* 0x0001e40000100800 */
[----:B0-----:R-:W-:Y:S02]  /*9f600*/  SHF.R.U32.HI R12, RZ, 0x8, R8 ;  /* 0x00000008ff0c7819 */ /* 0x001fe40000011608 */
[----:B------:R-:W-:Y:S02]  /*9f610*/  SHF.R.U32.HI R8, RZ, 0x8, R11 ;  /* 0x00000008ff087819 */ /* 0x000fe4000001160b */
[----:B------:R-:W-:-:S05]  /*9f620*/  PRMT R11, R11, 0x3340, R13 ;  /* 0x000033400b0b7816 */ /* 0x000fca000000000d */
[----:B------:R0:W-:Y:S02]  /*9f630*/  STL [R1+0xc50], R11 ;  /* 0x000c500b01007387 */ /* 0x0001e40000100800 */
[----:B0-----:R-:W-:Y:S01]  /*9f640*/  IMAD.MOV.U32 R11, RZ, RZ, R10 ;  /* 0x000000ffff0b7224 */ /* 0x001fe200078e000a */
[----:B------:R-:W-:Y:S01]  /*9f650*/  SHF.R.U32.HI R10, RZ, 0x8, R13 ;  /* 0x00000008ff0a7819 */ /* 0x000fe2000001160d */
[----:B------:R-:W-:Y:S01]  /*9f660*/  IMAD.MOV.U32 R13, RZ, RZ, R5 ;  /* 0x000000ffff0d7224 */ /* 0x000fe200078e0005 */
[----:B------:R-:W-:-:S03]  /*9f670*/  LOP3.LUT R5, R9, 0xffff, RZ, 0xc0, !PT ;  /* 0x0000ffff09057812 */ /* 0x000fc600078ec0ff */
[----:B------:R-:W-:Y:S01]  /*9f680*/  IMAD.MOV.U32 R9, RZ, RZ, R13 ;  /* 0x000000ffff097224 */ /* 0x000fe200078e000d */
[----:B------:R-:W-:Y:S02]  /*9f690*/  LOP3.LUT R13, R11, 0xffff, RZ, 0xc0, !PT ;  /* 0x0000ffff0b0d7812 */ /* 0x000fe400078ec0ff */
[----:B------:R-:W-:Y:S02]  /*9f6a0*/  LOP3.LUT R11, R8, 0xffff, RZ, 0xc0, !PT ;  /* 0x0000ffff080b7812 */ /* 0x000fe400078ec0ff */
[----:B------:R-:W-:Y:S02]  /*9f6b0*/  PRMT R13, R50, 0x3340, R13 ;  /* 0x00003340320d7816 */ /* 0x000fe4000000000d */
[----:B------:R-:W-:Y:S02]  /*9f6c0*/  LOP3.LUT R8, R38, 0xffff, RZ, 0xc0, !PT ;  /* 0x0000ffff26087812 */ /* 0x000fe400078ec0ff */
[----:B------:R-:W4:Y:S01]  /*9f6d0*/  LDL.LU R38, [R1+0x3264] ;  /* 0x0032640001267983 */ /* 0x000f220000300800 */
[----:B------:R-:W-:-:S03]  /*9f6e0*/  LOP3.LUT R12, R12, 0xffff, RZ, 0xc0, !PT ;  /* 0x0000ffff0c0c7812 */ /* 0x000fc600078ec0ff */
[----:B------:R-:W4:Y:S04]  /*9f6f0*/  LDL.LU R50, [R1+0x3260] ;  /* 0x0032600001327983 */ /* 0x000f280000300800 */
[----:B------:R0:W-:Y:S01]  /*9f700*/  STL [R1+0xa68], R13 ;  /* 0x000a680d01007387 */ /* 0x0001e20000100800 */
[----:B------:R-:W-:-:S03]  /*9f710*/  PRMT R12, R5, 0x3340, R12 ;  /* 0x00003340050c7816 */ /* 0x000fc6000000000c */
[----:B0-----:R-:W4:Y:S04]  /*9f720*/  LDL.LU R13, [R1+0x2c60] ;  /* 0x002c6000010d7983 */ /* 0x001f280000300800 */
[----:B------:R-:W4:Y:S01]  /*9f730*/  LDL.LU R5, [R1+0x325c] ;  /* 0x00325c0001057983 */ /* 0x000f220000300800 */
[----:B------:R-:W-:-:S03]  /*9f740*/  LOP3.LUT R10, R10, 0xffff, RZ, 0xc0, !PT ;  /* 0x0000ffff0a0a7812 */ /* 0x000fc600078ec0ff */
[----:B------:R0:W-:Y:S01]  /*9f750*/  STL [R1+0xa64], R12 ;  /* 0x000a640c01007387 */ /* 0x0001e20000100800 */
[----:B------:R-:W-:-:S03]  /*9f760*/  PRMT R10, R11, 0x3340, R10 ;  /* 0x000033400b0a7816 */ /* 0x000fc6000000000a */
[----:B0-----:R-:W4:Y:S04]  /*9f770*/  LDL.LU R12, [R1+0x2c48] ;  /* 0x002c4800010c7983 */ /* 0x001f280000300800 */
[----:B------:R-:W4:Y:S04]  /*9f780*/  LDL.LU R11, [R1+0x2bcc] ;  /* 0x002bcc00010b7983 */ /* 0x000f280000300800 */
[----:B------:R0:W-:Y:S04]  /*9f790*/  STL [R1+0xa60], R10 ;  /* 0x000a600a01007387 */ /* 0x0001e80000100800 */
[----:B0-----:R-:W4:Y:S01]  /*9f7a0*/  LDL.LU R10, [R1+0x2c0] ;  /* 0x0002c000010a7983 */ /* 0x001f220000300800 */
[----:B------:R-:W-:-:S04]  /*9f7b0*/  LOP3.LUT R9, R9, 0xffff, RZ, 0xc0, !PT ;  /* 0x0000ffff09097812 */ /* 0x000fc800078ec0ff */
[----:B------:R-:W-:-:S05]  /*9f7c0*/  PRMT R8, R9, 0x3340, R8 ;  /* 0x0000334009087816 */ /* 0x000fca0000000008 */
[----:B------:R3:W-:Y:S01]  /*9f7d0*/  STL [R1+0xa4c], R8 ;  /* 0x000a4c0801007387 */ /* 0x0007e20000100800 */
[----:B------:R-:W-:Y:S02]  /*9f7e0*/  LOP3.LUT R15, R15, 0xffff, RZ, 0xc0, !PT ;  /* 0x0000ffff0f0f7812 */ /* 0x000fe400078ec0ff */
[----:B------:R-:W-:Y:S02]  /*9f7f0*/  LOP3.LUT R14, R14, 0xffff, RZ, 0xc0, !PT ;  /* 0x0000ffff0e0e7812 */ /* 0x000fe400078ec0ff */
[----:B--2---:R-:W-:Y:S02]  /*9f800*/  LOP3.LUT R9, R2, 0xffff, RZ, 0xc0, !PT ;  /* 0x0000ffff02097812 */ /* 0x004fe400078ec0ff */
[----:B---3--:R-:W-:Y:S02]  /*9f810*/  LOP3.LUT R8, R49, 0xffff, RZ, 0xc0, !PT ;  /* 0x0000ffff31087812 */ /* 0x008fe400078ec0ff */
[----:B------:R-:W2:Y:S01]  /*9f820*/  LDL.LU R49, [R1+0x108] ;  /* 0x0001080001317983 */ /* 0x000ea20000300800 */
[----:B----4-:R-:W-:-:S04]  /*9f830*/  LOP3.LUT R13, R13, 0xffff, RZ, 0xc0, !PT ;  /* 0x0000ffff0d0d7812 */ /* 0x010fc800078ec0ff */
[----:B------:R-:W-:Y:S02]  /*9f840*/  SHF.R.U32.HI R2, RZ, 0x8, R13 ;  /* 0x00000008ff027819 */ /* 0x000fe4000001160d */
[----:B------:R-:W-:-:S05]  /*9f850*/  PRMT R13, R13, 0x3340, R9 ;  /* 0x000033400d0d7816 */ /* 0x000fca0000000009 */
[----:B------:R0:W-:Y:S01]  /*9f860*/  STL [R1+0xc3c], R13 ;  /* 0x000c3c0d01007387 */ /* 0x0001e20000100800 */
[----:B------:R-:W-:Y:S01]  /*9f870*/  LOP3.LUT R12, R12, 0xffff, RZ, 0xc0, !PT ;  /* 0x0000ffff0c0c7812 */ /* 0x000fe200078ec0ff */
[----:B0-----:R-:W-:Y:S01]  /*9f880*/  IMAD.MOV.U32 R13, RZ, RZ, R2 ;  /* 0x000000ffff0d7224 */ /* 0x001fe200078e0002 */
[----:B------:R-:W-:Y:S02]  /*9f890*/  SHF.R.U32.HI R2, RZ, 0x8, R9 ;  /* 0x00000008ff027819 */ /* 0x000fe40000011609 */
[----:B------:R-:W-:Y:S02]  /*9f8a0*/  SHF.R.U32.HI R9, RZ, 0x8, R12 ;  /* 0x00000008ff097819 */ /* 0x000fe4000001160c */
[----:B------:R-:W-:Y:S02]  /*9f8b0*/  PRMT R12, R12, 0x3340, R8 ;  /* 0x000033400c0c7816 */ /* 0x000fe40000000008 */
[----:B------:R-:W-:-:S03]  /*9f8c0*/  LOP3.LUT R11, R11, 0xffff, RZ, 0xc0, !PT ;  /* 0x0000ffff0b0b7812 */ /* 0x000fc600078ec0ff */
[----:B------:R0:W-:Y:S01]  /*9f8d0*/  STL [R1+0xc48], R12 ;  /* 0x000c480c01007387 */ /* 0x0001e20000100800 */
[----:B------:R-:W-:Y:S02]  /*9f8e0*/  LOP3.LUT R10, R10, 0xffff, RZ, 0xc0, !PT ;  /* 0x0000ffff0a0a7812 */ /* 0x000fe400078ec0ff */
[----:B0-----:R-:W-:Y:S02]  /*9f8f0*/  SHF.R.U32.HI R12, RZ, 0x8, R11 ;  /* 0x00000008ff0c7819 */ /* 0x001fe4000001160b */
[----:B------:R-:W-:-:S05]  /*9f900*/  PRMT R11, R11, 0x3340, R15 ;  /* 0x000033400b0b7816 */ /* 0x000fca000000000f */
[----:B------:R0:W-:Y:S02]  /*9f910*/  STL [R1+0xc44], R11 ;  /* 0x000c440b01007387 */ /* 0x0001e40000100800 */
[----:B0-----:R-:W-:Y:S01]  /*9f920*/  SHF.R.U32.HI R11, RZ, 0x8, R15 ;  /* 0x00000008ff0b7819 */ /* 0x001fe2000001160f */
[----:B------:R-:W-:Y:S01]  /*9f930*/  IMAD.MOV.U32 R15, RZ, RZ, R13 ;  /* 0x000000ffff0f7224 */ /* 0x000fe200078e000d */
[----:B------:R-:W-:Y:S02]  /*9f940*/  SHF.R.U32.HI R13, RZ, 0x8, R10 ;  /* 0x00000008ff0d7819 */ /* 0x000fe4000001160a */
[----:B------:R-:W-:Y:S02]  /*9f950*/  PRMT R10, R10, 0x3340, R14 ;  /* 0x000033400a0a7816 */ /* 0x000fe4000000000e */
[----:B------:R-:W-:-:S03]  /*9f960*/  SHF.R.U32.HI R8, RZ, 0x8, R8 ;  /* 0x00000008ff087819 */ /* 0x000fc60000011608 */
        /* <DEDUP_REMOVED lines=8> */
[----:B------:R-:W-:Y:S02]  /*9f9f0*/  PRMT R15, R15, 0x3340, R14 ;  /* 0x000033400f0f7816 */ /* 0x000fe4000000000e */
[----:B------:R-:W-:Y:S02]  /*9fa00*/  LOP3.LUT R13, R13, 0xffff, RZ, 0xc0, !PT ;  /* 0x0000ffff0d0d7812 */ /* 0x000fe400078ec0ff */
[----:B------:R-:W-:Y:S02]  /*9fa10*/  LOP3.LUT R10, R10, 0xffff, RZ, 0xc0, !PT ;  /* 0x0000ffff0a0a7812 */ /* 0x000fe400078ec0ff */
[----:B------:R-:W-:-:S02]  /*9fa20*/  LOP3.LUT R8, R2, 0xffff, RZ, 0xc0, !PT ;  /* 0x0000ffff02087812 */ /* 0x000fc400078ec0ff */
[----:B------:R-:W3:Y:S01]  /*9fa30*/  LDL.LU R2, [R1+0x3258] ;  /* 0x0032580001027983 */ /* 0x000ee20000300800 */
[----:B------:R-:W-:-:S03]  /*9fa40*/  PRMT R11, R12, 0x3340, R11 ;  /* 0x000033400c0b7816 */ /* 0x000fc6000000000b */
[----:B------:R-:W4:Y:S01]  /*9fa50*/  LDL.LU R14, [R1+0x2ca4] ;  /* 0x002ca400010e7983 */ /* 0x000f220000300800 */
[----:B------:R-:W-:-:S03]  /*9fa60*/  PRMT R10, R13, 0x3340, R10 ;  /* 0x000033400d0a7816 */ /* 0x000fc6000000000a */
[----:B------:R0:W-:Y:S04]  /*9fa70*/  STL [R1+0xa48], R15 ;  /* 0x000a480f01007387 */ /* 0x0001e80000100800 */
[----:B0-----:R-:W3:Y:S04]  /*9fa80*/  LDL.LU R15, [R1+0x110] ;  /* 0x00011000010f7983 */ /* 0x001ee80000300800 */
[----:B------:R-:W3:Y:S04]  /*9fa90*/  LDL.LU R12, [R1+0x2c98] ;  /* 0x002c9800010c7983 */ /* 0x000ee80000300800 */
[----:B------:R0:W-:Y:S04]  /*9faa0*/  STL [R1+0xa44], R11 ;  /* 0x000a440b01007387 */ /* 0x0001e80000100800 */
[----:B0-----:R-:W3:Y:S04]  /*9fab0*/  LDL.LU R11, [R1+0x2bd0] ;  /* 0x002bd000010b7983 */ /* 0x001ee80000300800 */
[----:B------:R-:W3:Y:S04]  /*9fac0*/  LDL.LU R13, [R1+0x2ca0] ;  /* 0x002ca000010d7983 */ /* 0x000ee80000300800 */
[----:B------:R0:W-:Y:S04]  /*9fad0*/  STL [R1+0xa40], R10 ;  /* 0x000a400a01007387 */ /* 0x0001e80000100800 */
[----:B0-----:R-:W3:Y:S01]  /*9fae0*/  LDL.LU R10, [R1+0x114] ;  /* 0x00011400010a7983 */ /* 0x001ee20000300800 */
[----:B------:R-:W-:-:S04]  /*9faf0*/  LOP3.LUT R9, R9, 0xffff, RZ, 0xc0, !PT ;  /* 0x0000ffff09097812 */ /* 0x000fc800078ec0ff */
[----:B------:R-:W-:-:S05]  /*9fb00*/  PRMT R8, R9, 0x3340, R8 ;  /* 0x0000334009087816 */ /* 0x000fca0000000008 */
[----:B------:R2:W-:Y:S02]  /*9fb10*/  STL [R1+0xa2c], R8 ;  /* 0x000a2c0801007387 */ /* 0x0005e40000100800 */
[----:B--2---:R-:W-:Y:S02]  /*9fb20*/  LOP3.LUT R8, R49, 0xffff, RZ, 0xc0, !PT ;  /* 0x0000ffff31087812 */ /* 0x004fe400078ec0ff */
[----:B------:R-:W-:Y:S02]  /*9fb30*/  LOP3.LUT R16, R16, 0xffff, RZ, 0xc0, !PT ;  /* 0x0000ffff10107812 */ /* 0x000fe400078ec0ff */
[----:B----4-:R-:W-:-:S04]  /*9fb40*/  LOP3.LUT R14, R14, 0xffff, RZ, 0xc0, !PT ;  /* 0x0000ffff0e0e7812 */ /* 0x010fc800078ec0ff */
[----:B------:R-:W-:Y:S02]  /*9fb50*/  SHF.R.U32.HI R49, RZ, 0x8, R14 ;  /* 0x00000008ff317819 */ /* 0x000fe4000001160e */
[----:B---3--:R-:W-:Y:S02]  /*9fb60*/  LOP3.LUT R9, R15, 0xffff, RZ, 0xc0, !PT ;  /* 0x0000ffff0f097812 */ /* 0x008fe400078ec0ff */
[----:B------:R-:W-:Y:S02]  /*9fb70*/  LOP3.LUT R12, R12, 0xffff, RZ, 0xc0, !PT ;  /* 0x0000ffff0c0c7812 */ /* 0x000fe400078ec0ff */
[----:B------:R-:W-:Y:S02]  /*9fb80*/  LOP3.LUT R13, R13, 0xffff, RZ, 0xc0, !PT ;  /* 0x0000ffff0d0d7812 */ /* 0x000fe400078ec0ff */
[----:B------:R-:W-:-:S04]  /*9fb90*/  LOP3.LUT R10, R10, 0xffff, RZ, 0xc0, !PT ;  /* 0x0000ffff0a0a7812 */ /* 0x000fc800078ec0ff */
[--C-:B------:R-:W-:Y:S02]  /*9fba0*/  PRMT R14, R14, 0x3340, R10.reuse ;  /* 0x000033400e0e7816 */ /* 0x100fe4000000000a */
[----:B------:R-:W-:Y:S02]  /*9fbb0*/  SHF.R.U32.HI R15, RZ, 0x8, R10 ;  /* 0x00000008ff0f7819 */ /* 0x000fe4000001160a */
[----:B------:R-:W-:Y:S01]  /*9fbc0*/  SHF.R.U32.HI R10, RZ, 0x8, R13 ;  /* 0x00000008ff0a7819 */ /* 0x000fe2000001160d */
[----:B------:R0:W-:Y:S01]  /*9fbd0*/  STL [R1+0xc30], R14 ;  /* 0x000c300e01007387 */ /* 0x0001e20000100800 */
[----:B------:R-:W-:Y:S02]  /*9fbe0*/  LOP3.LUT R11, R11, 0xffff, RZ, 0xc0, !PT ;  /* 0x0000ffff0b0b7812 */ /* 0x000fe400078ec0ff */
[--C-:B0-----:R-:W-:Y:S02]  /*9fbf0*/  PRMT R14, R13, 0x3340, R9.reuse ;  /* 0x000033400d0e7816 */ /* 0x101fe40000000009 */
[----:B------:R-:W-:Y:S01]  /*9fc00*/  SHF.R.U32.HI R13, RZ, 0x8, R9 ;  /* 0x00000008ff0d7819 */ /* 0x000fe20000011609 */
[----:B------:R-:W-:Y:S01]  /*9fc10*/  IMAD.MOV.U32 R9, RZ, RZ, R15 ;  /* 0x000000ffff097224 */ /* 0x000fe200078e000f */
[----:B------:R-:W-:-:S02]  /*9fc20*/  SHF.R.U32.HI R15, RZ, 0x8, R12 ;  /* 0x00000008ff0f7819 */ /* 0x000fc4000001160c */
[----:B------:R-:W-:Y:S01]  /*9fc30*/  PRMT R12, R12, 0x3340, R8 ;  /* 0x000033400c0c7816 */ /* 0x000fe20000000008 */
[----:B------:R0:W-:Y:S01]  /*9fc40*/  STL [R1+0xc2c], R14 ;  /* 0x000c2c0e01007387 */ /* 0x0001e20000100800 */
[----:B------:R-:W-:-:S03]  /*9fc50*/  LOP3.LUT R15, R15, 0xffff, RZ, 0xc0, !PT ;  /* 0x0000ffff0f0f7812 */ /* 0x000fc600078ec0ff */
[----:B------:R1:W-:Y:S01]  /*9fc60*/  STL [R1+0xc38], R12 ;  /* 0x000c380c01007387 */ /* 0x0003e20000100800 */
[----:B0-----:R-:W-:Y:S01]  /*9fc70*/  SHF.R.U32.HI R14, RZ, 0x8, R8 ;  /* 0x00000008ff0e7819 */ /* 0x001fe20000011608 */
[----:B------:R-:W-:Y:S01]  /*9fc80*/  IMAD.MOV.U32 R8, RZ, RZ, R13 ;  /* 0x000000ffff087224 */ /* 0x000fe200078e000d */
[----:B------:R-:W-:Y:S02]  /*9fc90*/  SHF.R.U32.HI R13, RZ, 0x8, R11 ;  /* 0x00000008ff0d7819 */ /* 0x000fe4000001160b */
[--C-:B------:R-:W-:Y:S02]  /*9fca0*/  PRMT R11, R11, 0x3340, R16.reuse ;  /* 0x000033400b0b7816 */ /* 0x100fe40000000010 */
[----:B-1----:R-:W-:Y:S02]  /*9fcb0*/  SHF.R.U32.HI R12, RZ, 0x8, R16 ;  /* 0x00000008ff0c7819 */ /* 0x002fe40000011610 */
[----:B------:R-:W-:Y:S01]  /*9fcc0*/  LOP3.LUT R14, R14, 0xffff, RZ, 0xc0, !PT ;  /* 0x0000ffff0e0e7812 */ /* 0x000fe200078ec0ff */
[----:B------:R-:W2:Y:S01]  /*9fcd0*/  LDL.LU R16, [R1+0x118] ;  /* 0x0001180001107983 */ /* 0x000ea20000300800 */
[----:B------:R-:W-:-:S02]  /*9fce0*/  LOP3.LUT R13, R13, 0xffff, RZ, 0xc0, !PT ;  /* 0x0000ffff0d0d7812 */ /* 0x000fc400078ec0ff */
[----:B------:R-:W-:Y:S01]  /*9fcf0*/  LOP3.LUT R12, R12, 0xffff, RZ, 0xc0, !PT ;  /* 0x0000ffff0c0c7812 */ /* 0x000fe200078ec0ff */
[----:B------:R0:W-:Y:S01]  /*9fd00*/  STL [R1+0xc34], R11 ;  /* 0x000c340b01007387 */ /* 0x0001e20000100800 */
[----:B------:R-:W-:Y:S02]  /*9fd10*/  PRMT R14, R15, 0x3340, R14 ;  /* 0x000033400f0e7816 */ /* 0x000fe4000000000e */
[----:B------:R-:W-:Y:S02]  /*9fd20*/  PRMT R12, R13, 0x3340, R12 ;  /* 0x000033400d0c7816 */ /* 0x000fe4000000000c */
[----:B------:R-:W-:Y:S02]  /*9fd30*/  LOP3.LUT R9, R9, 0xffff, RZ, 0xc0, !PT ;  /* 0x0000ffff09097812 */ /* 0x000fe400078ec0ff */
[----:B0-----:R-:W-:Y:S02]  /*9fd40*/  LOP3.LUT R11, R10, 0xffff, RZ, 0xc0, !PT ;  /* 0x0000ffff0a0b7812 */ /* 0x001fe400078ec0ff */
[----:B------:R-:W-:-:S02]  /*9fd50*/  LOP3.LUT R10, R49, 0xffff, RZ, 0xc0, !PT ;  /* 0x0000ffff310a7812 */ /* 0x000fc400078ec0ff */
[----:B------:R-:W3:Y:S04]  /*9fd60*/  LDL.LU R49, [R1+0x3254] ;  /* 0x0032540001317983 */ /* 0x000ee80000300800 */
[----:B------:R-:W4:Y:S04]  /*9fd70*/  LDL.LU R15, [R1+0x2bd4] ;  /* 0x002bd400010f7983 */ /* 0x000f280000300800 */
[----:B------:R0:W-:Y:S01]  /*9fd80*/  STL [R1+0xa28], R14 ;  /* 0x000a280e01007387 */ /* 0x0001e20000100800 */
[----:B------:R-:W-:-:S03]  /*9fd90*/  PRMT R10, R10, 0x3340, R9 ;  /* 0x000033400a0a7816 */ /* 0x000fc60000000009 */
[----:B0-----:R-:W3:Y:S04]  /*9fda0*/  LDL.LU R14, [R1+0x11c] ;  /* 0x00011c00010e7983 */ /* 0x001ee80000300800 */
[----:B------:R-:W3:Y:S04]  /*9fdb0*/  LDL.LU R13, [R1+0x2ccc] ;  /* 0x002ccc00010d7983 */ /* 0x000ee80000300800 */
[----:B------:R0:W-:Y:S04]  /*9fdc0*/  STL [R1+0xa24], R12 ;  /* 0x000a240c01007387 */ /* 0x0001e80000100800 */
[----:B0-----:R-:W3:Y:S04]  /*9fdd0*/  LDL.LU R12, [R1+0x2cc8] ;  /* 0x002cc800010c7983 */ /* 0x001ee80000300800 */
[----:B------:R-:W3:Y:S01]  /*9fde0*/  LDL.LU R9, [R1+0x2bd8] ;  /* 0x002bd80001097983 */ /* 0x000ee20000300800 */
[----:B------:R-:W-:-:S04]  /*9fdf0*/  LOP3.LUT R8, R8, 0xffff, RZ, 0xc0, !PT ;  /* 0x0000ffff08087812 */ /* 0x000fc800078ec0ff */
[----:B------:R-:W-:Y:S01]  /*9fe00*/  PRMT R8, R11, 0x3340, R8 ;  /* 0x000033400b087816 */ /* 0x000fe20000000008 */
[----:B------:R-:W-:Y:S04]  /*9fe10*/  STL [R1+0xa20], R10 ;  /* 0x000a200a01007387 */ /* 0x000fe80000100800 */
[----:B------:R2:W-:Y:S01]  /*9fe20*/  STL [R1+0xa0c], R8 ;  /* 0x000a0c0801007387 */ /* 0x0005e20000100800 */
[----:B------:R-:W-:Y:S02]  /*9fe30*/  LOP3.LUT R18, R18, 0xffff, RZ, 0xc0, !PT ;  /* 0x0000ffff12127812 */ /* 0x000fe400078ec0ff */
[----:B------:R-:W-:Y:S02]  /*9fe40*/  LOP3.LUT R17, R17, 0xffff, RZ, 0xc0, !PT ;  /* 0x0000ffff11117812 */ /* 0x000fe400078ec0ff */
[----:B--2---:R-:W-:-:S02]  /*9fe50*/  LOP3.LUT R8, R16, 0xffff, RZ, 0xc0, !PT ;  /* 0x0000ffff10087812 */ /* 0x004fc400078ec0ff */
[----:B----4-:R-:W-:Y:S02]  /*9fe60*/  LOP3.LUT R10, R15, 0xffff, RZ, 0xc0, !PT ;  /* 0x0000ffff0f0a7812 */ /* 0x010fe400078ec0ff */
[----:B---3--:R-:W-:Y:S02]  /*9fe70*/  LOP3.LUT R13, R13, 0xffff, RZ, 0xc0, !PT ;  /* 0x0000ffff0d0d7812 */ /* 0x008fe400078ec0ff */
[----:B------:R-:W-:Y:S02]  /*9fe80*/  LOP3.LUT R11, R9, 0xffff, RZ, 0xc0, !PT ;  /* 0x0000ffff090b7812 */ /* 0x000fe400078ec0ff */
[----:B------:R-:W-:Y:S02]  /*9fe90*/  LOP3.LUT R9, R14, 0xffff, RZ, 0xc0, !PT ;  /* 0x0000ffff0e097812 */ /* 0x000fe400078ec0ff */
[----:B------:R-:W-:Y:S02]  /*9fea0*/  SHF.R.U32.HI R14, RZ, 0x8, R13 ;  /* 0x00000008ff0e7819 */ /* 0x000fe4000001160d */
[----:B------:R-:W-:-:S02]  /*9feb0*/  PRMT R13, R13, 0x3340, R9 ;  /* 0x000033400d0d7816 */ /* 0x000fc40000000009 */
[----:B------:R-:W-:Y:S02]  /*9fec0*/  LOP3.LUT R12, R12, 0xffff, RZ, 0xc0, !PT ;  /* 0x0000ffff0c0c7812 */ /* 0x000fe400078ec0ff */
[----:B------:R-:W-:Y:S01]  /*9fed0*/  SHF.R.U32.HI R16, RZ, 0x8, R9 ;  /* 0x00000008ff107819 */ /* 0x000fe20000011609 */
[----:B------:R0:W-:Y:S01]  /*9fee0*/  STL [R1+0xc20], R13 ;  /* 0x000c200d01007387 */ /* 0x0001e20000100800 */
[----:B------:R-:W-:Y:S02]  /*9fef0*/  SHF.R.U32.HI R9, RZ, 0x8, R12 ;  /* 0x00000008ff097819 */ /* 0x000fe4000001160c */
[----:B0-----:R-:W-:Y:S01]  /*9ff00*/  PRMT R13, R12, 0x3340, R8 ;  /* 0x000033400c0d7816 */ /* 0x001fe20000000008 */
[----:B------:R-:W-:Y:S01]  /*9ff10*/  IMAD.MOV.U32 R12, RZ, RZ, R14 ;  /* 0x000000ffff0c7224 */ /* 0x000fe200078e000e */
[----:B------:R-:W-:Y:S02]  /*9ff20*/  SHF.R.U32.HI R14, RZ, 0x8, R11 ;  /* 0x00000008ff0e7819 */ /* 0x000fe4000001160b */
[----:B------:R-:W-:Y:S01]  /*9ff30*/  PRMT R11, R11, 0x3340, R18 ;  /* 0x000033400b0b7816 */ /* 0x000fe20000000012 */
[----:B------:R0:W-:Y:S01]  /*9ff40*/  STL [R1+0xc1c], R13 ;  /* 0x000c1c0d01007387 */ /* 0x0001e20000100800 */
[----:B------:R-:W-:-:S03]  /*9ff50*/  SHF.R.U32.HI R15, RZ, 0x8, R10 ;  /* 0x00000008ff0f7819 */ /* 0x000fc6000001160a */
[----:B------:R1:W-:Y:S01]  /*9ff60*/  STL [R1+0xc28], R11 ;  /* 0x000c280b01007387 */ /* 0x0003e20000100800 */
[----:B------:R-:W-:Y:S02]  /*9ff70*/  LOP3.LUT R14, R14, 0xffff, RZ, 0xc0, !PT ;  /* 0x0000ffff0e0e7812 */ /* 0x000fe400078ec0ff */
[----:B0-----:R-:W-:Y:S02]  /*9ff80*/  SHF.R.U32.HI R13, RZ, 0x8, R18 ;  /* 0x00000008ff0d7819 */ /* 0x001fe40000011612 */
[----:B------:R-:W2:Y:S01]  /*9ff90*/  LDL.LU R18, [R1+0x130] ;  /* 0x0001300001127983 */ /* 0x000ea20000300800 */
[--C-:B-1----:R-:W-:Y:S01]  /*9ffa0*/  PRMT R11, R10, 0x3340, R17.reuse ;  /* 0x000033400a0b7816 */ /* 0x102fe20000000011 */
[----:B------:R-:W-:Y:S01]  /*9ffb0*/  IMAD.MOV.U32 R10, RZ, RZ, R12 ;  /* 0x000000ffff0a7224 */ /* 0x000fe200078e000c */
[----:B------:R-:W-:Y:S02]  /*9ffc0*/  LOP3.LUT R13, R13, 0xffff, RZ, 0xc0, !PT ;  /* 0x0000ffff0d0d7812 */ /* 0x000fe400078ec0ff */
[----:B------:R-:W-:Y:S01]  /*9ffd0*/  SHF.R.U32.HI R12, RZ, 0x8, R17 ;  /* 0x00000008ff0c7819 */ /* 0x000fe20000011611 */
[----:B------:R0:W-:Y:S01]  /*9ffe0*/  STL [R1+0xc24], R11 ;  /* 0x000c240b01007387 */ /* 0x0001e20000100800 */
[----:B------:R-:W-:-:S02]  /*9fff0*/  PRMT R14, R14, 0x3340, R13 ;  /* 0x000033400e0e7816 */ /* 0x000fc4000000000d */
[----:B------:R-:W-:Y:S01]  /*a0000*/  LOP3.LUT R12, R12, 0xffff, RZ, 0xc0, !PT ;  /* 0x0000ffff0c0c7812 */ /* 0x000fe200078ec0ff */
[----:B------:R-:W3:Y:S01]  /*a0010*/  LDL.LU R17, [R1+0x138] ;  /* 0x0001380001117983 */ /* 0x000ee20000300800 */
[----:B------:R-:W-:Y:S02]  /*a0020*/  LOP3.LUT R15, R15, 0xffff, RZ, 0xc0, !PT ;  /* 0x0000ffff0f0f7812 */ /* 0x000fe400078ec0ff */
[----:B0-----:R-:W-:Y:S02]  /*a0030*/  LOP3.LUT R11, R9, 0xffff, RZ, 0xc0, !PT ;  /* 0x0000ffff090b7812 */ /* 0x001fe400078ec0ff */
[----:B------:R-:W-:Y:S02]  /*a0040*/  LOP3.LUT R9, R16, 0xffff, RZ, 0xc0, !PT ;  /* 0x0000ffff10097812 */ /* 0x000fe400078ec0ff */
[----:B------:R-:W4:Y:S01]  /*a0050*/  LDL.LU R16, [R1+0x2bdc] ;  /* 0x002bdc0001107983 */ /* 0x000f220000300800 */
[----:B------:R-:W-:-:S03]  /*a0060*/  PRMT R15, R15, 0x3340, R12 ;  /* 0x000033400f0f7816 */ /* 0x000fc6000000000c */
[----:B------:R-:W4:Y:S04]  /*a0070*/  LDL.LU R13, [R1+0x2cd8] ;  /* 0x002cd800010d7983 */ /* 0x000f280000300800 */
[----:B------:R0:W-:Y:S04]  /*a0080*/  STL [R1+0xa08], R14 ;  /* 0x000a080e01007387 */ /* 0x0001e80000100800 */
[----:B0-----:R-:W4:Y:S04]  /*a0090*/  LDL.LU R14, [R1+0x2be0] ;  /* 0x002be000010e7983 */ /* 0x001f280000300800 */
[----:B------:R-:W4:Y:S01]  /*a00a0*/  LDL.LU R12, [R1+0x2cd4] ;  /* 0x002cd400010c7983 */ /* 0x000f220000300800 */
[----:B------:R-:W-:-:S02]  /*a00b0*/  SHF.R.U32.HI R8, RZ, 0x8, R8 ;  /* 0x00000008ff087819 */ /* 0x000fc40000011608 */
[----:B------:R-:W-:Y:S02]  /*a00c0*/  LOP3.LUT R10, R10, 0xffff, RZ, 0xc0, !PT ;  /* 0x0000ffff0a0a7812 */ /* 0x000fe400078ec0ff */
[----:B------:R-:W-:Y:S02]  /*a00d0*/  LOP3.LUT R8, R8, 0xffff, RZ, 0xc0, !PT ;  /* 0x0000ffff08087812 */ /* 0x000fe400078ec0ff */
[----:B------:R-:W-:Y:S02]  /*a00e0*/  PRMT R9, R10, 0x3340, R9 ;  /* 0x000033400a097816 */ /* 0x000fe40000000009 */
[----:B------:R-:W-:Y:S01]  /*a00f0*/  PRMT R8, R11, 0x3340, R8 ;  /* 0x000033400b087816 */ /* 0x000fe20000000008 */
[----:B------:R-:W-:Y:S04]  /*a0100*/  STL [R1+0xa04], R15 ;  /* 0x000a040f01007387 */ /* 0x000fe80000100800 */
[----:B------:R-:W-:Y:S01]  /*a0110*/  STL [R1+0xa00], R9 ;  /* 0x000a000901007387 */ /* 0x000fe20000100800 */
[----:B------:R-:W-:-:S03]  /*a0120*/  LOP3.LUT R19, R19, 0xffff, RZ, 0xc0, !PT ;  /* 0x0000ffff13137812 */ /* 0x000fc600078ec0ff */
[----:B------:R2:W-:Y:S01]  /*a0130*/  STL [R1+0x9ec], R8 ;  /* 0x0009ec0801007387 */ /* 0x0005e20000100800 */
[----:B------:R-:W-:Y:S02]  /*a0140*/  LOP3.LUT R21, R21, 0xffff, RZ, 0xc0, !PT ;  /* 0x0000ffff15157812 */ /* 0x000fe400078ec0ff */
[----:B--2---:R-:W-:Y:S02]  /*a0150*/  LOP3.LUT R8, R18, 0xffff, RZ, 0xc0, !PT ;  /* 0x0000ffff12087812 */ /* 0x004fe400078ec0ff */
[----:B---3--:R-:W-:-:S04]  /*a0160*/  LOP3.LUT R9, R17, 0xffff, RZ, 0xc0, !PT ;  /* 0x0000ffff11097812 */ /* 0x008fc800078ec0ff */
[----:B------:R-:W-:Y:S02]  /*a0170*/  SHF.R.U32.HI R17, RZ, 0x8, R9 ;  /* 0x00000008ff117819 */ /* 0x000fe40000011609 */
[----:B----4-:R-:W-:Y:S02]  /*a0180*/  LOP3.LUT R10, R16, 0xffff, RZ, 0xc0, !PT ;  /* 0x0000ffff100a7812 */ /* 0x010fe400078ec0ff */
[----:B------:R-:W-:Y:S02]  /*a0190*/  LOP3.LUT R13, R13, 0xffff, RZ, 0xc0, !PT ;  /* 0x0000ffff0d0d7812 */ /* 0x000fe400078ec0ff */
[----:B------:R-:W-:Y:S02]  /*a01a0*/  SHF.R.U32.HI R16, RZ, 0x8, R8 ;  /* 0x00000008ff107819 */ /* 0x000fe40000011608 */
[----:B------:R-:W-:Y:S02]  /*a01b0*/  SHF.R.U32.HI R15, RZ, 0x8, R10 ;  /* 0x00000008ff0f7819 */ /* 0x000fe4000001160a */
[----:B------:R-:W-:-:S02]  /*a01c0*/  SHF.R.U32.HI R18, RZ, 0x8, R13 ;  /* 0x00000008ff127819 */ /* 0x000fc4000001160d */
[----:B------:R-:W-:Y:S02]  /*a01d0*/  LOP3.LUT R11, R14, 0xffff, RZ, 0xc0, !PT ;  /* 0x0000ffff0e0b7812 */ /* 0x000fe400078ec0ff */
[----:B------:R-:W-:Y:S02]  /*a01e0*/  PRMT R14, R13, 0x3340, R9 ;  /* 0x000033400d0e7816 */ /* 0x000fe40000000009 */
[----:B------:R-:W-:-:S04]  /*a01f0*/  LOP3.LUT R12, R12, 0xffff, RZ, 0xc0, !PT ;  /* 0x0000ffff0c0c7812 */ /* 0x000fc800078ec0ff */
[----:B------:R-:W-:Y:S01]  /*a0200*/  PRMT R9, R12, 0x3340, R8 ;  /* 0x000033400c097816 */ /* 0x000fe20000000008 */
[----:B------:R0:W-:Y:S01]  /*a0210*/  STL [R1+0xc14], R14 ;  /* 0x000c140e01007387 */ /* 0x0001e20000100800 */
[----:B------:R-:W-:Y:S02]  /*a0220*/  PRMT R8, R10, 0x3340, R19 ;  /* 0x000033400a087816 */ /* 0x000fe40000000013 */
[----:B------:R-:W-:Y:S01]  /*a0230*/  PRMT R10, R11, 0x3340, R21 ;  /* 0x000033400b0a7816 */ /* 0x000fe20000000015 */
[----:B------:R1:W-:Y:S01]  /*a0240*/  STL [R1+0xc10], R9 ;  /* 0x000c100901007387 */ /* 0x0003e20000100800 */
[----:B------:R-:W-:Y:S02]  /*a0250*/  SHF.R.U32.HI R13, RZ, 0x8, R12 ;  /* 0x00000008ff0d7819 */ /* 0x000fe4000001160c */
[----:B0-----:R-:W-:Y:S02]  /*a0260*/  SHF.R.U32.HI R14, RZ, 0x8, R19 ;  /* 0x00000008ff0e7819 */ /* 0x001fe40000011613 */
[----:B------:R-:W2:Y:S01]  /*a0270*/  LDL.LU R19, [R1+0x13c] ;  /* 0x00013c0001137983 */ /* 0x000ea20000300800 */
[----:B------:R-:W-:-:S02]  /*a0280*/  LOP3.LUT R15, R15, 0xffff, RZ, 0xc0, !PT ;  /* 0x0000ffff0f0f7812 */ /* 0x000fc400078ec0ff */
[----:B------:R-:W-:Y:S01]  /*a0290*/  LOP3.LUT R14, R14, 0xffff, RZ, 0xc0, !PT ;  /* 0x0000ffff0e0e7812 */ /* 0x000fe200078ec0ff */
[----:B------:R0:W-:Y:S01]  /*a02a0*/  STL [R1+0xc18], R8 ;  /* 0x000c180801007387 */ /* 0x0001e20000100800 */
[----:B-1----:R-:W-:Y:S02]  /*a02b0*/  SHF.R.U32.HI R9, RZ, 0x8, R11 ;  /* 0x00000008ff097819 */ /* 0x002fe4000001160b */
[----:B------:R-:W-:Y:S02]  /*a02c0*/  LOP3.LUT R12, R18, 0xffff, RZ, 0xc0, !PT ;  /* 0x0000ffff120c7812 */ /* 0x000fe400078ec0ff */
[----:B------:R-:W-:Y:S02]  /*a02d0*/  LOP3.LUT R11, R17, 0xffff, RZ, 0xc0, !PT ;  /* 0x0000ffff110b7812 */ /* 0x000fe400078ec0ff */
[----:B0-----:R-:W-:Y:S02]  /*a02e0*/  SHF.R.U32.HI R8, RZ, 0x8, R21 ;  /* 0x00000008ff087819 */ /* 0x001fe40000011615 */
[----:B------:R-:W3:Y:S01]  /*a02f0*/  LDL.LU R21, [R1+0x140] ;  /* 0x0001400001157983 */ /* 0x000ee20000300800 */
[----:B------:R-:W-:-:S03]  /*a0300*/  PRMT R15, R15, 0x3340, R14 ;  /* 0x000033400f0f7816 */ /* 0x000fc6000000000e */
[----:B------:R0:W-:Y:S04]  /*a0310*/  STL [R1+0xc0c], R10 ;  /* 0x000c0c0a01007387 */ /* 0x0001e80000100800 */
[----:B------:R-:W4:Y:S04]  /*a0320*/  LDL.LU R18, [R1+0x2be4] ;  /* 0x002be40001127983 */ /* 0x000f280000300800 */
[----:B------:R-:W4:Y:S01]  /*a0330*/  LDL.LU R17, [R1+0x2be8] ;  /* 0x002be80001117983 */ /* 0x000f220000300800 */
[----:B0-----:R-:W-:-:S03]  /*a0340*/  LOP3.LUT R10, R16, 0xffff, RZ, 0xc0, !PT ;  /* 0x0000ffff100a7812 */ /* 0x001fc600078ec0ff */
[----:B------:R-:W4:Y:S04]  /*a0350*/  LDL.LU R16, [R1+0x2ce4] ;  /* 0x002ce40001107983 */ /* 0x000f280000300800 */
[----:B------:R-:W4:Y:S01]  /*a0360*/  LDL.LU R14, [R1+0x2ce8] ;  /* 0x002ce800010e7983 */ /* 0x000f220000300800 */
[----:B------:R-:W-:Y:S02]  /*a0370*/  LOP3.LUT R13, R13, 0xffff, RZ, 0xc0, !PT ;  /* 0x0000ffff0d0d7812 */ /* 0x000fe400078ec0ff */
[----:B------:R-:W-:Y:S02]  /*a0380*/  LOP3.LUT R9, R9, 0xffff, RZ, 0xc0, !PT ;  /* 0x0000ffff09097812 */ /* 0x000fe400078ec0ff */
[----:B------:R-:W-:Y:S02]  /*a0390*/  LOP3.LUT R8, R8, 0xffff, RZ, 0xc0, !PT ;  /* 0x0000ffff08087812 */ /* 0x000fe400078ec0ff */
[----:B------:R-:W-:-:S02]  /*a03a0*/  PRMT R11, R12, 0x3340, R11 ;  /* 0x000033400c0b7816 */ /* 0x000fc4000000000b */
[----:B------:R-:W-:Y:S02]  /*a03b0*/  PRMT R10, R13, 0x3340, R10 ;  /* 0x000033400d0a7816 */ /* 0x000fe4000000000a */
[----:B------:R-:W-:Y:S01]  /*a03c0*/  PRMT R8, R9, 0x3340, R8 ;  /* 0x0000334009087816 */ /* 0x000fe20000000008 */
[----:B------:R-:W-:Y:S04]  /*a03d0*/  STL [R1+0x9e8], R15 ;  /* 0x0009e80f01007387 */ /* 0x000fe80000100800 */
[----:B------:R-:W-:Y:S04]  /*a03e0*/  STL [R1+0x9e4], R11 ;  /* 0x0009e40b01007387 */ /* 0x000fe80000100800 */
[----:B------:R-:W-:Y:S01]  /*a03f0*/  STL [R1+0x9e0], R10 ;  /* 0x0009e00a01007387 */ /* 0x000fe20000100800 */
[----:B------:R-:W-:-:S03]  /*a0400*/  LOP3.LUT R20, R20, 0xffff, RZ, 0xc0, !PT ;  /* 0x0000ffff14147812 */ /* 0x000fc600078ec0ff */
[----:B------:R2:W-:Y:S01]  /*a0410*/  STL [R1+0x9cc], R8 ;  /* 0x0009cc0801007387 */ /* 0x0005e20000100800 */
[----:B------:R-:W-:Y:S02]  /*a0420*/  LOP3.LUT R22, R22, 0xffff, RZ, 0xc0, !PT ;  /* 0x0000ffff16167812 */ /* 0x000fe400078ec0ff */
[----:B--2---:R-:W-:Y:S02]  /*a0430*/  LOP3.LUT R8, R19, 0xffff, RZ, 0xc0, !PT ;  /* 0x0000ffff13087812 */ /* 0x004fe400078ec0ff */
[----:B---3--:R-:W-:Y:S02]  /*a0440*/  LOP3.LUT R9, R21, 0xffff, RZ, 0xc0, !PT ;  /* 0x0000ffff15097812 */ /* 0x008fe400078ec0ff */
[----:B------:R-:W2:Y:S04]  /*a0450*/  LDL.LU R21, [R1+0x148] ;  /* 0x0001480001157983 */ /* 0x000ea80000300800 */
[----:B------:R-:W3:Y:S01]  /*a0460*/  LDL.LU R19, [R1+0x144] ;  /* 0x0001440001137983 */ /* 0x000ee20000300800 */
[----:B----4-:R-:W-:-:S02]  /*a0470*/  LOP3.LUT R10, R18, 0xffff, RZ, 0xc0, !PT ;  /* 0x0000ffff120a7812 */ /* 0x010fc400078ec0ff */
[----:B------:R-:W-:Y:S02]  /*a0480*/  LOP3.LUT R11, R17, 0xffff, RZ, 0xc0, !PT ;  /* 0x0000ffff110b7812 */ /* 0x000fe400078ec0ff */
[----:B------:R-:W-:Y:S02]  /*a0490*/  LOP3.LUT R12, R16, 0xffff, RZ, 0xc0, !PT ;  /* 0x0000ffff100c7812 */ /* 0x000fe400078ec0ff */
[----:B------:R-:W-:Y:S02]  /*a04a0*/  LOP3.LUT R13, R14, 0xffff, RZ, 0xc0, !PT ;  /* 0x0000ffff0e0d7812 */ /* 0x000fe400078ec0ff */
[--C-:B------:R-:W-:Y:S02]  /*a04b0*/  SHF.R.U32.HI R17, RZ, 0x8, R9.reuse ;  /* 0x00000008ff117819 */ /* 0x100fe40000011609 */
[----:B------:R-:W-:Y:S02]  /*a04c0*/  PRMT R14, R13, 0x3340, R9 ;  /* 0x000033400d0e7816 */ /* 0x000fe40000000009 */
[----:B------:R-:W-:-:S02]  /*a04d0*/  PRMT R9, R12, 0x3340, R8 ;  /* 0x000033400c097816 */ /* 0x000fc40000000008 */
[----:B------:R-:W-:Y:S02]  /*a04e0*/  SHF.R.U32.HI R16, RZ, 0x8, R8 ;  /* 0x00000008ff107819 */ /* 0x000fe40000011608 */
[----:B------:R-:W-:Y:S01]  /*a04f0*/  PRMT R8, R10, 0x3340, R20 ;  /* 0x000033400a087816 */ /* 0x000fe20000000014 */
[----:B------:R0:W-:Y:S01]  /*a0500*/  STL [R1+0xc04], R14 ;  /* 0x000c040e01007387 */ /* 0x0001e20000100800 */
[----:B------:R-:W-:Y:S02]  /*a0510*/  SHF.R.U32.HI R15, RZ, 0x8, R10 ;  /* 0x00000008ff0f7819 */ /* 0x000fe4000001160a */
[----:B------:R-:W-:Y:S01]  /*a0520*/  SHF.R.U32.HI R18, RZ, 0x8, R13 ;  /* 0x00000008ff127819 */ /* 0x000fe2000001160d */
[----:B------:R1:W-:Y:S01]  /*a0530*/  STL [R1+0xc00], R9 ;  /* 0x000c000901007387 */ /* 0x0003e20000100800 */
[----:B------:R-:W-:Y:S02]  /*a0540*/  PRMT R10, R11, 0x3340, R22 ;  /* 0x000033400b0a7816 */ /* 0x000fe40000000016 */
[----:B0-----:R-:W-:-:S02]  /*a0550*/  SHF.R.U32.HI R14, RZ, 0x8, R20 ;  /* 0x00000008ff0e7819 */ /* 0x001fc40000011614 */
[----:B------:R-:W4:Y:S01]  /*a0560*/  LDL.LU R20, [R1+0x2bfc] ;  /* 0x002bfc0001147983 */ /* 0x000f220000300800 */
[----:B------:R-:W-:-:S03]  /*a0570*/  SHF.R.U32.HI R13, RZ, 0x8, R12 ;  /* 0x00000008ff0d7819 */ /* 0x000fc6000001160c */
[----:B------:R0:W-:Y:S01]  /*a0580*/  STL [R1+0xc08], R8 ;  /* 0x000c080801007387 */ /* 0x0001e20000100800 */
[----:B-1----:R-:W-:Y:S02]  /*a0590*/  SHF.R.U32.HI R9, RZ, 0x8, R11 ;  /* 0x00000008ff097819 */ /* 0x002fe4000001160b */
[----:B------:R-:W-:Y:S02]  /*a05a0*/  LOP3.LUT R12, R18, 0xffff, RZ, 0xc0, !PT ;  /* 0x0000ffff120c7812 */ /* 0x000fe400078ec0ff */
[----:B------:R-:W-:Y:S02]  /*a05b0*/  LOP3.LUT R11, R17, 0xffff, RZ, 0xc0, !PT ;  /* 0x0000ffff110b7812 */ /* 0x000fe400078ec0ff */
[----:B0-----:R-:W-:Y:S02]  /*a05c0*/  SHF.R.U32.HI R8, RZ, 0x8, R22 ;  /* 0x00000008ff087819 */ /* 0x001fe40000011616 */
[----:B------:R-:W4:Y:S04]  /*a05d0*/  LDL.LU R22, [R1+0x2c00] ;  /* 0x002c000001167983 */ /* 0x000f280000300800 */
[----:B------:R0:W-:Y:S04]  /*a05e0*/  STL [R1+0xbfc], R10 ;  /* 0x000bfc0a01007387 */ /* 0x0001e80000100800 */
[----:B------:R-:W4:Y:S04]  /*a05f0*/  LDL.LU R18, [R1+0x2cf0] ;  /* 0x002cf00001127983 */ /* 0x000f280000300800 */
[----:B------:R-:W4:Y:S01]  /*a0600*/  LDL.LU R17, [R1+0x2cf4] ;  /* 0x002cf40001117983 */ /* 0x000f220000300800 */
[----:B------:R-:W-:-:S02]  /*a0610*/  LOP3.LUT R15, R15, 0xffff, RZ, 0xc0, !PT ;  /* 0x0000ffff0f0f7812 */ /* 0x000fc400078ec0ff */
[----:B------:R-:W-:Y:S02]  /*a0620*/  LOP3.LUT R14, R14, 0xffff, RZ, 0xc0, !PT ;  /* 0x0000ffff0e0e7812 */ /* 0x000fe400078ec0ff */
[----:B------:R-:W-:Y:S02]  /*a0630*/  LOP3.LUT R13, R13, 0xffff, RZ, 0xc0, !PT ;  /* 0x0000ffff0d0d7812 */ /* 0x000fe400078ec0ff */
[----:B0-----:R-:W-:Y:S02]  /*a0640*/  LOP3.LUT R10, R16, 0xffff, RZ, 0xc0, !PT ;  /* 0x0000ffff100a7812 */ /* 0x001fe400078ec0ff */
[----:B------:R-:W-:Y:S02]  /*a0650*/  LOP3.LUT R9, R9, 0xffff, RZ, 0xc0, !PT ;  /* 0x0000ffff09097812 */ /* 0x000fe400078ec0ff */
[----:B------:R-:W-:Y:S02]  /*a0660*/  LOP3.LUT R8, R8, 0xffff, RZ, 0xc0, !PT ;  /* 0x0000ffff08087812 */ /* 0x000fe400078ec0ff */
[----:B------:R-:W-:-:S02]  /*a0670*/  PRMT R14, R15, 0x3340, R14 ;  /* 0x000033400f0e7816 */ /* 0x000fc4000000000e */
[----:B------:R-:W-:Y:S02]  /*a0680*/  PRMT R11, R12, 0x3340, R11 ;  /* 0x000033400c0b7816 */ /* 0x000fe4000000000b */
[----:B------:R-:W-:Y:S02]  /*a0690*/  PRMT R10, R13, 0x3340, R10 ;  /* 0x000033400d0a7816 */ /* 0x000fe4000000000a */
[----:B------:R-:W-:Y:S01]  /*a06a0*/  PRMT R8, R9, 0x3340, R8 ;  /* 0x0000334009087816 */ /* 0x000fe20000000008 */
[----:B------:R-:W-:Y:S04]  /*a06b0*/  STL [R1+0x9c8], R14 ;  /* 0x0009c80e01007387 */ /* 0x000fe80000100800 */
[----:B------:R-:W-:Y:S04]  /*a06c0*/  STL [R1+0x9c4], R11 ;  /* 0x0009c40b01007387 */ /* 0x000fe80000100800 */
[----:B------:R-:W-:Y:S04]  /*a06d0*/  STL [R1+0x9c0], R10 ;  /* 0x0009c00a01007387 */ /* 0x000fe80000100800 */
[----:B------:R3:W-:Y:S01]  /*a06e0*/  STL [R1+0x9ac], R8 ;  /* 0x0009ac0801007387 */ /* 0x0007e20000100800 */
[----:B------:R-:W-:-:S02]  /*a06f0*/  LOP3.LUT R24, R24, 0xffff, RZ, 0xc0, !PT ;  /* 0x0000ffff18187812 */ /* 0x000fc400078ec0ff */
[----:B--2---:R-:W-:Y:S02]  /*a0700*/  LOP3.LUT R9, R21, 0xffff, RZ, 0xc0, !PT ;  /* 0x0000ffff15097812 */ /* 0x004fe400078ec0ff */
[----:B---3--:R-:W-:Y:S02]  /*a0710*/  LOP3.LUT R8, R19, 0xffff, RZ, 0xc0, !PT ;  /* 0x0000ffff13087812 */ /* 0x008fe400078ec0ff */
[----:B----4-:R-:W-:Y:S02]  /*a0720*/  LOP3.LUT R10, R20, 0xffff, RZ, 0xc0, !PT ;  /* 0x0000ffff140a7812 */ /* 0x010fe400078ec0ff */
[----:B------:R-:W-:Y:S02]  /*a0730*/  LOP3.LUT R11, R22, 0xffff, RZ, 0xc0, !PT ;  /* 0x0000ffff160b7812 */ /* 0x000fe400078ec0ff */
[----:B------:R-:W-:Y:S02]  /*a0740*/  LOP3.LUT R12, R18, 0xffff, RZ, 0xc0, !PT ;  /* 0x0000ffff120c7812 */ /* 0x000fe400078ec0ff */
[----:B------:R-:W-:-:S02]  /*a0750*/  LOP3.LUT R13, R17, 0xffff, RZ, 0xc0, !PT ;  /* 0x0000ffff110d7812 */ /* 0x000fc400078ec0ff */
[----:B------:R-:W2:Y:S02]  /*a0760*/  LDL.LU R17, [R1+0x2d04] ;  /* 0x002d040001117983 */ /* 0x000ea40000300800 */
[----:B------:R-:W-:Y:S02]  /*a0770*/  SHF.R.U32.HI R14, RZ, 0x8, R13 ;  /* 0x00000008ff0e7819 */ /* 0x000fe4000001160d */
[--C-:B------:R-:W-:Y:S01]  /*a0780*/  PRMT R16, R13, 0x3340, R9.reuse ;  /* 0x000033400d107816 */ /* 0x100fe20000000009 */
[----:B------:R-:W3:Y:S01]  /*a0790*/  LDL.LU R18, [R1+0x2d00] ;  /* 0x002d000001127983 */ /* 0x000ee20000300800 */
[----:B------:R-:W-:Y:S02]  /*a07a0*/  SHF.R.U32.HI R13, RZ, 0x8, R9 ;  /* 0x00000008ff0d7819 */ /* 0x000fe40000011609 */
[----:B------:R-:W-:Y:S01]  /*a07b0*/  PRMT R9, R12, 0x3340, R8 ;  /* 0x000033400c097816 */ /* 0x000fe20000000008 */
[----:B------:R-:W4:Y:S01]  /*a07c0*/  LDL.LU R22, [R1+0x2c0c] ;  /* 0x002c0c0001167983 */ /* 0x000f220000300800 */
[----:B------:R-:W-:-:S03]  /*a07d0*/  SHF.R.U32.HI R15, RZ, 0x8, R12 ;  /* 0x00000008ff0f7819 */ /* 0x000fc6000001160c */
[----:B------:R-:W2:Y:S01]  /*a07e0*/  LDL.LU R20, [R1+0x158] ;  /* 0x0001580001147983 */ /* 0x000ea20000300800 */
[----:B------:R-:W-:-:S03]  /*a07f0*/  SHF.R.U32.HI R12, RZ, 0x8, R8 ;  /* 0x00000008ff0c7819 */ /* 0x000fc60000011608 */
[----:B------:R-:W2:Y:S01]  /*a0800*/  LDL.LU R21, [R1+0x150] ;  /* 0x0001500001157983 */ /* 0x000ea20000300800 */
[----:B------:R-:W-:-:S03]  /*a0810*/  PRMT R8, R11, 0x3340, R24 ;  /* 0x000033400b087816 */ /* 0x000fc60000000018 */
[----:B------:R-:W2:Y:S04]  /*a0820*/  LDL.LU R19, [R1+0x14c] ;  /* 0x00014c0001137983 */ /* 0x000ea80000300800 */
[----:B------:R-:W-:Y:S04]  /*a0830*/  STL [R1+0xbf8], R16 ;  /* 0x000bf81001007387 */ /* 0x000fe80000100800 */
[----:B------:R0:W-:Y:S02]  /*a0840*/  STL [R1+0xbf4], R9 ;  /* 0x000bf40901007387 */ /* 0x0001e40000100800 */
[----:B0-----:R-:W-:-:S02]  /*a0850*/  SHF.R.U32.HI R9, RZ, 0x8, R24 ;  /* 0x00000008ff097819 */ /* 0x001fc40000011618 */
[----:B------:R-:W2:Y:S01]  /*a0860*/  LDL.LU R24, [R1+0x2d0c] ;  /* 0x002d0c0001187983 */ /* 0x000ea20000300800 */
[----:B------:R-:W-:Y:S02]  /*a0870*/  LOP3.LUT R23, R23, 0xffff, RZ, 0xc0, !PT ;  /* 0x0000ffff17177812 */ /* 0x000fe400078ec0ff */
[----:B------:R-:W-:Y:S02]  /*a0880*/  SHF.R.U32.HI R16, RZ, 0x8, R11 ;  /* 0x00000008ff107819 */ /* 0x000fe4000001160b */
[----:B------:R-:W-:Y:S02]  /*a0890*/  SHF.R.U32.HI R11, RZ, 0x8, R10 ;  /* 0x00000008ff0b7819 */ /* 0x000fe4000001160a */
[----:B------:R-:W-:Y:S01]  /*a08a0*/  PRMT R10, R10, 0x3340, R23 ;  /* 0x000033400a0a7816 */ /* 0x000fe20000000017 */
[----:B------:R0:W-:Y:S01]  /*a08b0*/  STL [R1+0xbf0], R8 ;  /* 0x000bf00801007387 */ /* 0x0001e20000100800 */
[----:B------:R-:W-:Y:S02]  /*a08c0*/  LOP3.LUT R14, R14, 0xffff, RZ, 0xc0, !PT ;  /* 0x0000ffff0e0e7812 */ /* 0x000fe400078ec0ff */
[----:B------:R-:W-:Y:S01]  /*a08d0*/  LOP3.LUT R13, R13, 0xffff, RZ, 0xc0, !PT ;  /* 0x0000ffff0d0d7812 */ /* 0x000fe200078ec0ff */
[----:B------:R1:W-:Y:S01]  /*a08e0*/  STL [R1+0xbec], R10 ;  /* 0x000bec0a01007387 */ /* 0x0003e20000100800 */
[----:B------:R-:W-:-:S02]  /*a08f0*/  LOP3.LUT R15, R15, 0xffff, RZ, 0xc0, !PT ;  /* 0x0000ffff0f0f7812 */ /* 0x000fc400078ec0ff */
[----:B------:R-:W-:Y:S02]  /*a0900*/  LOP3.LUT R12, R12, 0xffff, RZ, 0xc0, !PT ;  /* 0x0000ffff0c0c7812 */ /* 0x000fe400078ec0ff */
[----:B0-----:R-:W-:Y:S02]  /*a0910*/  SHF.R.U32.HI R8, RZ, 0x8, R23 ;  /* 0x00000008ff087819 */ /* 0x001fe40000011617 */
[----:B------:R-:W-:Y:S02]  /*a0920*/  LOP3.LUT R9, R9, 0xffff, RZ, 0xc0, !PT ;  /* 0x0000ffff09097812 */ /* 0x000fe400078ec0ff */
[----:B-1----:R-:W-:Y:S02]  /*a0930*/  LOP3.LUT R10, R16, 0xffff, RZ, 0xc0, !PT ;  /* 0x0000ffff100a7812 */ /* 0x002fe400078ec0ff */
[----:B------:R-:W-:Y:S02]  /*a0940*/  LOP3.LUT R11, R11, 0xffff, RZ, 0xc0, !PT ;  /* 0x0000ffff0b0b7812 */ /* 0x000fe400078ec0ff */
[----:B------:R-:W-:-:S02]  /*a0950*/  LOP3.LUT R8, R8, 0xffff, RZ, 0xc0, !PT ;  /* 0x0000ffff08087812 */ /* 0x000fc400078ec0ff */
[----:B------:R-:W-:Y:S02]  /*a0960*/  PRMT R13, R14, 0x3340, R13 ;  /* 0x000033400e0d7816 */ /* 0x000fe4000000000d */
[----:B------:R-:W-:Y:S02]  /*a0970*/  PRMT R12, R15, 0x3340, R12 ;  /* 0x000033400f0c7816 */ /* 0x000fe4000000000c */
[----:B------:R-:W-:Y:S02]  /*a0980*/  PRMT R9, R10, 0x3340, R9 ;  /* 0x000033400a097816 */ /* 0x000fe40000000009 */
[----:B------:R-:W-:Y:S01]  /*a0990*/  PRMT R8, R11, 0x3340, R8 ;  /* 0x000033400b087816 */ /* 0x000fe20000000008 */
[----:B------:R-:W-:Y:S04]  /*a09a0*/  STL [R1+0x9a8], R13 ;  /* 0x0009a80d01007387 */ /* 0x000fe80000100800 */
[----:B------:R3:W-:Y:S04]  /*a09b0*/  STL [R1+0x9a4], R12 ;  /* 0x0009a40c01007387 */ /* 0x0007e80000100800 */
[----:B------:R0:W-:Y:S04]  /*a09c0*/  STL [R1+0x9a0], R9 ;  /* 0x0009a00901007387 */ /* 0x0001e80000100800 */
[----:B------:R1:W-:Y:S01]  /*a09d0*/  STL [R1+0x98c], R8 ;  /* 0x00098c0801007387 */ /* 0x0003e20000100800 */
[----:B---3--:R-:W-:-:S02]  /*a09e0*/  LOP3.LUT R12, R18, 0xffff, RZ, 0xc0, !PT ;  /* 0x0000ffff120c7812 */ /* 0x008fc400078ec0ff */
[----:B----4-:R-:W-:Y:S02]  /*a09f0*/  LOP3.LUT R11, R22, 0xffff, RZ, 0xc0, !PT ;  /* 0x0000ffff160b7812 */ /* 0x010fe400078ec0ff */
[----:B--2---:R-:W-:Y:S02]  /*a0a00*/  LOP3.LUT R10, R20, 0xffff, RZ, 0xc0, !PT ;  /* 0x0000ffff140a7812 */ /* 0x004fe400078ec0ff */
[----:B0-----:R-:W-:Y:S02]  /*a0a10*/  LOP3.LUT R9, R21, 0xffff, RZ, 0xc0, !PT ;  /* 0x0000ffff15097812 */ /* 0x001fe400078ec0ff */
[----:B------:R-:W-:Y:S02]  /*a0a20*/  LOP3.LUT R14, R24, 0xffff, RZ, 0xc0, !PT ;  /* 0x0000ffff180e7812 */ /* 0x000fe400078ec0ff */
[----:B------:R-:W2:Y:S04]  /*a0a30*/  LDL.LU R24, [R1+0x2d1c] ;  /* 0x002d1c0001187983 */ /* 0x000ea80000300800 */
[----:B------:R-:W3:Y:S04]  /*a0a40*/  LDL.LU R18, [R1+0x2d10] ;  /* 0x002d100001127983 */ /* 0x000ee80000300800 */
[----:B------:R-:W4:Y:S04]  /*a0a50*/  LDL.LU R22, [R1+0x2c1c] ;  /* 0x002c1c0001167983 */ /* 0x000f280000300800 */
[----:B------:R-:W4:Y:S04]  /*a0a60*/  LDL.LU R20, [R1+0x2c18] ;  /* 0x002c180001147983 */ /* 0x000f280000300800 */
[----:B------:R-:W4:Y:S01]  /*a0a70*/  LDL.LU R21, [R1+0x160] ;  /* 0x0001600001157983 */ /* 0x000f220000300800 */
[----:B-1----:R-:W-:-:S02]  /*a0a80*/  LOP3.LUT R8, R19, 0xffff, RZ, 0xc0, !PT ;  /* 0x0000ffff13087812 */ /* 0x002fc400078ec0ff */
[----:B------:R-:W-:Y:S01]  /*a0a90*/  LOP3.LUT R13, R17, 0xffff, RZ, 0xc0, !PT ;  /* 0x0000ffff110d7812 */ /* 0x000fe200078ec0ff */
[----:B------:R-:W4:Y:S01]  /*a0aa0*/  LDL.LU R19, [R1+0x154] ;  /* 0x0001540001137983 */ /* 0x000f220000300800 */
[----:B------:R-:W-:Y:S02]  /*a0ab0*/  SHF.R.U32.HI R17, RZ, 0x8, R14 ;  /* 0x00000008ff117819 */ /* 0x000fe4000001160e */
[--C-:B------:R-:W-:Y:S02]  /*a0ac0*/  PRMT R15, R14, 0x3340, R10.reuse ;  /* 0x000033400e0f7816 */ /* 0x100fe4000000000a */
[----:B------:R-:W-:Y:S02]  /*a0ad0*/  SHF.R.U32.HI R16, RZ, 0x8, R10 ;  /* 0x00000008ff107819 */ /* 0x000fe4000001160a */
[----:B------:R-:W-:Y:S02]  /*a0ae0*/  SHF.R.U32.HI R14, RZ, 0x8, R13 ;  /* 0x00000008ff0e7819 */ /* 0x000fe4000001160d */
[----:B------:R-:W-:-:S02]  /*a0af0*/  PRMT R10, R13, 0x3340, R9 ;  /* 0x000033400d0a7816 */ /* 0x000fc40000000009 */
[----:B------:R-:W-:Y:S02]  /*a0b00*/  SHF.R.U32.HI R13, RZ, 0x8, R9 ;  /* 0x00000008ff0d7819 */ /* 0x000fe40000011609 */
[----:B------:R-:W-:Y:S01]  /*a0b10*/  PRMT R9, R12, 0x3340, R8 ;  /* 0x000033400c097816 */ /* 0x000fe20000000008 */
[----:B------:R0:W-:Y:S01]  /*a0b20*/  STL [R1+0xbdc], R15 ;  /* 0x000bdc0f01007387 */ /* 0x0001e20000100800 */
[----:B------:R-:W-:-:S03]  /*a0b30*/  LOP3.LUT R25, R25, 0xffff, RZ, 0xc0, !PT ;  /* 0x0000ffff19197812 */ /* 0x000fc600078ec0ff */
[----:B------:R1:W-:Y:S04]  /*a0b40*/  STL [R1+0xbe8], R10 ;  /* 0x000be80a01007387 */ /* 0x0003e80000100800 */
[----:B------:R1:W-:Y:S01]  /*a0b50*/  STL [R1+0xbe4], R9 ;  /* 0x000be40901007387 */ /* 0x0003e20000100800 */
[----:B0-----:R-:W-:Y:S02]  /*a0b60*/  SHF.R.U32.HI R15, RZ, 0x8, R12 ;  /* 0x00000008ff0f7819 */ /* 0x001fe4000001160c */
[----:B------:R-:W-:Y:S02]  /*a0b70*/  SHF.R.U32.HI R12, RZ, 0x8, R8 ;  /* 0x00000008ff0c7819 */ /* 0x000fe40000011608 */
[----:B------:R-:W-:Y:S02]  /*a0b80*/  SHF.R.U32.HI R8, RZ, 0x8, R11 ;  /* 0x00000008ff087819 */ /* 0x000fe4000001160b */
[----:B-1----:R-:W-:-:S02]  /*a0b90*/  SHF.R.U32.HI R10, RZ, 0x8, R25 ;  /* 0x00000008ff0a7819 */ /* 0x002fc40000011619 */
[----:B------:R-:W-:Y:S02]  /*a0ba0*/  PRMT R9, R11, 0x3340, R25 ;  /* 0x000033400b097816 */ /* 0x000fe40000000019 */
[----:B------:R-:W-:Y:S02]  /*a0bb0*/  LOP3.LUT R14, R14, 0xffff, RZ, 0xc0, !PT ;  /* 0x0000ffff0e0e7812 */ /* 0x000fe400078ec0ff */
[----:B------:R-:W-:Y:S01]  /*a0bc0*/  LOP3.LUT R13, R13, 0xffff, RZ, 0xc0, !PT ;  /* 0x0000ffff0d0d7812 */ /* 0x000fe200078ec0ff */
[----:B------:R0:W-:Y:S01]  /*a0bd0*/  STL [R1+0xbe0], R9 ;  /* 0x000be00901007387 */ /* 0x0001e20000100800 */
[----:B------:R-:W-:Y:S02]  /*a0be0*/  LOP3.LUT R15, R15, 0xffff, RZ, 0xc0, !PT ;  /* 0x0000ffff0f0f7812 */ /* 0x000fe400078ec0ff */
[----:B------:R-:W-:Y:S02]  /*a0bf0*/  LOP3.LUT R12, R12, 0xffff, RZ, 0xc0, !PT ;  /* 0x0000ffff0c0c7812 */ /* 0x000fe400078ec0ff */
[----:B------:R-:W-:-:S02]  /*a0c00*/  LOP3.LUT R11, R8, 0xffff, RZ, 0xc0, !PT ;  /* 0x0000ffff080b7812 */ /* 0x000fc400078ec0ff */
[----:B------:R-:W-:Y:S02]  /*a0c10*/  LOP3.LUT R10, R10, 0xffff, RZ, 0xc0, !PT ;  /* 0x0000ffff0a0a7812 */ /* 0x000fe400078ec0ff */
[----:B------:R-:W-:Y:S02]  /*a0c20*/  LOP3.LUT R8, R16, 0xffff, RZ, 0xc0, !PT ;  /* 0x0000ffff10087812 */ /* 0x000fe400078ec0ff */
[----:B0-----:R-:W-:Y:S02]  /*a0c30*/  LOP3.LUT R9, R17, 0xffff, RZ, 0xc0, !PT ;  /* 0x0000ffff11097812 */ /* 0x001fe400078ec0ff */
[----:B------:R-:W-:Y:S02]  /*a0c40*/  PRMT R13, R14, 0x3340, R13 ;  /* 0x000033400e0d7816 */ /* 0x000fe4000000000d */
[----:B------:R-:W-:Y:S02]  /*a0c50*/  PRMT R12, R15, 0x3340, R12 ;  /* 0x000033400f0c7816 */ /* 0x000fe4000000000c */
[----:B------:R-:W-:-:S02]  /*a0c60*/  PRMT R10, R11, 0x3340, R10 ;  /* 0x000033400b0a7816 */ /* 0x000fc4000000000a */
[----:B------:R-:W-:Y:S01]  /*a0c70*/  PRMT R8, R9, 0x3340, R8 ;  /* 0x0000334009087816 */ /* 0x000fe20000000008 */
[----:B------:R2:W-:Y:S04]  /*a0c80*/  STL [R1+0x988], R13 ;  /* 0x0009880d01007387 */ /* 0x0005e80000100800 */
[----:B------:R3:W-:Y:S04]  /*a0c90*/  STL [R1+0x984], R12 ;  /* 0x0009840c01007387 */ /* 0x0007e80000100800 */
[----:B------:R0:W-:Y:S04]  /*a0ca0*/  STL [R1+0x980], R10 ;  /* 0x0009800a01007387 */ /* 0x0001e80000100800 */
[----:B------:R1:W-:Y:S04]  /*a0cb0*/  STL [R1+0x96c], R8 ;  /* 0x00096c0801007387 */ /* 0x0003e80000100800 */
[----:B------:R-:W4:Y:S01]  /*a0cc0*/  LDL.LU R23, [R1+0x2d2c] ;  /* 0x002d2c0001177983 */ /* 0x000f220000300800 */
[----:B--2---:R-:W-:-:S03]  /*a0cd0*/  LOP3.LUT R13, R24, 0xffff, RZ, 0xc0, !PT ;  /* 0x0000ffff180d7812 */ /* 0x004fc600078ec0ff */
[----:B------:R-:W2:Y:S01]  /*a0ce0*/  LDL.LU R24, [R1+0x2d28] ;  /* 0x002d280001187983 */ /* 0x000ea20000300800 */
[----:B---3--:R-:W-:-:S03]  /*a0cf0*/  LOP3.LUT R12, R18, 0xffff, RZ, 0xc0, !PT ;  /* 0x0000ffff120c7812 */ /* 0x008fc600078ec0ff */
[----:B------:R-:W3:Y:S01]  /*a0d00*/  LDL.LU R18, [R1+0x2d20] ;  /* 0x002d200001127983 */ /* 0x000ee20000300800 */
[----:B----4-:R-:W-:-:S03]  /*a0d10*/  LOP3.LUT R11, R22, 0xffff, RZ, 0xc0, !PT ;  /* 0x0000ffff160b7812 */ /* 0x010fc600078ec0ff */
[----:B------:R-:W4:Y:S01]  /*a0d20*/  LDL.LU R22, [R1+0x2c28] ;  /* 0x002c280001167983 */ /* 0x000f220000300800 */
[----:B0-----:R-:W-:-:S03]  /*a0d30*/  LOP3.LUT R10, R20, 0xffff, RZ, 0xc0, !PT ;  /* 0x0000ffff140a7812 */ /* 0x001fc600078ec0ff */
[----:B------:R-:W3:Y:S01]  /*a0d40*/  LDL.LU R20, [R1+0x168] ;  /* 0x0001680001147983 */ /* 0x000ee20000300800 */
[----:B------:R-:W-:-:S03]  /*a0d50*/  LOP3.LUT R9, R21, 0xffff, RZ, 0xc0, !PT ;  /* 0x0000ffff15097812 */ /* 0x000fc600078ec0ff */
[----:B------:R-:W3:Y:S01]  /*a0d60*/  LDL.LU R21, [R1+0x164] ;  /* 0x0001640001157983 */ /* 0x000ee20000300800 */
[----:B-1----:R-:W-:-:S03]  /*a0d70*/  LOP3.LUT R8, R19, 0xffff, RZ, 0xc0, !PT ;  /* 0x0000ffff13087812 */ /* 0x002fc600078ec0ff */
[----:B------:R-:W3:Y:S01]  /*a0d80*/  LDL.LU R19, [R1+0x15c] ;  /* 0x00015c0001137983 */ /* 0x000ee20000300800 */
[----:B------:R-:W-:Y:S02]  /*a0d90*/  LOP3.LUT R27, R27, 0xffff, RZ, 0xc0, !PT ;  /* 0x0000ffff1b1b7812 */ /* 0x000fe400078ec0ff */
[----:B------:R-:W-:Y:S02]  /*a0da0*/  SHF.R.U32.HI R17, RZ, 0x8, R13 ;  /* 0x00000008ff117819 */ /* 0x000fe4000001160d */
[--C-:B------:R-:W-:Y:S02]  /*a0db0*/  PRMT R13, R13, 0x3340, R9.reuse ;  /* 0x000033400d0d7816 */ /* 0x100fe40000000009 */
[----:B------:R-:W-:Y:S02]  /*a0dc0*/  SHF.R.U32.HI R16, RZ, 0x8, R9 ;  /* 0x00000008ff107819 */ /* 0x000fe40000011609 */
[--C-:B------:R-:W-:Y:S02]  /*a0dd0*/  PRMT R9, R12, 0x3340, R8.reuse ;  /* 0x000033400c097816 */ /* 0x100fe40000000008 */
[----:B------:R-:W-:-:S02]  /*a0de0*/  SHF.R.U32.HI R14, RZ, 0x8, R8 ;  /* 0x00000008ff0e7819 */ /* 0x000fc40000011608 */
[----:B------:R-:W-:Y:S01]  /*a0df0*/  PRMT R8, R11, 0x3340, R27 ;  /* 0x000033400b087816 */ /* 0x000fe2000000001b */
[----:B------:R0:W-:Y:S01]  /*a0e00*/  STL [R1+0xbcc], R13 ;  /* 0x000bcc0d01007387 */ /* 0x0001e20000100800 */
[----:B------:R-:W-:Y:S02]  /*a0e10*/  LOP3.LUT R26, R26, 0xffff, RZ, 0xc0, !PT ;  /* 0x0000ffff1a1a7812 */ /* 0x000fe400078ec0ff */
[----:B------:R-:W-:Y:S01]  /*a0e20*/  SHF.R.U32.HI R15, RZ, 0x8, R12 ;  /* 0x00000008ff0f7819 */ /* 0x000fe2000001160c */
[----:B------:R-:W-:Y:S01]  /*a0e30*/  STL [R1+0xbd8], R9 ;  /* 0x000bd80901007387 */ /* 0x000fe20000100800 */
[----:B------:R-:W-:Y:S02]  /*a0e40*/  SHF.R.U32.HI R12, RZ, 0x8, R11 ;  /* 0x00000008ff0c7819 */ /* 0x000fe4000001160b */
[----:B------:R-:W-:Y:S01]  /*a0e50*/  SHF.R.U32.HI R11, RZ, 0x8, R27 ;  /* 0x00000008ff0b7819 */ /* 0x000fe2000001161b */
[----:B------:R1:W-:Y:S01]  /*a0e60*/  STL [R1+0xbd4], R8 ;  /* 0x000bd40801007387 */ /* 0x0003e20000100800 */
[----:B0-----:R-:W-:-:S02]  /*a0e70*/  SHF.R.U32.HI R13, RZ, 0x8, R10 ;  /* 0x00000008ff0d7819 */ /* 0x001fc4000001160a */
[----:B------:R-:W-:Y:S02]  /*a0e80*/  LOP3.LUT R15, R15, 0xffff, RZ, 0xc0, !PT ;  /* 0x0000ffff0f0f7812 */ /* 0x000fe400078ec0ff */
[----:B------:R-:W-:Y:S02]  /*a0e90*/  LOP3.LUT R14, R14, 0xffff, RZ, 0xc0, !PT ;  /* 0x0000ffff0e0e7812 */ /* 0x000fe400078ec0ff */
[--C-:B-1----:R-:W-:Y:S02]  /*a0ea0*/  PRMT R8, R10, 0x3340, R26.reuse ;  /* 0x000033400a087816 */ /* 0x102fe4000000001a */
[----:B------:R-:W-:Y:S02]  /*a0eb0*/  SHF.R.U32.HI R10, RZ, 0x8, R26 ;  /* 0x00000008ff0a7819 */ /* 0x000fe4000001161a */
[----:B------:R-:W-:Y:S01]  /*a0ec0*/  LOP3.LUT R12, R12, 0xffff, RZ, 0xc0, !PT ;  /* 0x0000ffff0c0c7812 */ /* 0x000fe200078ec0ff */
[----:B------:R0:W-:Y:S01]  /*a0ed0*/  STL [R1+0xbd0], R8 ;  /* 0x000bd00801007387 */ /* 0x0001e20000100800 */
[----:B------:R-:W-:-:S02]  /*a0ee0*/  LOP3.LUT R11, R11, 0xffff, RZ, 0xc0, !PT ;  /* 0x0000ffff0b0b7812 */ /* 0x000fc400078ec0ff */
[----:B------:R-:W-:Y:S02]  /*a0ef0*/  LOP3.LUT R13, R13, 0xffff, RZ, 0xc0, !PT ;  /* 0x0000ffff0d0d7812 */ /* 0x000fe400078ec0ff */
[----:B------:R-:W-:Y:S02]  /*a0f00*/  LOP3.LUT R10, R10, 0xffff, RZ, 0xc0, !PT ;  /* 0x0000ffff0a0a7812 */ /* 0x000fe400078ec0ff */
[----:B------:R-:W-:Y:S02]  /*a0f10*/  LOP3.LUT R9, R17, 0xffff, RZ, 0xc0, !PT ;  /* 0x0000ffff11097812 */ /* 0x000fe400078ec0ff */
[----:B------:R-:W-:Y:S02]  /*a0f20*/  PRMT R14, R15, 0x3340, R14 ;  /* 0x000033400f0e7816 */ /* 0x000fe4000000000e */
[----:B0-----:R-:W-:Y:S02]  /*a0f30*/  LOP3.LUT R8, R16, 0xffff, RZ, 0xc0, !PT ;  /* 0x0000ffff10087812 */ /* 0x001fe400078ec0ff */
[----:B------:R-:W-:-:S02]  /*a0f40*/  PRMT R11, R12, 0x3340, R11 ;  /* 0x000033400c0b7816 */ /* 0x000fc4000000000b */
[----:B------:R-:W-:Y:S02]  /*a0f50*/  PRMT R10, R13, 0x3340, R10 ;  /* 0x000033400d0a7816 */ /* 0x000fe4000000000a */
[----:B------:R-:W-:Y:S01]  /*a0f60*/  PRMT R8, R9, 0x3340, R8 ;  /* 0x0000334009087816 */ /* 0x000fe20000000008 */
[----:B------:R0:W-:Y:S04]  /*a0f70*/  STL [R1+0x968], R14 ;  /* 0x0009680e01007387 */ /* 0x0001e80000100800 */
[----:B------:R4:W-:Y:S04]  /*a0f80*/  STL [R1+0x964], R11 ;  /* 0x0009640b01007387 */ /* 0x0009e80000100800 */
[----:B------:R3:W-:Y:S04]  /*a0f90*/  STL [R1+0x960], R10 ;  /* 0x0009600a01007387 */ /* 0x0007e80000100800 */
[----:B------:R1:W-:Y:S01]  /*a0fa0*/  STL [R1+0x94c], R8 ;  /* 0x00094c0801007387 */ /* 0x0003e20000100800 */
[----:B0-----:R-:W-:-:S03]  /*a0fb0*/  LOP3.LUT R14, R23, 0xffff, RZ, 0xc0, !PT ;  /* 0x0000ffff170e7812 */ /* 0x001fc600078ec0ff */
[----:B------:R-:W3:Y:S01]  /*a0fc0*/  LDL.LU R23, [R1+0x2d3c] ;  /* 0x002d3c0001177983 */ /* 0x000ee20000300800 */
[----:B--2---:R-:W-:-:S03]  /*a0fd0*/  LOP3.LUT R13, R24, 0xffff, RZ, 0xc0, !PT ;  /* 0x0000ffff180d7812 */ /* 0x004fc600078ec0ff */
[----:B------:R-:W2:Y:S01]  /*a0fe0*/  LDL.LU R24, [R1+0x2d38] ;  /* 0x002d380001187983 */ /* 0x000ea20000300800 */
[----:B----4-:R-:W-:-:S03]  /*a0ff0*/  LOP3.LUT R11, R22, 0xffff, RZ, 0xc0, !PT ;  /* 0x0000ffff160b7812 */ /* 0x010fc600078ec0ff */
[----:B------:R-:W4:Y:S01]  /*a1000*/  LDL.LU R22, [R1+0x2c58] ;  /* 0x002c580001167983 */ /* 0x000f220000300800 */
[----:B---3--:R-:W-:-:S03]  /*a1010*/  LOP3.LUT R10, R20, 0xffff, RZ, 0xc0, !PT ;  /* 0x0000ffff140a7812 */ /* 0x008fc600078ec0ff */
        /* <DEDUP_REMOVED lines=9> */
[----:B------:R-:W-:Y:S02]  /*a10b0*/  SHF.R.U32.HI R10, RZ, 0x8, R13 ;  /* 0x00000008ff0a7819 */ /* 0x000fe4000001160d */
[----:B------:R-:W-:-:S02]  /*a10c0*/  PRMT R13, R13, 0x3340, R9 ;  /* 0x000033400d0d7816 */ /* 0x000fc40000000009 */
[----:B------:R-:W-:Y:S01]  /*a10d0*/  LOP3.LUT R28, R28, 0xffff, RZ, 0xc0, !PT ;  /* 0x0000ffff1c1c7812 */ /* 0x000fe200078ec0ff */
[----:B------:R0:W-:Y:S01]  /*a10e0*/  STL [R1+0xbc0], R14 ;  /* 0x000bc00e01007387 */ /* 0x0001e20000100800 */
[----:B------:R-:W-:Y:S02]  /*a10f0*/  SHF.R.U32.HI R16, RZ, 0x8, R9 ;  /* 0x00000008ff107819 */ /* 0x000fe40000011609 */
[----:B------:R-:W-:Y:S01]  /*a1100*/  SHF.R.U32.HI R15, RZ, 0x8, R12 ;  /* 0x00000008ff0f7819 */ /* 0x000fe2000001160c */
[----:B------:R1:W-:Y:S01]  /*a1110*/  STL [R1+0xbbc], R13 ;  /* 0x000bbc0d01007387 */ /* 0x0003e20000100800 */
[----:B------:R-:W-:Y:S02]  /*a1120*/  PRMT R9, R12, 0x3340, R8 ;  /* 0x000033400c097816 */ /* 0x000fe40000000008 */
[----:B------:R-:W-:Y:S02]  /*a1130*/  SHF.R.U32.HI R12, RZ, 0x8, R28 ;  /* 0x00000008ff0c7819 */ /* 0x000fe4000001161c */
[----:B0-----:R-:W-:-:S02]  /*a1140*/  SHF.R.U32.HI R14, RZ, 0x8, R8 ;  /* 0x00000008ff0e7819 */ /* 0x001fc40000011608 */
[----:B------:R-:W-:Y:S02]  /*a1150*/  PRMT R8, R11, 0x3340, R28 ;  /* 0x000033400b087816 */ /* 0x000fe4000000001c */
[----:B-1----:R-:W-:Y:S01]  /*a1160*/  SHF.R.U32.HI R13, RZ, 0x8, R11 ;  /* 0x00000008ff0d7819 */ /* 0x002fe2000001160b */
[----:B------:R0:W-:Y:S01]  /*a1170*/  STL [R1+0xbc8], R9 ;  /* 0x000bc80901007387 */ /* 0x0001e20000100800 */
[----:B------:R-:W-:Y:S02]  /*a1180*/  LOP3.LUT R15, R15, 0xffff, RZ, 0xc0, !PT ;  /* 0x0000ffff0f0f7812 */ /* 0x000fe400078ec0ff */
[----:B------:R-:W-:Y:S01]  /*a1190*/  LOP3.LUT R14, R14, 0xffff, RZ, 0xc0, !PT ;  /* 0x0000ffff0e0e7812 */ /* 0x000fe200078ec0ff */
[----:B------:R1:W-:Y:S01]  /*a11a0*/  STL [R1+0xbc4], R8 ;  /* 0x000bc40801007387 */ /* 0x0003e20000100800 */
[----:B------:R-:W-:Y:S02]  /*a11b0*/  LOP3.LUT R13, R13, 0xffff, RZ, 0xc0, !PT ;  /* 0x0000ffff0d0d7812 */ /* 0x000fe400078ec0ff */
[----:B------:R-:W-:-:S02]  /*a11c0*/  LOP3.LUT R12, R12, 0xffff, RZ, 0xc0, !PT ;  /* 0x0000ffff0c0c7812 */ /* 0x000fc400078ec0ff */
[----:B------:R-:W-:Y:S02]  /*a11d0*/  LOP3.LUT R11, R10, 0xffff, RZ, 0xc0, !PT ;  /* 0x0000ffff0a0b7812 */ /* 0x000fe400078ec0ff */
[----:B------:R-:W-:Y:S02]  /*a11e0*/  LOP3.LUT R10, R18, 0xffff, RZ, 0xc0, !PT ;  /* 0x0000ffff120a7812 */ /* 0x000fe400078ec0ff */
[----:B0-----:R-:W-:Y:S02]  /*a11f0*/  LOP3.LUT R9, R17, 0xffff, RZ, 0xc0, !PT ;  /* 0x0000ffff11097812 */ /* 0x001fe400078ec0ff */
[----:B-1----:R-:W-:Y:S02]  /*a1200*/  LOP3.LUT R8, R16, 0xffff, RZ, 0xc0, !PT ;  /* 0x0000ffff10087812 */ /* 0x002fe400078ec0ff */
[----:B------:R-:W-:Y:S02]  /*a1210*/  PRMT R14, R15, 0x3340, R14 ;  /* 0x000033400f0e7816 */ /* 0x000fe4000000000e */
[----:B------:R-:W-:-:S02]  /*a1220*/  PRMT R12, R13, 0x3340, R12 ;  /* 0x000033400d0c7816 */ /* 0x000fc4000000000c */
[----:B------:R-:W-:Y:S02]  /*a1230*/  PRMT R9, R10, 0x3340, R9 ;  /* 0x000033400a097816 */ /* 0x000fe40000000009 */
[----:B------:R-:W-:Y:S01]  /*a1240*/  PRMT R8, R11, 0x3340, R8 ;  /* 0x000033400b087816 */ /* 0x000fe20000000008 */
[----:B------:R-:W-:Y:S04]  /*a1250*/  STL [R1+0x928], R14 ;  /* 0x0009280e01007387 */ /* 0x000fe80000100800 */
[----:B------:R2:W-:Y:S04]  /*a1260*/  STL [R1+0x924], R12 ;  /* 0x0009240c01007387 */ /* 0x0005e80000100800 */
[----:B------:R0:W-:Y:S04]  /*a1270*/  STL [R1+0x920], R9 ;  /* 0x0009200901007387 */ /* 0x0001e80000100800 */
[----:B------:R1:W-:Y:S01]  /*a1280*/  STL [R1+0x90c], R8 ;  /* 0x00090c0801007387 */ /* 0x0003e20000100800 */
[----:B------:R-:W-:-:S03]  /*a1290*/  LOP3.LUT R13, R23, 0xffff, RZ, 0xc0, !PT ;  /* 0x0000ffff170d7812 */ /* 0x000fc600078ec0ff */
[----:B------:R-:W3:Y:S01]  /*a12a0*/  LDL.LU R23, [R1+0x2d48] ;  /* 0x002d480001177983 */ /* 0x000ee20000300800 */
[----:B--2---:R-:W-:-:S03]  /*a12b0*/  LOP3.LUT R12, R24, 0xffff, RZ, 0xc0, !PT ;  /* 0x0000ffff180c7812 */ /* 0x004fc600078ec0ff */
[----:B------:R-:W2:Y:S01]  /*a12c0*/  LDL.LU R24, [R1+0x2d44] ;  /* 0x002d440001187983 */ /* 0x000ea20000300800 */
[----:B----4-:R-:W-:-:S03]  /*a12d0*/  LOP3.LUT R11, R22, 0xffff, RZ, 0xc0, !PT ;  /* 0x0000ffff160b7812 */ /* 0x010fc600078ec0ff */
[----:B------:R-:W4:Y:S01]  /*a12e0*/  LDL.LU R22, [R1+0x2ca8] ;  /* 0x002ca80001167983 */ /* 0x000f220000300800 */
[----:B---3--:R-:W-:-:S03]  /*a12f0*/  LOP3.LUT R10, R20, 0xffff, RZ, 0xc0, !PT ;  /* 0x0000ffff140a7812 */ /* 0x008fc600078ec0ff */
[----:B------:R-:W3:Y:S01]  /*a1300*/  LDL.LU R20, [R1+0x2c9c] ;  /* 0x002c9c0001147983 */ /* 0x000ee20000300800 */
[----:B0-----:R-:W-:-:S03]  /*a1310*/  LOP3.LUT R9, R21, 0xffff, RZ, 0xc0, !PT ;  /* 0x0000ffff15097812 */ /* 0x001fc600078ec0ff */
[----:B------:R-:W3:Y:S01]  /*a1320*/  LDL.LU R21, [R1+0x178] ;  /* 0x0001780001157983 */ /* 0x000ee20000300800 */
[----:B-1----:R-:W-:-:S03]  /*a1330*/  LOP3.LUT R8, R19, 0xffff, RZ, 0xc0, !PT ;  /* 0x0000ffff13087812 */ /* 0x002fc600078ec0ff */
[----:B------:R-:W3:Y:S01]  /*a1340*/  LDL.LU R19, [R1+0x174] ;  /* 0x0001740001137983 */ /* 0x000ee20000300800 */
[----:B------:R-:W-:Y:S02]  /*a1350*/  SHF.R.U32.HI R17, RZ, 0x8, R13 ;  /* 0x00000008ff117819 */ /* 0x000fe4000001160d */
[--C-:B------:R-:W-:Y:S02]  /*a1360*/  PRMT R13, R13, 0x3340, R9.reuse ;  /* 0x000033400d0d7816 */ /* 0x100fe40000000009 */
[----:B------:R-:W-:Y:S02]  /*a1370*/  SHF.R.U32.HI R16, RZ, 0x8, R9 ;  /* 0x00000008ff107819 */ /* 0x000fe40000011609 */
[----:B------:R-:W-:Y:S02]  /*a1380*/  SHF.R.U32.HI R9, RZ, 0x8, R12 ;  /* 0x00000008ff097819 */ /* 0x000fe4000001160c */
[----:B------:R-:W-:Y:S02]  /*a1390*/  LOP3.LUT R30, R30, 0xffff, RZ, 0xc0, !PT ;  /* 0x0000ffff1e1e7812 */ /* 0x000fe400078ec0ff */
[----:B------:R-:W-:-:S02]  /*a13a0*/  PRMT R12, R12, 0x3340, R8 ;  /* 0x000033400c0c7816 */ /* 0x000fc40000000008 */
[----:B------:R-:W-:Y:S01]  /*a13b0*/  LOP3.LUT R29, R29, 0xffff, RZ, 0xc0, !PT ;  /* 0x0000ffff1d1d7812 */ /* 0x000fe200078ec0ff */
[----:B------:R0:W-:Y:S01]  /*a13c0*/  STL [R1+0xbb0], R13 ;  /* 0x000bb00d01007387 */ /* 0x0001e20000100800 */
[----:B------:R-:W-:Y:S02]  /*a13d0*/  SHF.R.U32.HI R14, RZ, 0x8, R11 ;  /* 0x00000008ff0e7819 */ /* 0x000fe4000001160b */
[----:B------:R-:W-:Y:S01]  /*a13e0*/  PRMT R11, R11, 0x3340, R30 ;  /* 0x000033400b0b7816 */ /* 0x000fe2000000001e */
[----:B------:R1:W-:Y:S01]  /*a13f0*/  STL [R1+0xbac], R12 ;  /* 0x000bac0c01007387 */ /* 0x0003e20000100800 */
[----:B------:R-:W-:Y:S02]  /*a1400*/  SHF.R.U32.HI R15, RZ, 0x8, R10 ;  /* 0x00000008ff0f7819 */ /* 0x000fe4000001160a */
[----:B------:R-:W-:Y:S02]  /*a1410*/  PRMT R10, R10, 0x3340, R29 ;  /* 0x000033400a0a7816 */ /* 0x000fe4000000001d */
[----:B0-----:R-:W-:Y:S01]  /*a1420*/  SHF.R.U32.HI R13, RZ, 0x8, R30 ;  /* 0x00000008ff0d7819 */ /* 0x001fe2000001161e */
[----:B------:R0:W-:Y:S01]  /*a1430*/  STL [R1+0xbb8], R11 ;  /* 0x000bb80b01007387 */ /* 0x0001e20000100800 */
[----:B------:R-:W-:-:S02]  /*a1440*/  SHF.R.U32.HI R8, RZ, 0x8, R8 ;  /* 0x00000008ff087819 */ /* 0x000fc40000011608 */
[----:B-1----:R-:W-:Y:S01]  /*a1450*/  SHF.R.U32.HI R12, RZ, 0x8, R29 ;  /* 0x00000008ff0c7819 */ /* 0x002fe2000001161d */
[----:B------:R1:W-:Y:S01]  /*a1460*/  STL [R1+0xbb4], R10 ;  /* 0x000bb40a01007387 */ /* 0x0003e20000100800 */
[----:B------:R-:W-:Y:S02]  /*a1470*/  LOP3.LUT R14, R14, 0xffff, RZ, 0xc0, !PT ;  /* 0x0000ffff0e0e7812 */ /* 0x000fe400078ec0ff */
[----:B------:R-:W-:Y:S02]  /*a1480*/  LOP3.LUT R13, R13, 0xffff, RZ, 0xc0, !PT ;  /* 0x0000ffff0d0d7812 */ /* 0x000fe400078ec0ff */
[----:B------:R-:W-:Y:S02]  /*a1490*/  LOP3.LUT R15, R15, 0xffff, RZ, 0xc0, !PT ;  /* 0x0000ffff0f0f7812 */ /* 0x000fe400078ec0ff */
[----:B------:R-:W-:Y:S02]  /*a14a0*/  LOP3.LUT R12, R12, 0xffff, RZ, 0xc0, !PT ;  /* 0x0000ffff0c0c7812 */ /* 0x000fe400078ec0ff */
[----:B0-----:R-:W-:-:S02]  /*a14b0*/  LOP3.LUT R11, R9, 0xffff, RZ, 0xc0, !PT ;  /* 0x0000ffff090b7812 */ /* 0x001fc400078ec0ff */
[----:B-1----:R-:W-:Y:S02]  /*a14c0*/  LOP3.LUT R10, R17, 0xffff, RZ, 0xc0, !PT ;  /* 0x0000ffff110a7812 */ /* 0x002fe400078ec0ff */
[----:B------:R-:W-:Y:S02]  /*a14d0*/  LOP3.LUT R9, R16, 0xffff, RZ, 0xc0, !PT ;  /* 0x0000ffff10097812 */ /* 0x000fe400078ec0ff */
[----:B------:R-:W-:Y:S02]  /*a14e0*/  LOP3.LUT R8, R8, 0xffff, RZ, 0xc0, !PT ;  /* 0x0000ffff08087812 */ /* 0x000fe400078ec0ff */
[----:B------:R-:W-:Y:S02]  /*a14f0*/  PRMT R13, R14, 0x3340, R13 ;  /* 0x000033400e0d7816 */ /* 0x000fe4000000000d */
[----:B------:R-:W-:Y:S02]  /*a1500*/  PRMT R12, R15, 0x3340, R12 ;  /* 0x000033400f0c7816 */ /* 0x000fe4000000000c */
[----:B------:R-:W-:-:S02]  /*a1510*/  PRMT R9, R10, 0x3340, R9 ;  /* 0x000033400a097816 */ /* 0x000fc40000000009 */
        /* <DEDUP_REMOVED lines=13> */
[----:B-1----:R-:W-:-:S03]  /*a15f0*/  LOP3.LUT R9, R21, 0xffff, RZ, 0xc0, !PT ;  /* 0x0000ffff15097812 */ /* 0x002fc600078ec0ff */
[----:B------:R-:W3:Y:S01]  /*a1600*/  LDL.LU R21, [R1+0x180] ;  /* 0x0001800001157983 */ /* 0x000ee20000300800 */
[----:B------:R-:W-:-:S03]  /*a1610*/  LOP3.LUT R8, R19, 0xffff, RZ, 0xc0, !PT ;  /* 0x0000ffff13087812 */ /* 0x000fc600078ec0ff */
[----:B------:R-:W3:Y:S01]  /*a1620*/  LDL.LU R19, [R1+0x17c] ;  /* 0x00017c0001137983 */ /* 0x000ee20000300800 */
[----:B------:R-:W-:Y:S02]  /*a1630*/  LOP3.LUT R31, R31, 0xffff, RZ, 0xc0, !PT ;  /* 0x0000ffff1f1f7812 */ /* 0x000fe400078ec0ff */
[--C-:B------:R-:W-:Y:S02]  /*a1640*/  PRMT R14, R13, 0x3340, R9.reuse ;  /* 0x000033400d0e7816 */ /* 0x100fe40000000009 */
[----:B------:R-:W-:Y:S02]  /*a1650*/  SHF.R.U32.HI R17, RZ, 0x8, R9 ;  /* 0x00000008ff117819 */ /* 0x000fe40000011609 */
[----:B------:R-:W-:Y:S02]  /*a1660*/  LOP3.LUT R33, R33, 0xffff, RZ, 0xc0, !PT ;  /* 0x0000ffff21217812 */ /* 0x000fe400078ec0ff */
[--C-:B------:R-:W-:Y:S02]  /*a1670*/  PRMT R9, R12, 0x3340, R8.reuse ;  /* 0x000033400c097816 */ /* 0x100fe40000000008 */
[----:B------:R-:W-:-:S02]  /*a1680*/  SHF.R.U32.HI R16, RZ, 0x8, R8 ;  /* 0x00000008ff107819 */ /* 0x000fc40000011608 */
[----:B------:R-:W-:Y:S01]  /*a1690*/  PRMT R8, R10, 0x3340, R31 ;  /* 0x000033400a087816 */ /* 0x000fe2000000001f */
[----:B------:R0:W-:Y:S01]  /*a16a0*/  STL [R1+0xba4], R14 ;  /* 0x000ba40e01007387 */ /* 0x0001e20000100800 */
[----:B------:R-:W-:Y:S02]  /*a16b0*/  SHF.R.U32.HI R15, RZ, 0x8, R10 ;  /* 0x00000008ff0f7819 */ /* 0x000fe4000001160a */
[----:B------:R-:W-:Y:S01]  /*a16c0*/  PRMT R10, R11, 0x3340, R33 ;  /* 0x000033400b0a7816 */ /* 0x000fe20000000021 */
[----:B------:R1:W-:Y:S01]  /*a16d0*/  STL [R1+0xba0], R9 ;  /* 0x000ba00901007387 */ /* 0x0003e20000100800 */
[----:B------:R-:W-:Y:S02]  /*a16e0*/  SHF.R.U32.HI R18, RZ, 0x8, R13 ;  /* 0x00000008ff127819 */ /* 0x000fe4000001160d */
[----:B------:R-:W-:Y:S01]  /*a16f0*/  SHF.R.U32.HI R13, RZ, 0x8, R12 ;  /* 0x00000008ff0d7819 */ /* 0x000fe2000001160c */
[----:B------:R1:W-:Y:S01]  /*a1700*/  STL [R1+0xba8], R8 ;  /* 0x000ba80801007387 */ /* 0x0003e20000100800 */
[----:B0-----:R-:W-:-:S02]  /*a1710*/  SHF.R.U32.HI R14, RZ, 0x8, R31 ;  /* 0x00000008ff0e7819 */ /* 0x001fc4000001161f */
[----:B------:R-:W-:Y:S02]  /*a1720*/  LOP3.LUT R15, R15, 0xffff, RZ, 0xc0, !PT ;  /* 0x0000ffff0f0f7812 */ /* 0x000fe400078ec0ff */
[----:B-1----:R-:W-:Y:S01]  /*a1730*/  SHF.R.U32.HI R9, RZ, 0x8, R11 ;  /* 0x00000008ff097819 */ /* 0x002fe2000001160b */
[----:B------:R0:W-:Y:S01]  /*a1740*/  STL [R1+0xb9c], R10 ;  /* 0x000b9c0a01007387 */ /* 0x0001e20000100800 */
[----:B------:R-:W-:Y:S02]  /*a1750*/  LOP3.LUT R14, R14, 0xffff, RZ, 0xc0, !PT ;  /* 0x0000ffff0e0e7812 */ /* 0x000fe400078ec0ff */
[----:B------:R-:W-:Y:S02]  /*a1760*/  SHF.R.U32.HI R8, RZ, 0x8, R33 ;  /* 0x00000008ff087819 */ /* 0x000fe40000011621 */
[----:B------:R-:W-:Y:S02]  /*a1770*/  LOP3.LUT R12, R18, 0xffff, RZ, 0xc0, !PT ;  /* 0x0000ffff120c7812 */ /* 0x000fe400078ec0ff */
[----:B------:R-:W-:-:S02]  /*a1780*/  LOP3.LUT R11, R17, 0xffff, RZ, 0xc0, !PT ;  /* 0x0000ffff110b7812 */ /* 0x000fc400078ec0ff */
[----:B------:R-:W-:Y:S02]  /*a1790*/  LOP3.LUT R13, R13, 0xffff, RZ, 0xc0, !PT ;  /* 0x0000ffff0d0d7812 */ /* 0x000fe400078ec0ff */
[----:B0-----:R-:W-:Y:S02]  /*a17a0*/  LOP3.LUT R10, R16, 0xffff, RZ, 0xc0, !PT ;  /* 0x0000ffff100a7812 */ /* 0x001fe400078ec0ff */
[----:B------:R-:W-:Y:S02]  /*a17b0*/  LOP3.LUT R9, R9, 0xffff, RZ, 0xc0, !PT ;  /* 0x0000ffff09097812 */ /* 0x000fe400078ec0ff */
[----:B------:R-:W-:Y:S02]  /*a17c0*/  LOP3.LUT R8, R8, 0xffff, RZ, 0xc0, !PT ;  /* 0x0000ffff08087812 */ /* 0x000fe400078ec0ff */
        /* <DEDUP_REMOVED lines=18> */
[----:B0-----:R-:W-:-:S03]  /*a18f0*/  LOP3.LUT R8, R19, 0xffff, RZ, 0xc0, !PT ;  /* 0x0000ffff13087812 */ /* 0x001fc600078ec0ff */
        /* <DEDUP_REMOVED lines=34> */
[----:B------:R0:W-:Y:S04]  /*a1b20*/  STL [R1+0x86c], R8 ;  /* 0x00086c0801007387 */ /* 0x0001e80000100800 */
[----:B------:R-:W3:Y:S01]  /*a1b30*/  LDL.LU R25, [R1+0x2d78] ;  /* 0x002d780001197983 */ /* 0x000ee20000300800 */
        /* <DEDUP_REMOVED lines=12> */
[----:B------:R-:W-:Y:S02]  /*a1c00*/  PRMT R16, R13, 0x3340, R9 ;  /* 0x000033400d107816 */ /* 0x000fe40000000009 */
[----:B------:R-:W-:Y:S02]  /*a1c10*/  LOP3.LUT R44, R44, 0xffff, RZ, 0xc0, !PT ;  /* 0x0000ffff2c2c7812 */ /* 0x000fe400078ec0ff */
[----:B------:R-:W-:Y:S02]  /*a1c20*/  SHF.R.U32.HI R14, RZ, 0x8, R13 ;  /* 0x00000008ff0e7819 */ /* 0x000fe4000001160d */
[----:B------:R-:W-:Y:S02]  /*a1c30*/  SHF.R.U32.HI R13, RZ, 0x8, R9 ;  /* 0x00000008ff0d7819 */ /* 0x000fe40000011609 */
[----:B------:R-:W-:Y:S02]  /*a1c40*/  SHF.R.U32.HI R15, RZ, 0x8, R12 ;  /* 0x00000008ff0f7819 */ /* 0x000fe4000001160c */
[----:B------:R-:W-:Y:S01]  /*a1c50*/  PRMT R9, R12, 0x3340, R8 ;  /* 0x000033400c097816 */ /* 0x000fe20000000008 */
[----:B------:R0:W-:Y:S01]  /*a1c60*/  STL [R1+0xb88], R16 ;  /* 0x000b881001007387 */ /* 0x0001e20000100800 */
[----:B------:R-:W-:-:S02]  /*a1c70*/  LOP3.LUT R35, R35, 0xffff, RZ, 0xc0, !PT ;  /* 0x0000ffff23237812 */ /* 0x000fc400078ec0ff */
[----:B------:R-:W-:Y:S02]  /*a1c80*/  SHF.R.U32.HI R12, RZ, 0x8, R8 ;  /* 0x00000008ff0c7819 */ /* 0x000fe40000011608 */
[----:B------:R-:W-:Y:S01]  /*a1c90*/  PRMT R8, R11, 0x3340, R44 ;  /* 0x000033400b087816 */ /* 0x000fe2000000002c */
[----:B------:R1:W-:Y:S01]  /*a1ca0*/  STL [R1+0xb84], R9 ;  /* 0x000b840901007387 */ /* 0x0003e20000100800 */
[----:B0-----:R-:W-:Y:S02]  /*a1cb0*/  SHF.R.U32.HI R16, RZ, 0x8, R11 ;  /* 0x00000008ff107819 */ /* 0x001fe4000001160b */
[----:B------:R-:W-:Y:S02]  /*a1cc0*/  SHF.R.U32.HI R11, RZ, 0x8, R10 ;  /* 0x00000008ff0b7819 */ /* 0x000fe4000001160a */
[----:B------:R-:W-:Y:S01]  /*a1cd0*/  PRMT R10, R10, 0x3340, R35 ;  /* 0x000033400a0a7816 */ /* 0x000fe20000000023 */
[----:B------:R0:W-:Y:S01]  /*a1ce0*/  STL [R1+0xb80], R8 ;  /* 0x000b800801007387 */ /* 0x0001e20000100800 */
[----:B-1----:R-:W-:-:S02]  /*a1cf0*/  SHF.R.U32.HI R9, RZ, 0x8, R44 ;  /* 0x00000008ff097819 */ /* 0x002fc4000001162c */
[----:B------:R-:W-:Y:S01]  /*a1d00*/  LOP3.LUT R14, R14, 0xffff, RZ, 0xc0, !PT ;  /* 0x0000ffff0e0e7812 */ /* 0x000fe200078ec0ff */
[----:B------:R1:W-:Y:S01]  /*a1d10*/  STL [R1+0xb7c], R10 ;  /* 0x000b7c0a01007387 */ /* 0x0003e20000100800 */
[----:B------:R-:W-:Y:S02]  /*a1d20*/  LOP3.LUT R13, R13, 0xffff, RZ, 0xc0, !PT ;  /* 0x0000ffff0d0d7812 */ /* 0x000fe400078ec0ff */
[----:B------:R-:W-:Y:S02]  /*a1d30*/  LOP3.LUT R15, R15, 0xffff, RZ, 0xc0, !PT ;  /* 0x0000ffff0f0f7812 */ /* 0x000fe400078ec0ff */
[----:B0-----:R-:W-:Y:S02]  /*a1d40*/  SHF.R.U32.HI R8, RZ, 0x8, R35 ;  /* 0x00000008ff087819 */ /* 0x001fe40000011623 */
[----:B------:R-:W-:Y:S02]  /*a1d50*/  LOP3.LUT R12, R12, 0xffff, RZ, 0xc0, !PT ;  /* 0x0000ffff0c0c7812 */ /* 0x000fe400078ec0ff */
[----:B-1----:R-:W-:-:S02]  /*a1d60*/  LOP3.LUT R10, R16, 0xffff, RZ, 0xc0, !PT ;  /* 0x0000ffff100a7812 */ /* 0x002fc400078ec0ff */
[----:B------:R-:W-:Y:S02]  /*a1d70*/  LOP3.LUT R9, R9, 0xffff, RZ, 0xc0, !PT ;  /* 0x0000ffff09097812 */ /* 0x000fe400078ec0ff */
        /* <DEDUP_REMOVED lines=20> */
[----:B------:R-:W-:Y:S02]  /*a1ec0*/  LOP3.LUT R14, R25, 0xffff, RZ, 0xc0, !PT ;  /* 0x0000ffff190e7812 */ /* 0x000fe400078ec0ff */
[----:B------:R-:W-:Y:S02]  /*a1ed0*/  LOP3.LUT R8, R19, 0xffff, RZ, 0xc0, !PT ;  /* 0x0000ffff13087812 */ /* 0x000fe400078ec0ff */
[----:B------:R-:W3:Y:S01]  /*a1ee0*/  LDL.LU R19, [R1+0x194] ;  /* 0x0001940001137983 */ /* 0x000ee20000300800 */
[----:B------:R-:W-:Y:S02]  /*a1ef0*/  SHF.R.U32.HI R17, RZ, 0x8, R14 ;  /* 0x00000008ff117819 */ /* 0x000fe4000001160e */
[--C-:B------:R-:W-:Y:S02]  /*a1f00*/  PRMT R15, R14, 0x3340, R10.reuse ;  /* 0x000033400e0f7816 */ /* 0x100fe4000000000a */
[----:B------:R-:W-:-:S02]  /*a1f10*/  SHF.R.U32.HI R16, RZ, 0x8, R10 ;  /* 0x00000008ff107819 */ /* 0x000fc4000001160a */
[----:B------:R-:W-:Y:S02]  /*a1f20*/  SHF.R.U32.HI R14, RZ, 0x8, R13 ;  /* 0x00000008ff0e7819 */ /* 0x000fe4000001160d */
[--C-:B------:R-:W-:Y:S02]  /*a1f30*/  PRMT R10, R13, 0x3340, R9.reuse ;  /* 0x000033400d0a7816 */ /* 0x100fe40000000009 */
        /* <DEDUP_REMOVED lines=29> */
[----:B------:R-:W3:Y:S04]  /*a2110*/  LDL.LU R25, [R1+0x2d98] ;  /* 0x002d980001197983 */ /* 0x000ee80000300800 */
        /* <DEDUP_REMOVED lines=55> */
[----:B------:R-:W-:Y:S02]  /*a2490*/  LOP3.LUT R14, R25, 0xffff, RZ, 0xc0, !PT ;  /* 0x0000ffff190e7812 */ /* 0x000fe400078ec0ff */
[----:B0-----:R-:W-:Y:S02]  /*a24a0*/  LOP3.LUT R8, R19, 0xffff, RZ, 0xc0, !PT ;  /* 0x0000ffff13087812 */ /* 0x001fe400078ec0ff */
[----:B------:R-:W3:Y:S01]  /*a24b0*/  LDL.LU R19, [R1+0x1ac] ;  /* 0x0001ac0001137983 */ /* 0x000ee20000300800 */
[----:B------:R-:W-:Y:S02]  /*a24c0*/  SHF.R.U32.HI R18, RZ, 0x8, R14 ;  /* 0x00000008ff127819 */ /* 0x000fe4000001160e */
[--C-:B------:R-:W-:Y:S02]  /*a24d0*/  PRMT R14, R14, 0x3340, R10.reuse ;  /* 0x000033400e0e7816 */ /* 0x100fe4000000000a */
[----:B------:R-:W-:-:S02]  /*a24e0*/  SHF.R.U32.HI R17, RZ, 0x8, R10 ;  /* 0x00000008ff117819 */ /* 0x000fc4000001160a */
[----:B------:R-:W-:Y:S02]  /*a24f0*/  SHF.R.U32.HI R10, RZ, 0x8, R13 ;  /* 0x00000008ff0a7819 */ /* 0x000fe4000001160d */
[--C-:B------:R-:W-:Y:S02]  /*a2500*/  PRMT R13, R13, 0x3340, R9.reuse ;  /* 0x000033400d0d7816 */ /* 0x100fe40000000009 */
[----:B------:R-:W-:Y:S01]  /*a2510*/  LOP3.LUT R58, R58, 0xffff, RZ, 0xc0, !PT ;  /* 0x0000ffff3a3a7812 */ /* 0x000fe200078ec0ff */
[----:B------:R0:W-:Y:S01]  /*a2520*/  STL [R1+0xb50], R14 ;  /* 0x000b500e01007387 */ /* 0x0001e20000100800 */
[----:B------:R-:W-:Y:S02]  /*a2530*/  SHF.R.U32.HI R16, RZ, 0x8, R9 ;  /* 0x00000008ff107819 */ /* 0x000fe40000011609 */
[----:B------:R-:W-:Y:S01]  /*a2540*/  SHF.R.U32.HI R15, RZ, 0x8, R12 ;  /* 0x00000008ff0f7819 */ /* 0x000fe2000001160c */
[----:B------:R1:W-:Y:S01]  /*a2550*/  STL [R1+0xb1c], R13 ;  /* 0x000b1c0d01007387 */ /* 0x0003e20000100800 */
[----:B------:R-:W-:-:S02]  /*a2560*/  PRMT R9, R12, 0x3340, R8 ;  /* 0x000033400c097816 */ /* 0x000fc40000000008 */
[----:B------:R-:W-:Y:S02]  /*a2570*/  SHF.R.U32.HI R12, RZ, 0x8, R58 ;  /* 0x00000008ff0c7819 */ /* 0x000fe4000001163a */
[----:B0-----:R-:W-:Y:S02]  /*a2580*/  SHF.R.U32.HI R14, RZ, 0x8, R8 ;  /* 0x00000008ff0e7819 */ /* 0x001fe40000011608 */
[----:B------:R-:W-:Y:S02]  /*a2590*/  PRMT R8, R11, 0x3340, R58 ;  /* 0x000033400b087816 */ /* 0x000fe4000000003a */
[----:B-1----:R-:W-:Y:S01]  /*a25a0*/  SHF.R.U32.HI R13, RZ, 0x8, R11 ;  /* 0x00000008ff0d7819 */ /* 0x002fe2000001160b */
[----:B------:R0:W-:Y:S01]  /*a25b0*/  STL [R1+0xb58], R9 ;  /* 0x000b580901007387 */ /* 0x0001e20000100800 */
[----:B------:R-:W-:Y:S02]  /*a25c0*/  LOP3.LUT R15, R15, 0xffff, RZ, 0xc0, !PT ;  /* 0x0000ffff0f0f7812 */ /* 0x000fe400078ec0ff */
[----:B------:R-:W-:Y:S01]  /*a25d0*/  LOP3.LUT R14, R14, 0xffff, RZ, 0xc0, !PT ;  /* 0x0000ffff0e0e7812 */ /* 0x000fe200078ec0ff */
[----:B------:R1:W-:Y:S01]  /*a25e0*/  STL [R1+0xb54], R8 ;  /* 0x000b540801007387 */ /* 0x0003e20000100800 */
[----:B------:R-:W-:-:S02]  /*a25f0*/  LOP3.LUT R13, R13, 0xffff, RZ, 0xc0, !PT ;  /* 0x0000ffff0d0d7812 */ /* 0x000fc400078ec0ff */
[----:B------:R-:W-:Y:S02]  /*a2600*/  LOP3.LUT R12, R12, 0xffff, RZ, 0xc0, !PT ;  /* 0x0000ffff0c0c7812 */ /* 0x000fe400078ec0ff */
[----:B------:R-:W-:Y:S02]  /*a2610*/  LOP3.LUT R11, R10, 0xffff, RZ, 0xc0, !PT ;  /* 0x0000ffff0a0b7812 */ /* 0x000fe400078ec0ff */
[----:B------:R-:W-:Y:S02]  /*a2620*/  LOP3.LUT R10, R18, 0xffff, RZ, 0xc0, !PT ;  /* 0x0000ffff120a7812 */ /* 0x000fe400078ec0ff */
[----:B0-----:R-:W-:Y:S02]  /*a2630*/  LOP3.LUT R9, R17, 0xffff, RZ, 0xc0, !PT ;  /* 0x0000ffff11097812 */ /* 0x001fe400078ec0ff */
[----:B-1----:R-:W-:Y:S02]  /*a2640*/  LOP3.LUT R8, R16, 0xffff, RZ, 0xc0, !PT ;  /* 0x0000ffff10087812 */ /* 0x002fe400078ec0ff */
[----:B------:R-:W-:-:S02]  /*a2650*/  PRMT R14, R15, 0x3340, R14 ;  /* 0x000033400f0e7816 */ /* 0x000fc4000000000e */
[----:B------:R-:W-:Y:S02]  /*a2660*/  PRMT R12, R13, 0x3340, R12 ;  /* 0x000033400d0c7816 */ /* 0x000fe4000000000c */
[----:B------:R-:W-:Y:S02]  /*a2670*/  PRMT R9, R10, 0x3340, R9 ;  /* 0x000033400a097816 */ /* 0x000fe40000000009 */
[----:B------:R-:W-:Y:S01]  /*a2680*/  PRMT R8, R11, 0x3340, R8 ;  /* 0x000033400b087816 */ /* 0x000fe20000000008 */
[----:B------:R-:W-:Y:S04]  /*a2690*/  STL [R1+0x788], R14 ;  /* 0x0007880e01007387 */ /* 0x000fe80000100800 */
[----:B------:R-:W-:Y:S04]  /*a26a0*/  STL [R1+0x784], R12 ;  /* 0x0007840c01007387 */ /* 0x000fe80000100800 */
[----:B------:R-:W-:Y:S04]  /*a26b0*/  STL [R1+0x76c], R9 ;  /* 0x00076c0901007387 */ /* 0x000fe80000100800 */
[----:B------:R0:W-:Y:S02]  /*a26c0*/  STL [R1+0x768], R8 ;  /* 0x0007680801007387 */ /* 0x0001e40000100800 */
[----:B0-----:R-:W-:-:S02]  /*a26d0*/  LOP3.LUT R8, R48, 0xffff, RZ, 0xc0, !PT ;  /* 0x0000ffff30087812 */ /* 0x001fc400078ec0ff */
[----:B------:R-:W-:Y:S01]  /*a26e0*/  LOP3.LUT R14, R23, 0xffff, RZ, 0xc0, !PT ;  /* 0x0000ffff170e7812 */ /* 0x000fe200078ec0ff */
        /* <DEDUP_REMOVED lines=10> */
[----:B------:R-:W-:Y:S02]  /*a2790*/  SHF.R.U32.HI R18, RZ, 0x8, R14 ;  /* 0x00000008ff127819 */ /* 0x000fe4000001160e */
[----:B------:R-:W-:Y:S02]  /*a27a0*/  LOP3.LUT R9, R19, 0xffff, RZ, 0xc0, !PT ;  /* 0x0000ffff13097812 */ /* 0x000fe400078ec0ff */
[----:B------:R-:W3:Y:S01]  /*a27b0*/  LDL.LU R19, [R1+0x1b4] ;  /* 0x0001b40001137983 */ /* 0x000ee20000300800 */
[--C-:B------:R-:W-:Y:S02]  /*a27c0*/  PRMT R14, R14, 0x3340, R10.reuse ;  /* 0x000033400e0e7816 */ /* 0x100fe4000000000a */
[----:B------:R-:W-:Y:S02]  /*a27d0*/  SHF.R.U32.HI R17, RZ, 0x8, R10 ;  /* 0x00000008ff117819 */ /* 0x000fe4000001160a */
[----:B------:R-:W-:-:S02]  /*a27e0*/  SHF.R.U32.HI R10, RZ, 0x8, R13 ;  /* 0x00000008ff0a7819 */ /* 0x000fc4000001160d */
[--C-:B------:R-:W-:Y:S01]  /*a27f0*/  PRMT R13, R13, 0x3340, R9.reuse ;  /* 0x000033400d0d7816 */ /* 0x100fe20000000009 */
[----:B------:R0:W-:Y:S01]  /*a2800*/  STL [R1+0xb10], R14 ;  /* 0x000b100e01007387 */ /* 0x0001e20000100800 */
[----:B------:R-:W-:Y:S02]  /*a2810*/  LOP3.LUT R59, R59, 0xffff, RZ, 0xc0, !PT ;  /* 0x0000ffff3b3b7812 */ /* 0x000fe400078ec0ff */
[----:B------:R-:W-:Y:S01]  /*a2820*/  SHF.R.U32.HI R16, RZ, 0x8, R9 ;  /* 0x00000008ff107819 */ /* 0x000fe20000011609 */
[----:B------:R1:W-:Y:S01]  /*a2830*/  STL [R1+0xb0c], R13 ;  /* 0x000b0c0d01007387 */ /* 0x0003e20000100800 */
[----:B------:R-:W-:Y:S02]  /*a2840*/  PRMT R9, R12, 0x3340, R8 ;  /* 0x000033400c097816 */ /* 0x000fe40000000008 */
[----:B------:R-:W-:Y:S02]  /*a2850*/  SHF.R.U32.HI R15, RZ, 0x8, R11 ;  /* 0x00000008ff0f7819 */ /* 0x000fe4000001160b */
[----:B0-----:R-:W-:-:S02]  /*a2860*/  SHF.R.U32.HI R14, RZ, 0x8, R12 ;  /* 0x00000008ff0e7819 */ /* 0x001fc4000001160c */
[--C-:B------:R-:W-:Y:S02]  /*a2870*/  SHF.R.U32.HI R12, RZ, 0x8, R59.reuse ;  /* 0x00000008ff0c7819 */ /* 0x100fe4000001163b */
[----:B-1----:R-:W-:Y:S02]  /*a2880*/  SHF.R.U32.HI R13, RZ, 0x8, R8 ;  /* 0x00000008ff0d7819 */ /* 0x002fe40000011608 */
[----:B------:R-:W-:Y:S01]  /*a2890*/  PRMT R8, R11, 0x3340, R59 ;  /* 0x000033400b087816 */ /* 0x000fe2000000003b */
        /* <DEDUP_REMOVED lines=16> */
[----:B------:R0:W-:Y:S04]  /*a29a0*/  STL [R1+0x728], R9 ;  /* 0x0007280901007387 */ /* 0x0001e80000100800 */
[----:B------:R1:W-:Y:S01]  /*a29b0*/  STL [R1+0x724], R8 ;  /* 0x0007240801007387 */ /* 0x0003e20000100800 */
[----:B0-----:R-:W-:-:S03]  /*a29c0*/  LOP3.LUT R9, R60, 0xffff, RZ, 0xc0, !PT ;  /* 0x0000ffff3c097812 */ /* 0x001fc600078ec0ff */
[----:B------:R-:W3:Y:S04]  /*a29d0*/  LDL.LU R60, [R1+0x324c] ;  /* 0x00324c00013c7983 */ /* 0x000ee80000300800 */
        /* <DEDUP_REMOVED lines=11> */
[----:B-1----:R-:W-:Y:S02]  /*a2a90*/  LOP3.LUT R8, R61, 0xffff, RZ, 0xc0, !PT ;  /* 0x0000ffff3d087812 */ /* 0x002fe400078ec0ff */
[----:B------:R-:W-:Y:S01]  /*a2aa0*/  LOP3.LUT R10, R19, 0xffff, RZ, 0xc0, !PT ;  /* 0x0000ffff130a7812 */ /* 0x000fe200078ec0ff */
[----:B------:R-:W3:Y:S01]  /*a2ab0*/  LDL.LU R61, [R1+0x3248] ;  /* 0x00324800013d7983 */ /* 0x000ee20000300800 */
[----:B------:R-:W-:Y:S02]  /*a2ac0*/  SHF.R.U32.HI R18, RZ, 0x8, R15 ;  /* 0x00000008ff127819 */ /* 0x000fe4000001160f */
[--C-:B------:R-:W-:Y:S02]  /*a2ad0*/  PRMT R15, R15, 0x3340, R11.reuse ;  /* 0x000033400f0f7816 */ /* 0x100fe4000000000b */
[----:B------:R-:W-:Y:S02]  /*a2ae0*/  SHF.R.U32.HI R16, RZ, 0x8, R11 ;  /* 0x00000008ff107819 */ /* 0x000fe4000001160b */
[----:B------:R-:W-:-:S02]  /*a2af0*/  PRMT R11, R14, 0x3340, R10 ;  /* 0x000033400e0b7816 */ /* 0x000fc4000000000a */
[----:B------:R-:W-:Y:S02]  /*a2b00*/  SHF.R.U32.HI R17, RZ, 0x8, R10 ;  /* 0x00000008ff117819 */ /* 0x000fe4000001160a */
[----:B------:R-:W-:Y:S01]  /*a2b10*/  PRMT R10, R12, 0x3340, R8 ;  /* 0x000033400c0a7816 */ /* 0x000fe20000000008 */
[----:B------:R0:W-:Y:S01]  /*a2b20*/  STL [R1+0xb04], R15 ;  /* 0x000b040f01007387 */ /* 0x0001e20000100800 */
[----:B------:R-:W-:-:S03]  /*a2b30*/  SHF.R.U32.HI R19, RZ, 0x8, R14 ;  /* 0x00000008ff137819 */ /* 0x000fc6000001160e */
[----:B------:R1:W-:Y:S01]  /*a2b40*/  STL [R1+0xb00], R11 ;  /* 0x000b000b01007387 */ /* 0x0003e20000100800 */
[----:B------:R-:W-:-:S03]  /*a2b50*/  SHF.R.U32.HI R14, RZ, 0x8, R8 ;  /* 0x00000008ff0e7819 */ /* 0x000fc60000011608 */
[----:B------:R1:W-:Y:S01]  /*a2b60*/  STL [R1+0xb08], R10 ;  /* 0x000b080a01007387 */ /* 0x0003e20000100800 */
[----:B0-----:R-:W-:Y:S02]  /*a2b70*/  SHF.R.U32.HI R15, RZ, 0x8, R12 ;  /* 0x00000008ff0f7819 */ /* 0x001fe4000001160c */
[----:B------:R-:W-:Y:S02]  /*a2b80*/  SHF.R.U32.HI R8, RZ, 0x8, R9 ;  /* 0x00000008ff087819 */ /* 0x000fe40000011609 */
[----:B-1----:R-:W-:Y:S02]  /*a2b90*/  SHF.R.U32.HI R11, RZ, 0x8, R13 ;  /* 0x00000008ff0b7819 */ /* 0x002fe4000001160d */
[----:B------:R-:W-:Y:S02]  /*a2ba0*/  PRMT R10, R13, 0x3340, R9 ;  /* 0x000033400d0a7816 */ /* 0x000fe40000000009 */
[----:B------:R-:W-:Y:S02]  /*a2bb0*/  LOP3.LUT R15, R15, 0xffff, RZ, 0xc0, !PT ;  /* 0x0000ffff0f0f7812 */ /* 0x000fe400078ec0ff */
[----:B------:R-:W-:Y:S01]  /*a2bc0*/  LOP3.LUT R14, R14, 0xffff, RZ, 0xc0, !PT ;  /* 0x0000ffff0e0e7812 */ /* 0x000fe200078ec0ff */
[----:B------:R0:W-:Y:S01]  /*a2bd0*/  STL [R1+0xaec], R10 ;  /* 0x000aec0a01007387 */ /* 0x0001e20000100800 */
[----:B------:R-:W-:-:S02]  /*a2be0*/  LOP3.LUT R13, R18, 0xffff, RZ, 0xc0, !PT ;  /* 0x0000ffff120d7812 */ /* 0x000fc400078ec0ff */
[----:B------:R-:W-:Y:S02]  /*a2bf0*/  LOP3.LUT R12, R16, 0xffff, RZ, 0xc0, !PT ;  /* 0x0000ffff100c7812 */ /* 0x000fe400078ec0ff */
[----:B------:R-:W-:Y:S02]  /*a2c00*/  LOP3.LUT R9, R17, 0xffff, RZ, 0xc0, !PT ;  /* 0x0000ffff11097812 */ /* 0x000fe400078ec0ff */
[----:B------:R-:W-:Y:S02]  /*a2c10*/  LOP3.LUT R11, R11, 0xffff, RZ, 0xc0, !PT ;  /* 0x0000ffff0b0b7812 */ /* 0x000fe400078ec0ff */
[----:B------:R-:W-:Y:S02]  /*a2c20*/  LOP3.LUT R8, R8, 0xffff, RZ, 0xc0, !PT ;  /* 0x0000ffff08087812 */ /* 0x000fe400078ec0ff */
[----:B0-----:R-:W-:Y:S02]  /*a2c30*/  LOP3.LUT R10, R19, 0xffff, RZ, 0xc0, !PT ;  /* 0x0000ffff130a7812 */ /* 0x001fe400078ec0ff */
        /* <DEDUP_REMOVED lines=9> */
[----:B------:R-:W3:Y:S01]  /*a2cd0*/  LDL.LU R46, [R1+0x3244] ;  /* 0x00324400012e7983 */ /* 0x000ee20000300800 */
[----:B------:R-:W-:-:S03]  /*a2ce0*/  LOP3.LUT R15, R25, 0xffff, RZ, 0xc0, !PT ;  /* 0x0000ffff190f7812 */ /* 0x000fc600078ec0ff */
[----:B------:R-:W3:Y:S01]  /*a2cf0*/  LDL.LU R27, [R1+0x2dd0] ;  /* 0x002dd000011b7983 */ /* 0x000ee20000300800 */
[----:B------:R-:W-:-:S03]  /*a2d00*/  LOP3.LUT R14, R23, 0xffff, RZ, 0xc0, !PT ;  /* 0x0000ffff170e7812 */ /* 0x000fc600078ec0ff */
        /* <DEDUP_REMOVED lines=8> */
[----:B------:R-:W-:Y:S02]  /*a2d90*/  LOP3.LUT R11, R20, 0xffff, RZ, 0xc0, !PT ;  /* 0x0000ffff140b7812 */ /* 0x000fe400078ec0ff */
[----:B-1----:R-:W-:Y:S02]  /*a2da0*/  LOP3.LUT R8, R3, 0xffff, RZ, 0xc0, !PT ;  /* 0x0000ffff03087812 */ /* 0x002fe400078ec0ff */
[----:B------:R-:W-:Y:S01]  /*a2db0*/  SHF.R.U32.HI R17, RZ, 0x8, R15 ;  /* 0x00000008ff117819 */ /* 0x000fe2000001160f */
[----:B------:R-:W3:Y:S01]  /*a2dc0*/  LDL.LU R3, [R1+0x3240] ;  /* 0x0032400001037983 */ /* 0x000ee20000300800 */
[--C-:B------:R-:W-:Y:S02]  /*a2dd0*/  PRMT R15, R15, 0x3340, R11.reuse ;  /* 0x000033400f0f7816 */ /* 0x100fe4000000000b */
[----:B------:R-:W-:Y:S02]  /*a2de0*/  SHF.R.U32.HI R18, RZ, 0x8, R11 ;  /* 0x00000008ff127819 */ /* 0x000fe4000001160b */
[----:B------:R-:W-:-:S02]  /*a2df0*/  PRMT R11, R14, 0x3340, R10 ;  /* 0x000033400e0b7816 */ /* 0x000fc4000000000a */
[----:B------:R-:W-:Y:S02]  /*a2e00*/  SHF.R.U32.HI R19, RZ, 0x8, R10 ;  /* 0x00000008ff137819 */ /* 0x000fe4000001160a */
[----:B------:R-:W-:Y:S01]  /*a2e10*/  PRMT R10, R12, 0x3340, R8 ;  /* 0x000033400c0a7816 */ /* 0x000fe20000000008 */
[----:B------:R-:W-:Y:S01]  /*a2e20*/  STL [R1+0x1a0], R15 ;  /* 0x0001a00f01007387 */ /* 0x000fe20000100800 */
[----:B------:R-:W-:-:S03]  /*a2e30*/  SHF.R.U32.HI R20, RZ, 0x8, R14 ;  /* 0x00000008ff147819 */ /* 0x000fc6000001160e */
[----:B------:R0:W-:Y:S01]  /*a2e40*/  STL [R1+0xac8], R11 ;  /* 0x000ac80b01007387 */ /* 0x0001e20000100800 */
[----:B------:R-:W-:Y:S02]  /*a2e50*/  SHF.R.U32.HI R14, RZ, 0x8, R12 ;  /* 0x00000008ff0e7819 */ /* 0x000fe4000001160c */
[----:B------:R-:W-:Y:S01]  /*a2e60*/  SHF.R.U32.HI R8, RZ, 0x8, R8 ;  /* 0x00000008ff087819 */ /* 0x000fe20000011608 */
[----:B------:R1:W-:Y:S01]  /*a2e70*/  STL [R1+0xae4], R10 ;  /* 0x000ae40a01007387 */ /* 0x0003e20000100800 */
[----:B------:R-:W-:Y:S02]  /*a2e80*/  SHF.R.U32.HI R16, RZ, 0x8, R9 ;  /* 0x00000008ff107819 */ /* 0x000fe40000011609 */
[----:B------:R-:W-:Y:S02]  /*a2e90*/  LOP3.LUT R14, R14, 0xffff, RZ, 0xc0, !PT ;  /* 0x0000ffff0e0e7812 */ /* 0x000fe400078ec0ff */
[----:B0-----:R-:W-:Y:S02]  /*a2ea0*/  SHF.R.U32.HI R11, RZ, 0x8, R13 ;  /* 0x00000008ff0b7819 */ /* 0x001fe4000001160d */
[----:B-1----:R-:W-:-:S02]  /*a2eb0*/  PRMT R10, R13, 0x3340, R9 ;  /* 0x000033400d0a7816 */ /* 0x002fc40000000009 */
[----:B------:R-:W-:Y:S02]  /*a2ec0*/  LOP3.LUT R13, R8, 0xffff, RZ, 0xc0, !PT ;  /* 0x0000ffff080d7812 */ /* 0x000fe400078ec0ff */
[----:B------:R-:W-:Y:S01]  /*a2ed0*/  LOP3.LUT R15, R17, 0xffff, RZ, 0xc0, !PT ;  /* 0x0000ffff110f7812 */ /* 0x000fe200078ec0ff */
[----:B------:R0:W-:Y:S01]  /*a2ee0*/  STL [R1+0xac4], R10 ;  /* 0x000ac40a01007387 */ /* 0x0001e20000100800 */
[----:B------:R-:W-:Y:S02]  /*a2ef0*/  LOP3.LUT R12, R18, 0xffff, RZ, 0xc0, !PT ;  /* 0x0000ffff120c7812 */ /* 0x000fe400078ec0ff */
[----:B------:R-:W-:Y:S02]  /*a2f00*/  LOP3.LUT R9, R19, 0xffff, RZ, 0xc0, !PT ;  /* 0x0000ffff13097812 */ /* 0x000fe400078ec0ff */
[----:B------:R-:W-:Y:S02]  /*a2f10*/  LOP3.LUT R11, R11, 0xffff, RZ, 0xc0, !PT ;  /* 0x0000ffff0b0b7812 */ /* 0x000fe400078ec0ff */
[----:B------:R-:W-:-:S02]  /*a2f20*/  LOP3.LUT R8, R16, 0xffff, RZ, 0xc0, !PT ;  /* 0x0000ffff10087812 */ /* 0x000fc400078ec0ff */
[----:B0-----:R-:W-:Y:S02]  /*a2f30*/  LOP3.LUT R10, R20, 0xffff, RZ, 0xc0, !PT ;  /* 0x0000ffff140a7812 */ /* 0x001fe400078ec0ff */
[----:B------:R-:W-:Y:S02]  /*a2f40*/  PRMT R13, R14, 0x3340, R13 ;  /* 0x000033400e0d7816 */ /* 0x000fe4000000000d */
        /* <DEDUP_REMOVED lines=9> */
[----:B-1----:R-:W-:-:S03]  /*a2fe0*/  LOP3.LUT R8, R45, 0xffff, RZ, 0xc0, !PT ;  /* 0x0000ffff2d087812 */ /* 0x002fc600078ec0ff */
[----:B------:R-:W3:Y:S01]  /*a2ff0*/  LDL.LU R45, [R1+0x3238] ;  /* 0x00323800012d7983 */ /* 0x000ee20000300800 */
[----:B------:R-:W-:Y:S02]  /*a3000*/  LOP3.LUT R15, R27, 0xffff, RZ, 0xc0, !PT ;  /* 0x0000ffff1b0f7812 */ /* 0x000fe400078ec0ff */
[----:B------:R-:W-:Y:S01]  /*a3010*/  LOP3.LUT R14, R25, 0xffff, RZ, 0xc0, !PT ;  /* 0x0000ffff190e7812 */ /* 0x000fe200078ec0ff */
[----:B------:R-:W3:Y:S01]  /*a3020*/  LDL.LU R26, [R1+0x2de0] ;  /* 0x002de000011a7983 */ /* 0x000ee20000300800 */
[----:B------:R-:W-:-:S03]  /*a3030*/  LOP3.LUT R13, R23, 0xffff, RZ, 0xc0, !PT ;  /* 0x0000ffff170d7812 */ /* 0x000fc600078ec0ff */
[----:B------:R-:W3:Y:S04]  /*a3040*/  LDL.LU R27, [R1+0x2ddc] ;  /* 0x002ddc00011b7983 */ /* 0x000ee80000300800 */
        /* <DEDUP_REMOVED lines=8> */
[----:B------:R-:W-:Y:S02]  /*a30d0*/  SHF.R.U32.HI R19, RZ, 0x8, R15 ;  /* 0x00000008ff137819 */ /* 0x000fe4000001160f */
[--C-:B------:R-:W-:Y:S02]  /*a30e0*/  PRMT R15, R15, 0x3340, R11.reuse ;  /* 0x000033400f0f7816 */ /* 0x100fe4000000000b */
[----:B------:R-:W-:Y:S02]  /*a30f0*/  SHF.R.U32.HI R16, RZ, 0x8, R11 ;  /* 0x00000008ff107819 */ /* 0x000fe4000001160b */
[----:B------:R-:W-:Y:S02]  /*a3100*/  SHF.R.U32.HI R18, RZ, 0x8, R14 ;  /* 0x00000008ff127819 */ /* 0x000fe4000001160e */
[--C-:B------:R-:W-:Y:S02]  /*a3110*/  PRMT R14, R14, 0x3340, R10.reuse ;  /* 0x000033400e0e7816 */ /* 0x100fe4000000000a */
[----:B------:R-:W-:-:S02]  /*a3120*/  SHF.R.U32.HI R11, RZ, 0x8, R10 ;  /* 0x00000008ff0b7819 */ /* 0x000fc4000001160a */
[----:B------:R-:W-:Y:S02]  /*a3130*/  SHF.R.U32.HI R17, RZ, 0x8, R13 ;  /* 0x00000008ff117819 */ /* 0x000fe4000001160d */
[--C-:B------:R-:W-:Y:S02]  /*a3140*/  PRMT R13, R13, 0x3340, R9.reuse ;  /* 0x000033400d0d7816 */ /* 0x100fe40000000009 */
[----:B------:R-:W-:Y:S02]  /*a3150*/  SHF.R.U32.HI R10, RZ, 0x8, R9 ;  /* 0x00000008ff0a7819 */ /* 0x000fe40000011609 */
[----:B------:R-:W-:Y:S02]  /*a3160*/  SHF.R.U32.HI R9, RZ, 0x8, R12 ;  /* 0x00000008ff097819 */ /* 0x000fe4000001160c */
[--C-:B------:R-:W-:Y:S01]  /*a3170*/  PRMT R12, R12, 0x3340, R8.reuse ;  /* 0x000033400c0c7816 */ /* 0x100fe20000000008 */
[----:B------:R0:W-:Y:S01]  /*a3180*/  STL [R1+0x19c], R15 ;  /* 0x00019c0f01007387 */ /* 0x0001e20000100800 */
[----:B------:R-:W-:-:S03]  /*a3190*/  SHF.R.U32.HI R8, RZ, 0x8, R8 ;  /* 0x00000008ff087819 */ /* 0x000fc60000011608 */
[----:B------:R1:W-:Y:S04]  /*a31a0*/  STL [R1+0x198], R14 ;  /* 0x0001980e01007387 */ /* 0x0003e80000100800 */
[----:B------:R1:W-:Y:S01]  /*a31b0*/  STL [R1+0x194], R13 ;  /* 0x0001940d01007387 */ /* 0x0003e20000100800 */
[----:B0-----:R-:W-:-:S03]  /*a31c0*/  LOP3.LUT R15, R19, 0xffff, RZ, 0xc0, !PT ;  /* 0x0000ffff130f7812 */ /* 0x001fc600078ec0ff */
[----:B------:R0:W-:Y:S01]  /*a31d0*/  STL [R1+0x190], R12 ;  /* 0x0001900c01007387 */ /* 0x0001e20000100800 */
[----:B-1----:R-:W-:Y:S02]  /*a31e0*/  LOP3.LUT R14, R16, 0xffff, RZ, 0xc0, !PT ;  /* 0x0000ffff100e7812 */ /* 0x002fe400078ec0ff */
[----:B------:R-:W-:Y:S02]  /*a31f0*/  LOP3.LUT R10, R10, 0xffff, RZ, 0xc0, !PT ;  /* 0x0000ffff0a0a7812 */ /* 0x000fe400078ec0ff */
[----:B------:R-:W-:Y:S02]  /*a3200*/  LOP3.LUT R13, R18, 0xffff, RZ, 0xc0, !PT ;  /* 0x0000ffff120d7812 */ /* 0x000fe400078ec0ff */
[----:B0-----:R-:W-:Y:S02]  /*a3210*/  LOP3.LUT R12, R11, 0xffff, RZ, 0xc0, !PT ;  /* 0x0000ffff0b0c7812 */ /* 0x001fe400078ec0ff */
[----:B------:R-:W-:Y:S02]  /*a3220*/  LOP3.LUT R11, R17, 0xffff, RZ, 0xc0, !PT ;  /* 0x0000ffff110b7812 */ /* 0x000fe400078ec0ff */
[----:B------:R-:W-:-:S02]  /*a3230*/  PRMT R56, R15, 0x3340, R14 ;  /* 0x000033400f387816 */ /* 0x000fc4000000000e */
[----:B------:R-:W-:Y:S02]  /*a3240*/  LOP3.LUT R9, R9, 0xffff, RZ, 0xc0, !PT ;  /* 0x0000ffff09097812 */ /* 0x000fe400078ec0ff */
[----:B------:R-:W-:Y:S02]  /*a3250*/  LOP3.LUT R8, R8, 0xffff, RZ, 0xc0, !PT ;  /* 0x0000ffff08087812 */ /* 0x000fe400078ec0ff */
[----:B------:R-:W-:Y:S02]  /*a3260*/  PRMT R57, R13, 0x3340, R12 ;  /* 0x000033400d397816 */ /* 0x000fe4000000000c */
[----:B------:R-:W-:Y:S02]  /*a3270*/  PRMT R58, R11, 0x3340, R10 ;  /* 0x000033400b3a7816 */ /* 0x000fe4000000000a */
[----:B------:R-:W-:Y:S02]  /*a3280*/  PRMT R59, R9, 0x3340, R8 ;  /* 0x00003340093b7816 */ /* 0x000fe40000000008 */
[----:B------:R-:W-:-:S02]  /*a3290*/  LOP3.LUT R14, R27, 0xffff, RZ, 0xc0, !PT ;  /* 0x0000ffff1b0e7812 */ /* 0x000fc400078ec0ff */
[----:B------:R-:W3:Y:S01]  /*a32a0*/  LDL.LU R27, [R1+0x2df0] ;  /* 0x002df000011b7983 */ /* 0x000ee20000300800 */
[----:B------:R-:W-:-:S03]  /*a32b0*/  LOP3.LUT R13, R25, 0xffff, RZ, 0xc0, !PT ;  /* 0x0000ffff190d7812 */ /* 0x000fc600078ec0ff */
        /* <DEDUP_REMOVED lines=10> */
[--C-:B------:R-:W-:Y:S02]  /*a3360*/  SHF.R.U32.HI R17, RZ, 0x8, R11.reuse ;  /* 0x00000008ff117819 */ /* 0x100fe4000001160b */
[----:B------:R-:W-:Y:S02]  /*a3370*/  PRMT R16, R15, 0x3340, R11 ;  /* 0x000033400f107816 */ /* 0x000fe4000000000b */
[----:B------:R-:W-:Y:S02]  /*a3380*/  PRMT R11, R14, 0x3340, R10 ;  /* 0x000033400e0b7816 */ /* 0x000fe4000000000a */
[----:B------:R-:W-:Y:S02]  /*a3390*/  SHF.R.U32.HI R18, RZ, 0x8, R15 ;  /* 0x00000008ff127819 */ /* 0x000fe4000001160f */
[----:B------:R-:W-:-:S02]  /*a33a0*/  LOP3.LUT R8, R0, 0xffff, RZ, 0xc0, !PT ;  /* 0x0000ffff00087812 */ /* 0x000fc400078ec0ff */
[----:B------:R-:W-:Y:S01]  /*a33b0*/  SHF.R.U32.HI R15, RZ, 0x8, R14 ;  /* 0x00000008ff0f7819 */ /* 0x000fe2000001160e */
[----:B------:R-:W3:Y:S01]  /*a33c0*/  LDL.LU R0, [R1+0x3234] ;  /* 0x0032340001007983 */ /* 0x000ee20000300800 */
[----:B------:R-:W-:Y:S02]  /*a33d0*/  SHF.R.U32.HI R14, RZ, 0x8, R10 ;  /* 0x00000008ff0e7819 */ /* 0x000fe4000001160a */
[--C-:B------:R-:W-:Y:S01]  /*a33e0*/  PRMT R10, R13, 0x3340, R9.reuse ;  /* 0x000033400d0a7816 */ /* 0x100fe20000000009 */
[----:B------:R0:W-:Y:S04]  /*a33f0*/  STL [R1+0x18c], R16 ;  /* 0x00018c1001007387 */ /* 0x0001e80000100800 */
[----:B------:R1:W-:Y:S01]  /*a3400*/  STL [R1+0x188], R11 ;  /* 0x0001880b01007387 */ /* 0x0003e20000100800 */
[----:B------:R-:W-:-:S03]  /*a3410*/  SHF.R.U32.HI R9, RZ, 0x8, R9 ;  /* 0x00000008ff097819 */ /* 0x000fc60000011609 */
[----:B------:R1:W-:Y:S01]  /*a3420*/  STL [R1+0x184], R10 ;  /* 0x0001840a01007387 */ /* 0x0003e20000100800 */
[----:B0-----:R-:W-:Y:S02]  /*a3430*/  SHF.R.U32.HI R16, RZ, 0x8, R13 ;  /* 0x00000008ff107819 */ /* 0x001fe4000001160d */
[----:B-1----:R-:W-:Y:S02]  /*a3440*/  SHF.R.U32.HI R11, RZ, 0x8, R12 ;  /* 0x00000008ff0b7819 */ /* 0x002fe4000001160c */
        /* <DEDUP_REMOVED lines=9> */
[----:B------:R-:W-:Y:S02]  /*a34e0*/  PRMT R14, R15, 0x3340, R14 ;  /* 0x000033400f0e7816 */ /* 0x000fe4000000000e */
[----:B------:R-:W-:-:S02]  /*a34f0*/  PRMT R12, R13, 0x3340, R12 ;  /* 0x000033400d0c7816 */ /* 0x000fc4000000000c */
[----:B------:R-:W-:Y:S02]  /*a3500*/  LOP3.LUT R9, R18, 0xffff, RZ, 0xc0, !PT ;  /* 0x0000ffff12097812 */ /* 0x000fe400078ec0ff */
[----:B------:R-:W-:Y:S02]  /*a3510*/  LOP3.LUT R8, R17, 0xffff, RZ, 0xc0, !PT ;  /* 0x0000ffff11087812 */ /* 0x000fe400078ec0ff */
[----:B------:R-:W-:Y:S01]  /*a3520*/  PRMT R10, R11, 0x3340, R10 ;  /* 0x000033400b0a7816 */ /* 0x000fe2000000000a */
[----:B------:R0:W-:Y:S01]  /*a3530*/  STL [R1+0xf8], R14 ;  /* 0x0000f80e01007387 */ /* 0x0001e20000100800 */
[----:B------:R-:W-:Y:S02]  /*a3540*/  PRMT R28, R9, 0x3340, R8 ;  /* 0x00003340091c7816 */ /* 0x000fe40000000008 */
[----:B------:R-:W-:Y:S01]  /*a3550*/  LOP3.LUT R9, R47, 0xffff, RZ, 0xc0, !PT ;  /* 0x0000ffff2f097812 */ /* 0x000fe200078ec0ff */
[----:B------:R2:W-:Y:S04]  /*a3560*/  STL [R1+0xf4], R12 ;  /* 0x0000f40c01007387 */ /* 0x0005e80000100800 */
[----:B------:R3:W-:Y:S04]  /*a3570*/  STL [R1+0xf0], R10 ;  /* 0x0000f00a01007387 */ /* 0x0007e80000100800 */
[----:B------:R-:W3:Y:S01]  /*a3580*/  LDL.LU R47, [R1+0x3230] ;  /* 0x00323000012f7983 */ /* 0x000ee20000300800 */
[----:B------:R-:W-:-:S02]  /*a3590*/  LOP3.LUT R8, R40, 0xffff, RZ, 0xc0, !PT ;  /* 0x0000ffff28087812 */ /* 0x000fc400078ec0ff */
[----:B------:R-:W-:Y:S02]  /*a35a0*/  LOP3.LUT R15, R27, 0xffff, RZ, 0xc0, !PT ;  /* 0x0000ffff1b0f7812 */ /* 0x000fe400078ec0ff */
[----:B------:R-:W3:Y:S01]  /*a35b0*/  LDL.LU R27, [R1+0x2e00] ;  /* 0x002e0000011b7983 */ /* 0x000ee20000300800 */
[----:B0-----:R-:W-:-:S03]  /*a35c0*/  LOP3.LUT R14, R25, 0xffff, RZ, 0xc0, !PT ;  /* 0x0000ffff190e7812 */ /* 0x001fc600078ec0ff */
        /* <DEDUP_REMOVED lines=8> */
[----:B------:R-:W3:Y:S04]  /*a3650*/  LDL.LU R21, [R1+0x1e4] ;  /* 0x0001e40001157983 */ /* 0x000ee80000300800 */
[----:B------:R-:W3:Y:S01]  /*a3660*/  LDL.LU R40, [R1+0x322c] ;  /* 0x00322c0001287983 */ /* 0x000ee20000300800 */
[----:B------:R-:W-:Y:S02]  /*a3670*/  SHF.R.U32.HI R17, RZ, 0x8, R15 ;  /* 0x00000008ff117819 */ /* 0x000fe4000001160f */
[--C-:B------:R-:W-:Y:S02]  /*a3680*/  PRMT R15, R15, 0x3340, R11.reuse ;  /* 0x000033400f0f7816 */ /* 0x100fe4000000000b */
[----:B------:R-:W-:Y:S02]  /*a3690*/  SHF.R.U32.HI R18, RZ, 0x8, R11 ;  /* 0x00000008ff127819 */ /* 0x000fe4000001160b */
[----:B------:R-:W-:Y:S01]  /*a36a0*/  SHF.R.U32.HI R11, RZ, 0x8, R14 ;  /* 0x00000008ff0b7819 */ /* 0x000fe2000001160e */
[----:B------:R0:W-:Y:S01]  /*a36b0*/  STL [R1+0x17c], R15 ;  /* 0x00017c0f01007387 */ /* 0x0001e20000100800 */
[----:B------:R-:W-:-:S02]  /*a36c0*/  PRMT R14, R14, 0x3340, R10 ;  /* 0x000033400e0e7816 */ /* 0x000fc4000000000a */
[----:B------:R-:W-:Y:S02]  /*a36d0*/  SHF.R.U32.HI R16, RZ, 0x8, R12 ;  /* 0x00000008ff107819 */ /* 0x000fe4000001160c */
[--C-:B------:R-:W-:Y:S02]  /*a36e0*/  PRMT R12, R12, 0x3340, R8.reuse ;  /* 0x000033400c0c7816 */ /* 0x100fe40000000008 */
[----:B0-----:R-:W-:Y:S02]  /*a36f0*/  SHF.R.U32.HI R15, RZ, 0x8, R13 ;  /* 0x00000008ff0f7819 */ /* 0x001fe4000001160d */
[--C-:B------:R-:W-:Y:S01]  /*a3700*/  PRMT R13, R13, 0x3340, R9.reuse ;  /* 0x000033400d0d7816 */ /* 0x100fe20000000009 */
[----:B------:R0:W-:Y:S01]  /*a3710*/  STL [R1+0x174], R14 ;  /* 0x0001740e01007387 */ /* 0x0001e20000100800 */
[----:B------:R-:W-:Y:S02]  /*a3720*/  SHF.R.U32.HI R9, RZ, 0x8, R9 ;  /* 0x00000008ff097819 */ /* 0x000fe40000011609 */
[----:B------:R-:W-:Y:S01]  /*a3730*/  SHF.R.U32.HI R8, RZ, 0x8, R8 ;  /* 0x00000008ff087819 */ /* 0x000fe20000011608 */
[----:B------:R-:W-:Y:S04]  /*a3740*/  STL [R1+0x178], R13 ;  /* 0x0001780d01007387 */ /* 0x000fe80000100800 */
[----:B------:R1:W-:Y:S01]  /*a3750*/  STL [R1+0x170], R12 ;  /* 0x0001700c01007387 */ /* 0x0003e20000100800 */
[----:B0-----:R-:W-:-:S02]  /*a3760*/  LOP3.LUT R14, R11, 0xffff, RZ, 0xc0, !PT ;  /* 0x0000ffff0b0e7812 */ /* 0x001fc400078ec0ff */
[----:B------:R-:W-:Y:S02]  /*a3770*/  LOP3.LUT R11, R17, 0xffff, RZ, 0xc0, !PT ;  /* 0x0000ffff110b7812 */ /* 0x000fe400078ec0ff */
[----:B------:R-:W-:Y:S02]  /*a3780*/  SHF.R.U32.HI R10, RZ, 0x8, R10 ;  /* 0x00000008ff0a7819 */ /* 0x000fe4000001160a */
[----:B-1----:R-:W-:Y:S02]  /*a3790*/  LOP3.LUT R12, R9, 0xffff, RZ, 0xc0, !PT ;  /* 0x0000ffff090c7812 */ /* 0x002fe400078ec0ff */
[----:B------:R-:W-:Y:S02]  /*a37a0*/  LOP3.LUT R9, R8, 0xffff, RZ, 0xc0, !PT ;  /* 0x0000ffff08097812 */ /* 0x000fe400078ec0ff */
[----:B------:R-:W-:Y:S02]  /*a37b0*/  LOP3.LUT R8, R18, 0xffff, RZ, 0xc0, !PT ;  /* 0x0000ffff12087812 */ /* 0x000fe400078ec0ff */
[----:B------:R-:W-:-:S02]  /*a37c0*/  LOP3.LUT R15, R15, 0xffff, RZ, 0xc0, !PT ;  /* 0x0000ffff0f0f7812 */ /* 0x000fc400078ec0ff */
[----:B------:R-:W-:Y:S02]  /*a37d0*/  PRMT R8, R11, 0x3340, R8 ;  /* 0x000033400b087816 */ /* 0x000fe40000000008 */
[----:B------:R-:W-:Y:S02]  /*a37e0*/  LOP3.LUT R13, R10, 0xffff, RZ, 0xc0, !PT ;  /* 0x0000ffff0a0d7812 */ /* 0x000fe400078ec0ff */
[----:B------:R-:W-:Y:S01]  /*a37f0*/  PRMT R30, R15, 0x3340, R12 ;  /* 0x000033400f1e7816 */ /* 0x000fe2000000000c */
[----:B------:R0:W-:Y:S01]  /*a3800*/  STL [R1+0x20], R8 ;  /* 0x0000200801007387 */ /* 0x0001e20000100800 */
[----:B------:R-:W-:Y:S02]  /*a3810*/  LOP3.LUT R10, R16, 0xffff, RZ, 0xc0, !PT ;  /* 0x0000ffff100a7812 */ /* 0x000fe400078ec0ff */
[----:B------:R-:W-:Y:S02]  /*a3820*/  PRMT R29, R14, 0x3340, R13 ;  /* 0x000033400e1d7816 */ /* 0x000fe4000000000d */
[----:B------:R-:W-:-:S02]  /*a3830*/  PRMT R31, R10, 0x3340, R9 ;  /* 0x000033400a1f7816 */ /* 0x000fc40000000009 */
[----:B------:R-:W-:Y:S02]  /*a3840*/  LOP3.LUT R15, R27, 0xffff, RZ, 0xc0, !PT ;  /* 0x0000ffff1b0f7812 */ /* 0x000fe400078ec0ff */
        /* <DEDUP_REMOVED lines=12> */
[----:B------:R-:W-:Y:S02]  /*a3910*/  SHF.R.U32.HI R19, RZ, 0x8, R15 ;  /* 0x00000008ff137819 */ /* 0x000fe4000001160f */
[--C-:B------:R-:W-:Y:S02]  /*a3920*/  PRMT R15, R15, 0x3340, R11.reuse ;  /* 0x000033400f0f7816 */ /* 0x100fe4000000000b */
[----:B0-----:R-:W-:Y:S02]  /*a3930*/  LOP3.LUT R8, R41, 0xffff, RZ, 0xc0, !PT ;  /* 0x0000ffff29087812 */ /* 0x001fe400078ec0ff */
[----:B------:R-:W-:Y:S01]  /*a3940*/  SHF.R.U32.HI R17, RZ, 0x8, R11 ;  /* 0x00000008ff117819 */ /* 0x000fe2000001160b */
[----:B------:R-:W4:Y:S01]  /*a3950*/  LDL.LU R41, [R1+0x3224] ;  /* 0x0032240001297983 */ /* 0x000f220000300800 */
[----:B------:R-:W-:-:S02]  /*a3960*/  SHF.R.U32.HI R18, RZ, 0x8, R14 ;  /* 0x00000008ff127819 */ /* 0x000fc4000001160e */
[--C-:B------:R-:W-:Y:S02]  /*a3970*/  PRMT R11, R14, 0x3340, R10.reuse ;  /* 0x000033400e0b7816 */ /* 0x100fe4000000000a */
[----:B------:R-:W-:Y:S01]  /*a3980*/  SHF.R.U32.HI R16, RZ, 0x8, R10 ;  /* 0x00000008ff107819 */ /* 0x000fe2000001160a */
[----:B------:R0:W-:Y:S01]  /*a3990*/  STL [R1+0x16c], R15 ;  /* 0x00016c0f01007387 */ /* 0x0001e20000100800 */
[----:B------:R-:W-:Y:S02]  /*a39a0*/  SHF.R.U32.HI R14, RZ, 0x8, R13 ;  /* 0x00000008ff0e7819 */ /* 0x000fe4000001160d */
[--C-:B------:R-:W-:Y:S02]  /*a39b0*/  PRMT R10, R13, 0x3340, R9.reuse ;  /* 0x000033400d0a7816 */ /* 0x100fe40000000009 */
[----:B------:R-:W-:Y:S02]  /*a39c0*/  SHF.R.U32.HI R13, RZ, 0x8, R9 ;  /* 0x00000008ff0d7819 */ /* 0x000fe40000011609 */
[----:B------:R-:W-:-:S02]  /*a39d0*/  PRMT R9, R12, 0x3340, R8 ;  /* 0x000033400c097816 */ /* 0x000fc40000000008 */
[----:B0-----:R-:W-:Y:S02]  /*a39e0*/  SHF.R.U32.HI R15, RZ, 0x8, R12 ;  /* 0x00000008ff0f7819 */ /* 0x001fe4000001160c */
[----:B------:R-:W-:Y:S01]  /*a39f0*/  SHF.R.U32.HI R12, RZ, 0x8, R8 ;  /* 0x00000008ff0c7819 */ /* 0x000fe20000011608 */
[----:B------:R0:W-:Y:S01]  /*a3a00*/  STL [R1+0x168], R11 ;  /* 0x0001680b01007387 */ /* 0x0001e20000100800 */
[----:B------:R-:W-:Y:S02]  /*a3a10*/  LOP3.LUT R14, R14, 0xffff, RZ, 0xc0, !PT ;  /* 0x0000ffff0e0e7812 */ /* 0x000fe400078ec0ff */
[----:B------:R-:W-:Y:S01]  /*a3a20*/  LOP3.LUT R13, R13, 0xffff, RZ, 0xc0, !PT ;  /* 0x0000ffff0d0d7812 */ /* 0x000fe200078ec0ff */
[----:B------:R1:W-:Y:S01]  /*a3a30*/  STL [R1+0x160], R10 ;  /* 0x0001600a01007387 */ /* 0x0003e20000100800 */
[----:B------:R-:W-:Y:S02]  /*a3a40*/  LOP3.LUT R15, R15, 0xffff, RZ, 0xc0, !PT ;  /* 0x0000ffff0f0f7812 */ /* 0x000fe400078ec0ff */
[----:B------:R-:W-:-:S02]  /*a3a50*/  LOP3.LUT R12, R12, 0xffff, RZ, 0xc0, !PT ;  /* 0x0000ffff0c0c7812 */ /* 0x000fc400078ec0ff */
[----:B0-----:R-:W-:Y:S02]  /*a3a60*/  LOP3.LUT R11, R19, 0xffff, RZ, 0xc0, !PT ;  /* 0x0000ffff130b7812 */ /* 0x001fe400078ec0ff */
[----:B------:R-:W-:Y:S02]  /*a3a70*/  PRMT R13, R14, 0x3340, R13 ;  /* 0x000033400e0d7816 */ /* 0x000fe4000000000d */
[----:B-1----:R-:W-:Y:S02]  /*a3a80*/  LOP3.LUT R10, R17, 0xffff, RZ, 0xc0, !PT ;  /* 0x0000ffff110a7812 */ /* 0x002fe400078ec0ff */
[----:B------:R-:W-:Y:S02]  /*a3a90*/  PRMT R12, R15, 0x3340, R12 ;  /* 0x000033400f0c7816 */ /* 0x000fe4000000000c */
[----:B------:R-:W-:Y:S01]  /*a3aa0*/  PRMT R10, R11, 0x3340, R10 ;  /* 0x000033400b0a7816 */ /* 0x000fe2000000000a */
[----:B------:R-:W-:Y:S04]  /*a3ab0*/  STL [R1+0x164], R9 ;  /* 0x0001640901007387 */ /* 0x000fe80000100800 */
[----:B------:R-:W-:Y:S04]  /*a3ac0*/  STL [R1+0x24], R13 ;  /* 0x0000240d01007387 */ /* 0x000fe80000100800 */
[----:B------:R2:W-:Y:S04]  /*a3ad0*/  STL [R1+0x28], R12 ;  /* 0x0000280c01007387 */ /* 0x0005e80000100800 */
[----:B------:R3:W-:Y:S04]  /*a3ae0*/  STL [R1+0xec], R10 ;  /* 0x0000ec0a01007387 */ /* 0x0007e80000100800 */
[----:B------:R-:W4:Y:S01]  /*a3af0*/  LDL.LU R26, [R1+0x2e20] ;  /* 0x002e2000011a7983 */ /* 0x000f220000300800 */
[----:B------:R-:W-:-:S03]  /*a3b00*/  LOP3.LUT R15, R27, 0xffff, RZ, 0xc0, !PT ;  /* 0x0000ffff1b0f7812 */ /* 0x000fc600078ec0ff */
[----:B------:R-:W4:Y:S01]  /*a3b10*/  LDL.LU R27, [R1+0x2e1c] ;  /* 0x002e1c00011b7983 */ /* 0x000f220000300800 */
[----:B------:R-:W-:-:S03]  /*a3b20*/  LOP3.LUT R14, R25, 0xffff, RZ, 0xc0, !PT ;  /* 0x0000ffff190e7812 */ /* 0x000fc600078ec0ff */
[----:B------:R-:W4:Y:S01]  /*a3b30*/  LDL.LU R25, [R1+0x2da0] ;  /* 0x002da00001197983 */ /* 0x000f220000300800 */
[----:B--2---:R-:W-:-:S03]  /*a3b40*/  LOP3.LUT R12, R24, 0xffff, RZ, 0xc0, !PT ;  /* 0x0000ffff180c7812 */ /* 0x004fc600078ec0ff */
[----:B------:R-:W2:Y:S01]  /*a3b50*/  LDL.LU R24, [R1+0x2d9c] ;  /* 0x002d9c0001187983 */ /* 0x000ea20000300800 */
[----:B---3--:R-:W-:-:S03]  /*a3b60*/  LOP3.LUT R10, R40, 0xffff, RZ, 0xc0, !PT ;  /* 0x0000ffff280a7812 */ /* 0x008fc600078ec0ff */
[----:B------:R-:W3:Y:S01]  /*a3b70*/  LDL.LU R40, [R1+0x3220] ;  /* 0x0032200001287983 */ /* 0x000ee20000300800 */
[----:B------:R-:W-:Y:S02]  /*a3b80*/  LOP3.LUT R9, R18, 0xffff, RZ, 0xc0, !PT ;  /* 0x0000ffff12097812 */ /* 0x000fe400078ec0ff */
[----:B------:R-:W-:Y:S02]  /*a3b90*/  LOP3.LUT R8, R16, 0xffff, RZ, 0xc0, !PT ;  /* 0x0000ffff10087812 */ /* 0x000fe400078ec0ff */
[----:B----4-:R-:W-:Y:S02]  /*a3ba0*/  LOP3.LUT R11, R22, 0xffff, RZ, 0xc0, !PT ;  /* 0x0000ffff160b7812 */ /* 0x010fe400078ec0ff */
[----:B------:R-:W-:Y:S02]  /*a3bb0*/  PRMT R21, R9, 0x3340, R8 ;  /* 0x0000334009157816 */ /* 0x000fe40000000008 */
[----:B------:R-:W-:Y:S02]  /*a3bc0*/  LOP3.LUT R13, R23, 0xffff, RZ, 0xc0, !PT ;  /* 0x0000ffff170d7812 */ /* 0x000fe400078ec0ff */
[----:B------:R-:W-:-:S02]  /*a3bd0*/  LOP3.LUT R9, R42, 0xffff, RZ, 0xc0, !PT ;  /* 0x0000ffff2a097812 */ /* 0x000fc400078ec0ff */
[----:B------:R-:W-:Y:S01]  /*a3be0*/  LOP3.LUT R8, R43, 0xffff, RZ, 0xc0, !PT ;  /* 0x0000ffff2b087812 */ /* 0x000fe200078ec0ff */
[----:B------:R-:W4:Y:S01]  /*a3bf0*/  LDL.LU R42, [R1+0x321c] ;  /* 0x00321c00012a7983 */ /* 0x000f220000300800 */
[----:B------:R-:W-:Y:S02]  /*a3c00*/  SHF.R.U32.HI R19, RZ, 0x8, R15 ;  /* 0x00000008ff137819 */ /* 0x000fe4000001160f */
[--C-:B------:R-:W-:Y:S01]  /*a3c10*/  PRMT R15, R15, 0x3340, R11.reuse ;  /* 0x000033400f0f7816 */ /* 0x100fe2000000000b */
[----:B------:R-:W4:Y:S01]  /*a3c20*/  LDL.LU R43, [R1+0x3218] ;  /* 0x00321800012b7983 */ /* 0x000f220000300800 */
[----:B------:R-:W-:Y:S02]  /*a3c30*/  SHF.R.U32.HI R17, RZ, 0x8, R11 ;  /* 0x00000008ff117819 */ /* 0x000fe4000001160b */
[----:B------:R-:W-:Y:S02]  /*a3c40*/  SHF.R.U32.HI R18, RZ, 0x8, R14 ;  /* 0x00000008ff127819 */ /* 0x000fe4000001160e */
[----:B------:R-:W-:-:S02]  /*a3c50*/  PRMT R11, R14, 0x3340, R10 ;  /* 0x000033400e0b7816 */ /* 0x000fc4000000000a */
[----:B------:R-:W-:Y:S02]  /*a3c60*/  SHF.R.U32.HI R16, RZ, 0x8, R10 ;  /* 0x00000008ff107819 */ /* 0x000fe4000001160a */
[--C-:B------:R-:W-:Y:S02]  /*a3c70*/  PRMT R10, R13, 0x3340, R9.reuse ;  /* 0x000033400d0a7816 */ /* 0x100fe40000000009 */
[----:B------:R-:W-:Y:S02]  /*a3c80*/  SHF.R.U32.HI R14, RZ, 0x8, R9 ;  /* 0x00000008ff0e7819 */ /* 0x000fe40000011609 */
[----:B------:R-:W-:Y:S01]  /*a3c90*/  PRMT R9, R12, 0x3340, R8 ;  /* 0x000033400c097816 */ /* 0x000fe20000000008 */
[----:B------:R0:W-:Y:S04]  /*a3ca0*/  STL [R1+0x15c], R15 ;  /* 0x00015c0f01007387 */ /* 0x0001e80000100800 */
[----:B------:R1:W-:Y:S04]  /*a3cb0*/  STL [R1+0x158], R11 ;  /* 0x0001580b01007387 */ /* 0x0003e80000100800 */
[----:B------:R1:W-:Y:S01]  /*a3cc0*/  STL [R1+0x154], R10 ;  /* 0x0001540a01007387 */ /* 0x0003e20000100800 */
[----:B0-----:R-:W-:-:S02]  /*a3cd0*/  SHF.R.U32.HI R15, RZ, 0x8, R13 ;  /* 0x00000008ff0f7819 */ /* 0x001fc4000001160d */
[----:B------:R-:W-:Y:S01]  /*a3ce0*/  SHF.R.U32.HI R13, RZ, 0x8, R12 ;  /* 0x00000008ff0d7819 */ /* 0x000fe2000001160c */
[----:B------:R0:W-:Y:S01]  /*a3cf0*/  STL [R1+0x150], R9 ;  /* 0x0001500901007387 */ /* 0x0001e20000100800 */
[----:B------:R-:W-:Y:S02]  /*a3d00*/  SHF.R.U32.HI R12, RZ, 0x8, R8 ;  /* 0x00000008ff0c7819 */ /* 0x000fe40000011608 */
[----:B-1----:R-:W-:Y:S02]  /*a3d10*/  LOP3.LUT R11, R19, 0xffff, RZ, 0xc0, !PT ;  /* 0x0000ffff130b7812 */ /* 0x002fe400078ec0ff */
[----:B------:R-:W-:Y:S02]  /*a3d20*/  LOP3.LUT R10, R17, 0xffff, RZ, 0xc0, !PT ;  /* 0x0000ffff110a7812 */ /* 0x000fe400078ec0ff */
[----:B------:R-:W-:Y:S02]  /*a3d30*/  LOP3.LUT R8, R16, 0xffff, RZ, 0xc0, !PT ;  /* 0x0000ffff10087812 */ /* 0x000fe400078ec0ff */
[----:B0-----:R-:W-:-:S02]  /*a3d40*/  LOP3.LUT R9, R18, 0xffff, RZ, 0xc0, !PT ;  /* 0x0000ffff12097812 */ /* 0x001fc400078ec0ff */
[----:B------:R-:W-:Y:S02]  /*a3d50*/  PRMT R10, R11, 0x3340, R10 ;  /* 0x000033400b0a7816 */ /* 0x000fe4000000000a */
[----:B------:R-:W-:Y:S02]  /*a3d60*/  PRMT R8, R9, 0x3340, R8 ;  /* 0x0000334009087816 */ /* 0x000fe40000000008 */
[----:B------:R-:W-:Y:S02]  /*a3d70*/  LOP3.LUT R15, R15, 0xffff, RZ, 0xc0, !PT ;  /* 0x0000ffff0f0f7812 */ /* 0x000fe400078ec0ff */
[----:B------:R-:W-:Y:S01]  /*a3d80*/  LOP3.LUT R14, R14, 0xffff, RZ, 0xc0, !PT ;  /* 0x0000ffff0e0e7812 */ /* 0x000fe200078ec0ff */
[----:B------:R0:W-:Y:S01]  /*a3d90*/  STL [R1+0x10], R10 ;  /* 0x0000100a01007387 */ /* 0x0001e20000100800 */
[----:B------:R-:W-:Y:S02]  /*a3da0*/  LOP3.LUT R13, R13, 0xffff, RZ, 0xc0, !PT ;  /* 0x0000ffff0d0d7812 */ /* 0x000fe400078ec0ff */
[----:B------:R-:W-:Y:S01]  /*a3db0*/  LOP3.LUT R12, R12, 0xffff, RZ, 0xc0, !PT ;  /* 0x0000ffff0c0c7812 */ /* 0x000fe200078ec0ff */
[----:B------:R1:W-:Y:S01]  /*a3dc0*/  STL [R1+0x14], R8 ;  /* 0x0000140801007387 */ /* 0x0003e20000100800 */
[----:B------:R-:W-:-:S02]  /*a3dd0*/  PRMT R22, R15, 0x3340, R14 ;  /* 0x000033400f167816 */ /* 0x000fc4000000000e */
[----:B------:R-:W-:Y:S02]  /*a3de0*/  LOP3.LUT R15, R26, 0xffff, RZ, 0xc0, !PT ;  /* 0x0000ffff1a0f7812 */ /* 0x000fe400078ec0ff */
[----:B------:R-:W-:Y:S02]  /*a3df0*/  PRMT R23, R13, 0x3340, R12 ;  /* 0x000033400d177816 */ /* 0x000fe4000000000c */
[----:B------:R-:W-:Y:S02]  /*a3e00*/  LOP3.LUT R14, R27, 0xffff, RZ, 0xc0, !PT ;  /* 0x0000ffff1b0e7812 */ /* 0x000fe400078ec0ff */
[----:B------:R-:W-:Y:S02]  /*a3e10*/  LOP3.LUT R13, R25, 0xffff, RZ, 0xc0, !PT ;  /* 0x0000ffff190d7812 */ /* 0x000fe400078ec0ff */
[----:B---3--:R-:W-:Y:S02]  /*a3e20*/  LOP3.LUT R11, R40, 0xffff, RZ, 0xc0, !PT ;  /* 0x0000ffff280b7812 */ /* 0x008fe400078ec0ff */
[----:B------:R-:W3:Y:S04]  /*a3e30*/  LDL.LU R40, [R1+0x3214] ;  /* 0x0032140001287983 */ /* 0x000ee80000300800 */
[----:B------:R-:W3:Y:S04]  /*a3e40*/  LDL.LU R26, [R1+0x2e30] ;  /* 0x002e3000011a7983 */ /* 0x000ee80000300800 */
[----:B------:R-:W3:Y:S04]  /*a3e50*/  LDL.LU R27, [R1+0x2e2c] ;  /* 0x002e2c00011b7983 */ /* 0x000ee80000300800 */
[----:B------:R-:W3:Y:S01]  /*a3e60*/  LDL.LU R25, [R1+0x2db0] ;  /* 0x002db00001197983 */ /* 0x000ee20000300800 */
[----:B0-----:R-:W-:-:S02]  /*a3e70*/  LOP3.LUT R10, R41, 0xffff, RZ, 0xc0, !PT ;  /* 0x0000ffff290a7812 */ /* 0x001fc400078ec0ff */
[----:B--2---:R-:W-:Y:S02]  /*a3e80*/  LOP3.LUT R12, R24, 0xffff, RZ, 0xc0, !PT ;  /* 0x0000ffff180c7812 */ /* 0x004fe400078ec0ff */
[----:B-1----:R-:W-:Y:S01]  /*a3e90*/  LOP3.LUT R8, R7, 0xffff, RZ, 0xc0, !PT ;  /* 0x0000ffff07087812 */ /* 0x002fe200078ec0ff */
[----:B------:R-:W2:Y:S01]  /*a3ea0*/  LDL.LU R24, [R1+0x2dac] ;  /* 0x002dac0001187983 */ /* 0x000ea20000300800 */
[----:B------:R-:W-:Y:S02]  /*a3eb0*/  SHF.R.U32.HI R18, RZ, 0x8, R15 ;  /* 0x00000008ff127819 */ /* 0x000fe4000001160f */
[--C-:B------:R-:W-:Y:S01]  /*a3ec0*/  PRMT R15, R15, 0x3340, R11.reuse ;  /* 0x000033400f0f7816 */ /* 0x100fe2000000000b */
[----:B------:R-:W2:Y:S01]  /*a3ed0*/  LDL.LU R41, [R1+0x3210] ;  /* 0x0032100001297983 */ /* 0x000ea20000300800 */
[----:B------:R-:W-:Y:S02]  /*a3ee0*/  SHF.R.U32.HI R16, RZ, 0x8, R11 ;  /* 0x00000008ff107819 */ /* 0x000fe4000001160b */
[----:B------:R-:W-:-:S02]  /*a3ef0*/  PRMT R11, R14, 0x3340, R10 ;  /* 0x000033400e0b7816 */ /* 0x000fc4000000000a */
[----:B------:R-:W-:Y:S02]  /*a3f00*/  SHF.R.U32.HI R17, RZ, 0x8, R10 ;  /* 0x00000008ff117819 */ /* 0x000fe4000001160a */
[----:B------:R-:W-:Y:S02]  /*a3f10*/  LOP3.LUT R9, R6, 0xffff, RZ, 0xc0, !PT ;  /* 0x0000ffff06097812 */ /* 0x000fe400078ec0ff */
[----:B------:R-:W-:Y:S01]  /*a3f20*/  PRMT R10, R12, 0x3340, R8 ;  /* 0x000033400c0a7816 */ /* 0x000fe20000000008 */
[----:B------:R-:W2:Y:S01]  /*a3f30*/  LDL.LU R6, [R1+0x320c] ;  /* 0x00320c0001067983 */ /* 0x000ea20000300800 */
[----:B------:R-:W-:-:S03]  /*a3f40*/  SHF.R.U32.HI R19, RZ, 0x8, R14 ;  /* 0x00000008ff137819 */ /* 0x000fc6000001160e */
[----:B------:R-:W2:Y:S01]  /*a3f50*/  LDL.LU R7, [R1+0x3208] ;  /* 0x0032080001077983 */ /* 0x000ea20000300800 */
[----:B------:R-:W-:-:S03]  /*a3f60*/  SHF.R.U32.HI R14, RZ, 0x8, R8 ;  /* 0x00000008ff0e7819 */ /* 0x000fc60000011608 */
[----:B------:R0:W-:Y:S04]  /*a3f70*/  STL [R1+0x14c], R15 ;  /* 0x00014c0f01007387 */ /* 0x0001e80000100800 */
[----:B------:R1:W-:Y:S04]  /*a3f80*/  STL [R1+0x148], R11 ;  /* 0x0001480b01007387 */ /* 0x0003e80000100800 */
[----:B------:R4:W-:Y:S01]  /*a3f90*/  STL [R1+0x140], R10 ;  /* 0x0001400a01007387 */ /* 0x0009e20000100800 */
[----:B0-----:R-:W-:Y:S02]  /*a3fa0*/  SHF.R.U32.HI R15, RZ, 0x8, R12 ;  /* 0x00000008ff0f7819 */ /* 0x001fe4000001160c */
[----:B------:R-:W-:-:S02]  /*a3fb0*/  SHF.R.U32.HI R8, RZ, 0x8, R9 ;  /* 0x00000008ff087819 */ /* 0x000fc40000011609 */
[----:B-1----:R-:W-:Y:S02]  /*a3fc0*/  SHF.R.U32.HI R11, RZ, 0x8, R13 ;  /* 0x00000008ff0b7819 */ /* 0x002fe4000001160d */
[----:B----4-:R-:W-:Y:S02]  /*a3fd0*/  PRMT R10, R13, 0x3340, R9 ;  /* 0x000033400d0a7816 */ /* 0x010fe40000000009 */
[----:B------:R-:W-:Y:S02]  /*a3fe0*/  LOP3.LUT R15, R15, 0xffff, RZ, 0xc0, !PT ;  /* 0x0000ffff0f0f7812 */ /* 0x000fe400078ec0ff */
[----:B------:R-:W-:Y:S01]  /*a3ff0*/  LOP3.LUT R14, R14, 0xffff, RZ, 0xc0, !PT ;  /* 0x0000ffff0e0e7812 */ /* 0x000fe200078ec0ff */
[----:B------:R0:W-:Y:S01]  /*a4000*/  STL [R1+0x144], R10 ;  /* 0x0001440a01007387 */ /* 0x0001e20000100800 */
[----:B------:R-:W-:Y:S02]  /*a4010*/  LOP3.LUT R13, R18, 0xffff, RZ, 0xc0, !PT ;  /* 0x0000ffff120d7812 */ /* 0x000fe400078ec0ff */
[----:B------:R-:W-:-:S02]  /*a4020*/  LOP3.LUT R12, R16, 0xffff, RZ, 0xc0, !PT ;  /* 0x0000ffff100c7812 */ /* 0x000fc400078ec0ff */
[----:B------:R-:W-:Y:S02]  /*a4030*/  LOP3.LUT R9, R17, 0xffff, RZ, 0xc0, !PT ;  /* 0x0000ffff11097812 */ /* 0x000fe400078ec0ff */
[----:B------:R-:W-:Y:S02]  /*a4040*/  LOP3.LUT R11, R11, 0xffff, RZ, 0xc0, !PT ;  /* 0x0000ffff0b0b7812 */ /* 0x000fe400078ec0ff */
[----:B------:R-:W-:Y:S02]  /*a4050*/  LOP3.LUT R8, R8, 0xffff, RZ, 0xc0, !PT ;  /* 0x0000ffff08087812 */ /* 0x000fe400078ec0ff */
[----:B0-----:R-:W-:Y:S02]  /*a4060*/  LOP3.LUT R10, R19, 0xffff, RZ, 0xc0, !PT ;  /* 0x0000ffff130a7812 */ /* 0x001fe400078ec0ff */
[----:B------:R-:W-:Y:S02]  /*a4070*/  PRMT R14, R15, 0x3340, R14 ;  /* 0x000033400f0e7816 */ /* 0x000fe4000000000e */
[----:B------:R-:W-:-:S02]  /*a4080*/  PRMT R12, R13, 0x3340, R12 ;  /* 0x000033400d0c7816 */ /* 0x000fc4000000000c */
[----:B------:R-:W-:Y:S02]  /*a4090*/  PRMT R9, R10, 0x3340, R9 ;  /* 0x000033400a097816 */ /* 0x000fe40000000009 */
[----:B------:R-:W-:Y:S01]  /*a40a0*/  PRMT R8, R11, 0x3340, R8 ;  /* 0x000033400b087816 */ /* 0x000fe20000000008 */
[----:B------:R0:W-:Y:S04]  /*a40b0*/  STL [R1+0x18], R14 ;  /* 0x0000180e01007387 */ /* 0x0001e80000100800 */
[----:B------:R2:W-:Y:S04]  /*a40c0*/  STL [R1+0xe8], R12 ;  /* 0x0000e80c01007387 */ /* 0x0005e80000100800 */
[----:B------:R-:W-:Y:S04]  /*a40d0*/  STL [R1+0xe4], R9 ;  /* 0x0000e40901007387 */ /* 0x000fe80000100800 */
[----:B------:R1:W-:Y:S01]  /*a40e0*/  STL [R1+0xe0], R8 ;  /* 0x0000e00801007387 */ /* 0x0003e20000100800 */
[----:B---3--:R-:W-:-:S03]  /*a40f0*/  LOP3.LUT R13, R25, 0xffff, RZ, 0xc0, !PT ;  /* 0x0000ffff190d7812 */ /* 0x008fc600078ec0ff */
[----:B------:R-:W3:Y:S01]  /*a4100*/  LDL.LU R25, [R1+0x2e40] ;  /* 0x002e400001197983 */ /* 0x000ee20000300800 */
[----:B------:R-:W-:Y:S02]  /*a4110*/  LOP3.LUT R15, R26, 0xffff, RZ, 0xc0, !PT ;  /* 0x0000ffff1a0f7812 */ /* 0x000fe400078ec0ff */
[----:B------:R-:W-:Y:S02]  /*a4120*/  LOP3.LUT R11, R43, 0xffff, RZ, 0xc0, !PT ;  /* 0x0000ffff2b0b7812 */ /* 0x000fe400078ec0ff */
[----:B0-----:R-:W-:Y:S02]  /*a4130*/  LOP3.LUT R14, R27, 0xffff, RZ, 0xc0, !PT ;  /* 0x0000ffff1b0e7812 */ /* 0x001fe400078ec0ff */
[----:B------:R-:W-:Y:S02]  /*a4140*/  LOP3.LUT R10, R42, 0xffff, RZ, 0xc0, !PT ;  /* 0x0000ffff2a0a7812 */ /* 0x000fe400078ec0ff */
[----:B------:R-:W-:Y:S02]  /*a4150*/  SHF.R.U32.HI R17, RZ, 0x8, R15 ;  /* 0x00000008ff117819 */ /* 0x000fe4000001160f */
[----:B--2---:R-:W-:-:S02]  /*a4160*/  LOP3.LUT R12, R24, 0xffff, RZ, 0xc0, !PT ;  /* 0x0000ffff180c7812 */ /* 0x004fc400078ec0ff */
[----:B-1----:R-:W-:Y:S01]  /*a4170*/  LOP3.LUT R8, R39, 0xffff, RZ, 0xc0, !PT ;  /* 0x0000ffff27087812 */ /* 0x002fe200078ec0ff */
[----:B------:R-:W2:Y:S01]  /*a4180*/  LDL.LU R24, [R1+0x2e3c] ;  /* 0x002e3c0001187983 */ /* 0x000ea20000300800 */
[--C-:B------:R-:W-:Y:S02]  /*a4190*/  PRMT R15, R15, 0x3340, R11.reuse ;  /* 0x000033400f0f7816 */ /* 0x100fe4000000000b */
[----:B------:R-:W-:Y:S01]  /*a41a0*/  SHF.R.U32.HI R18, RZ, 0x8, R11 ;  /* 0x00000008ff127819 */ /* 0x000fe2000001160b */
[----:B------:R-:W4:Y:S01]  /*a41b0*/  LDL.LU R43, [R1+0x2dc8] ;  /* 0x002dc800012b7983 */ /* 0x000f220000300800 */
[--C-:B------:R-:W-:Y:S02]  /*a41c0*/  PRMT R11, R14, 0x3340, R10.reuse ;  /* 0x000033400e0b7816 */ /* 0x100fe4000000000a */
[----:B------:R-:W-:Y:S01]  /*a41d0*/  LOP3.LUT R9, R37, 0xffff, RZ, 0xc0, !PT ;  /* 0x0000ffff25097812 */ /* 0x000fe200078ec0ff */
[----:B------:R-:W4:Y:S01]  /*a41e0*/  LDL.LU R42, [R1+0x2dc4] ;  /* 0x002dc400012a7983 */ /* 0x000f220000300800 */
[----:B------:R-:W-:-:S02]  /*a41f0*/  SHF.R.U32.HI R19, RZ, 0x8, R10 ;  /* 0x00000008ff137819 */ /* 0x000fc4000001160a */
[----:B------:R-:W-:Y:S01]  /*a4200*/  SHF.R.U32.HI R20, RZ, 0x8, R14 ;  /* 0x00000008ff147819 */ /* 0x000fe2000001160e */
[----:B------:R-:W4:Y:S01]  /*a4210*/  LDL.LU R37, [R1+0x3204] ;  /* 0x0032040001257983 */ /* 0x000f220000300800 */
[----:B------:R-:W-:Y:S02]  /*a4220*/  PRMT R10, R12, 0x3340, R8 ;  /* 0x000033400c0a7816 */ /* 0x000fe40000000008 */
[----:B------:R-:W-:Y:S01]  /*a4230*/  SHF.R.U32.HI R14, RZ, 0x8, R12 ;  /* 0x00000008ff0e7819 */ /* 0x000fe2000001160c */
[----:B------:R-:W-:Y:S01]  /*a4240*/  STL [R1+0x13c], R15 ;  /* 0x00013c0f01007387 */ /* 0x000fe20000100800 */
[----:B------:R-:W-:Y:S02]  /*a4250*/  SHF.R.U32.HI R8, RZ, 0x8, R8 ;  /* 0x00000008ff087819 */ /* 0x000fe40000011608 */
[--C-:B------:R-:W-:Y:S01]  /*a4260*/  SHF.R.U32.HI R16, RZ, 0x8, R9.reuse ;  /* 0x00000008ff107819 */ /* 0x100fe20000011609 */
[----:B------:R0:W-:Y:S01]  /*a4270*/  STL [R1+0x138], R11 ;  /* 0x0001380b01007387 */ /* 0x0001e20000100800 */
[----:B------:R-:W-:-:S02]  /*a4280*/  PRMT R39, R13, 0x3340, R9 ;  /* 0x000033400d277816 */ /* 0x000fc40000000009 */
[----:B------:R-:W-:Y:S01]  /*a4290*/  LOP3.LUT R14, R14, 0xffff, RZ, 0xc0, !PT ;  /* 0x0000ffff0e0e7812 */ /* 0x000fe200078ec0ff */
[----:B------:R1:W-:Y:S01]  /*a42a0*/  STL [R1+0x11c], R10 ;  /* 0x00011c0a01007387 */ /* 0x0003e20000100800 */
[----:B------:R-:W-:Y:S02]  /*a42b0*/  LOP3.LUT R9, R19, 0xffff, RZ, 0xc0, !PT ;  /* 0x0000ffff13097812 */ /* 0x000fe400078ec0ff */
[----:B0-----:R-:W-:Y:S02]  /*a42c0*/  SHF.R.U32.HI R11, RZ, 0x8, R13 ;  /* 0x00000008ff0b7819 */ /* 0x001fe4000001160d */
[----:B------:R-:W-:Y:S02]  /*a42d0*/  LOP3.LUT R13, R8, 0xffff, RZ, 0xc0, !PT ;  /* 0x0000ffff080d7812 */ /* 0x000fe400078ec0ff */
[----:B-1----:R-:W-:Y:S02]  /*a42e0*/  LOP3.LUT R10, R20, 0xffff, RZ, 0xc0, !PT ;  /* 0x0000ffff140a7812 */ /* 0x002fe400078ec0ff */
[----:B------:R-:W-:-:S02]  /*a42f0*/  LOP3.LUT R11, R11, 0xffff, RZ, 0xc0, !PT ;  /* 0x0000ffff0b0b7812 */ /* 0x000fc400078ec0ff */
[----:B------:R-:W-:Y:S02]  /*a4300*/  LOP3.LUT R8, R16, 0xffff, RZ, 0xc0, !PT ;  /* 0x0000ffff10087812 */ /* 0x000fe400078ec0ff */
[----:B------:R-:W-:Y:S02]  /*a4310*/  PRMT R13, R14, 0x3340, R13 ;  /* 0x000033400e0d7816 */ /* 0x000fe4000000000d */
[----:B------:R-:W-:Y:S02]  /*a4320*/  PRMT R9, R10, 0x3340, R9 ;  /* 0x000033400a097816 */ /* 0x000fe40000000009 */
[----:B------:R-:W-:Y:S01]  /*a4330*/  PRMT R8, R11, 0x3340, R8 ;  /* 0x000033400b087816 */ /* 0x000fe20000000008 */
[----:B------:R0:W-:Y:S01]  /*a4340*/  STL [R1+0x3120], R39 ;  /* 0x0031202701007387 */ /* 0x0001e20000100800 */
[----:B------:R-:W-:Y:S02]  /*a4350*/  LOP3.LUT R15, R17, 0xffff, RZ, 0xc0, !PT ;  /* 0x0000ffff110f7812 */ /* 0x000fe400078ec0ff */
[----:B------:R-:W-:Y:S01]  /*a4360*/  LOP3.LUT R12, R18, 0xffff, RZ, 0xc0, !PT ;  /* 0x0000ffff120c7812 */ /* 0x000fe200078ec0ff */
[----:B------:R-:W-:Y:S04]  /*a4370*/  STL [R1+0xdc], R13 ;  /* 0x0000dc0d01007387 */ /* 0x000fe80000100800 */
[----:B------:R-:W-:Y:S01]  /*a4380*/  STL [R1+0x4], R9 ;  /* 0x0000040901007387 */ /* 0x000fe20000100800 */
[----:B0-----:R-:W-:-:S03]  /*a4390*/  PRMT R39, R15, 0x3340, R12 ;  /* 0x000033400f277816 */ /* 0x001fc6000000000c */
[----:B------:R0:W-:Y:S04]  /*a43a0*/  STL [R1+0x8], R8 ;  /* 0x0000080801007387 */ /* 0x0001e80000100800 */
[----:B------:R-:W4:Y:S04]  /*a43b0*/  LDL.LU R26, [R1+0x2e50] ;  /* 0x002e5000011a7983 */ /* 0x000f280000300800 */
[----:B------:R-:W4:Y:S01]  /*a43c0*/  LDL.LU R27, [R1+0x2e4c] ;  /* 0x002e4c00011b7983 */ /* 0x000f220000300800 */
[----:B---3--:R-:W-:-:S03]  /*a43d0*/  LOP3.LUT R15, R25, 0xffff, RZ, 0xc0, !PT ;  /* 0x0000ffff190f7812 */ /* 0x008fc600078ec0ff */
[----:B------:R-:W3:Y:S01]  /*a43e0*/  LDL.LU R25, [R1+0x2e48] ;  /* 0x002e480001197983 */ /* 0x000ee20000300800 */
[----:B------:R-:W-:Y:S02]  /*a43f0*/  LOP3.LUT R11, R41, 0xffff, RZ, 0xc0, !PT ;  /* 0x0000ffff290b7812 */ /* 0x000fe400078ec0ff */
[----:B------:R-:W-:Y:S02]  /*a4400*/  LOP3.LUT R10, R40, 0xffff, RZ, 0xc0, !PT ;  /* 0x0000ffff280a7812 */ /* 0x000fe400078ec0ff */
[----:B------:R-:W-:Y:S02]  /*a4410*/  SHF.R.U32.HI R19, RZ, 0x8, R15 ;  /* 0x00000008ff137819 */ /* 0x000fe4000001160f */
[--C-:B------:R-:W-:Y:S02]  /*a4420*/  SHF.R.U32.HI R16, RZ, 0x8, R11.reuse ;  /* 0x00000008ff107819 */ /* 0x100fe4000001160b */
[----:B0-----:R-:W-:Y:S02]  /*a4430*/  LOP3.LUT R8, R4, 0xffff, RZ, 0xc0, !PT ;  /* 0x0000ffff04087812 */ /* 0x001fe400078ec0ff */
[----:B------:R-:W-:-:S02]  /*a4440*/  PRMT R4, R15, 0x3340, R11 ;  /* 0x000033400f047816 */ /* 0x000fc4000000000b */
[----:B--2---:R-:W-:Y:S02]  /*a4450*/  LOP3.LUT R14, R24, 0xffff, RZ, 0xc0, !PT ;  /* 0x0000ffff180e7812 */ /* 0x004fe400078ec0ff */
[----:B------:R-:W2:Y:S01]  /*a4460*/  LDL.LU R24, [R1+0x2dd4] ;  /* 0x002dd40001187983 */ /* 0x000ea20000300800 */
[----:B----4-:R-:W-:Y:S02]  /*a4470*/  LOP3.LUT R13, R43, 0xffff, RZ, 0xc0, !PT ;  /* 0x0000ffff2b0d7812 */ /* 0x010fe400078ec0ff */
[----:B------:R-:W-:Y:S02]  /*a4480*/  SHF.R.U32.HI R18, RZ, 0x8, R14 ;  /* 0x00000008ff127819 */ /* 0x000fe4000001160e */
[----:B------:R-:W-:Y:S02]  /*a4490*/  PRMT R43, R14, 0x3340, R10 ;  /* 0x000033400e2b7816 */ /* 0x000fe4000000000a */
[----:B------:R-:W-:Y:S02]  /*a44a0*/  LOP3.LUT R15, R19, 0xffff, RZ, 0xc0, !PT ;  /* 0x0000ffff130f7812 */ /* 0x000fe400078ec0ff */
[----:B------:R-:W-:-:S02]  /*a44b0*/  LOP3.LUT R14, R16, 0xffff, RZ, 0xc0, !PT ;  /* 0x0000ffff100e7812 */ /* 0x000fc400078ec0ff */
[----:B------:R-:W-:Y:S02]  /*a44c0*/  LOP3.LUT R9, R38, 0xffff, RZ, 0xc0, !PT ;  /* 0x0000ffff26097812 */ /* 0x000fe400078ec0ff */
[----:B------:R-:W-:Y:S02]  /*a44d0*/  LOP3.LUT R12, R42, 0xffff, RZ, 0xc0, !PT ;  /* 0x0000ffff2a0c7812 */ /* 0x000fe400078ec0ff */
[----:B------:R-:W-:Y:S02]  /*a44e0*/  SHF.R.U32.HI R11, RZ, 0x8, R10 ;  /* 0x00000008ff0b7819 */ /* 0x000fe4000001160a */
[----:B------:R-:W-:Y:S02]  /*a44f0*/  PRMT R14, R15, 0x3340, R14 ;  /* 0x000033400f0e7816 */ /* 0x000fe4000000000e */
[--C-:B------:R-:W-:Y:S02]  /*a4500*/  PRMT R41, R13, 0x3340, R9.reuse ;  /* 0x000033400d297816 */ /* 0x100fe40000000009 */
[----:B------:R-:W-:Y:S01]  /*a4510*/  SHF.R.U32.HI R10, RZ, 0x8, R9 ;  /* 0x00000008ff0a7819 */ /* 0x000fe20000011609 */
[----:B------:R0:W-:Y:S01]  /*a4520*/  STL [R1+0x118], R4 ;  /* 0x0001180401007387 */ /* 0x0001e20000100800 */
[----:B------:R-:W-:-:S02]  /*a4530*/  SHF.R.U32.HI R17, RZ, 0x8, R13 ;  /* 0x00000008ff117819 */ /* 0x000fc4000001160d */
[----:B------:R-:W-:Y:S02]  /*a4540*/  SHF.R.U32.HI R9, RZ, 0x8, R12 ;  /* 0x00000008ff097819 */ /* 0x000fe4000001160c */
[----:B------:R-:W-:Y:S02]  /*a4550*/  PRMT R38, R12, 0x3340, R8 ;  /* 0x000033400c267816 */ /* 0x000fe40000000008 */
[----:B------:R-:W-:Y:S02]  /*a4560*/  LOP3.LUT R13, R18, 0xffff, RZ, 0xc0, !PT ;  /* 0x0000ffff120d7812 */ /* 0x000fe400078ec0ff */
[----:B------:R-:W-:Y:S01]  /*a4570*/  LOP3.LUT R12, R11, 0xffff, RZ, 0xc0, !PT ;  /* 0x0000ffff0b0c7812 */ /* 0x000fe200078ec0ff */
[----:B------:R1:W-:Y:S04]  /*a4580*/  STL [R1+0x48], R14 ;  /* 0x0000480e01007387 */ /* 0x0003e80000100800 */
[----:B------:R-:W4:Y:S04]  /*a4590*/  LDL.LU R55, [R1+0x2e60] ;  /* 0x002e600001377983 */ /* 0x000f280000300800 */
[----:B------:R-:W4:Y:S04]  /*a45a0*/  LDL.LU R35, [R1+0x2e5c] ;  /* 0x002e5c0001237983 */ /* 0x000f280000300800 */
[----:B------:R-:W4:Y:S01]  /*a45b0*/  LDL.LU R44, [R1+0x2de8] ;  /* 0x002de800012c7983 */ /* 0x000f220000300800 */
[----:B0-----:R-:W-:-:S02]  /*a45c0*/  PRMT R4, R13, 0x3340, R12 ;  /* 0x000033400d047816 */ /* 0x001fc4000000000c */
[----:B------:R-:W-:Y:S02]  /*a45d0*/  LOP3.LUT R15, R26, 0xffff, RZ, 0xc0, !PT ;  /* 0x0000ffff1a0f7812 */ /* 0x000fe400078ec0ff */
[----:B------:R-:W4:Y:S01]  /*a45e0*/  LDL.LU R26, [R1+0x2de4] ;  /* 0x002de400011a7983 */ /* 0x000f220000300800 */
[----:B-1----:R-:W-:-:S03]  /*a45f0*/  LOP3.LUT R14, R27, 0xffff, RZ, 0xc0, !PT ;  /* 0x0000ffff1b0e7812 */ /* 0x002fc600078ec0ff */
[----:B------:R-:W4:Y:S01]  /*a4600*/  LDL.LU R27, [R1+0x220] ;  /* 0x00022000011b7983 */ /* 0x000f220000300800 */
[----:B---3--:R-:W-:-:S03]  /*a4610*/  LOP3.LUT R13, R25, 0xffff, RZ, 0xc0, !PT ;  /* 0x0000ffff190d7812 */ /* 0x008fc600078ec0ff */
[----:B------:R-:W3:Y:S01]  /*a4620*/  LDL.LU R25, [R1+0x214] ;  /* 0x0002140001197983 */ /* 0x000ee20000300800 */
[----:B------:R-:W-:Y:S02]  /*a4630*/  SHF.R.U32.HI R8, RZ, 0x8, R8 ;  /* 0x00000008ff087819 */ /* 0x000fe40000011608 */
[----:B------:R-:W-:Y:S02]  /*a4640*/  LOP3.LUT R9, R9, 0xffff, RZ, 0xc0, !PT ;  /* 0x0000ffff09097812 */ /* 0x000fe400078ec0ff */
[----:B------:R-:W-:Y:S02]  /*a4650*/  LOP3.LUT R11, R17, 0xffff, RZ, 0xc0, !PT ;  /* 0x0000ffff110b7812 */ /* 0x000fe400078ec0ff */
[----:B------:R-:W-:Y:S02]  /*a4660*/  LOP3.LUT R8, R8, 0xffff, RZ, 0xc0, !PT ;  /* 0x0000ffff08087812 */ /* 0x000fe400078ec0ff */
[----:B------:R-:W-:Y:S02]  /*a4670*/  LOP3.LUT R10, R10, 0xffff, RZ, 0xc0, !PT ;  /* 0x0000ffff0a0a7812 */ /* 0x000fe400078ec0ff */
[----:B------:R-:W-:-:S02]  /*a4680*/  PRMT R40, R9, 0x3340, R8 ;  /* 0x0000334009287816 */ /* 0x000fc40000000008 */
[----:B------:R-:W-:Y:S02]  /*a4690*/  LOP3.LUT R9, R6, 0xffff, RZ, 0xc0, !PT ;  /* 0x0000ffff06097812 */ /* 0x000fe400078ec0ff */
[----:B------:R-:W-:Y:S02]  /*a46a0*/  PRMT R42, R11, 0x3340, R10 ;  /* 0x000033400b2a7816 */ /* 0x000fe4000000000a */
[----:B------:R-:W-:Y:S02]  /*a46b0*/  LOP3.LUT R11, R37, 0xffff, RZ, 0xc0, !PT ;  /* 0x0000ffff250b7812 */ /* 0x000fe400078ec0ff */
[----:B------:R-:W-:Y:S02]  /*a46c0*/  LOP3.LUT R10, R7, 0xffff, RZ, 0xc0, !PT ;  /* 0x0000ffff070a7812 */ /* 0x000fe400078ec0ff */
[----:B--2---:R-:W-:Y:S02]  /*a46d0*/  LOP3.LUT R12, R24, 0xffff, RZ, 0xc0, !PT ;  /* 0x0000ffff180c7812 */ /* 0x004fe400078ec0ff */
[----:B------:R-:W-:-:S02]  /*a46e0*/  LOP3.LUT R8, R5, 0xffff, RZ, 0xc0, !PT ;  /* 0x0000ffff05087812 */ /* 0x000fc400078ec0ff */
[--C-:B------:R-:W-:Y:S02]  /*a46f0*/  PRMT R7, R13, 0x3340, R9.reuse ;  /* 0x000033400d077816 */ /* 0x100fe40000000009 */
[----:B------:R-:W-:Y:S02]  /*a4700*/  SHF.R.U32.HI R9, RZ, 0x8, R9 ;  /* 0x00000008ff097819 */ /* 0x000fe40000011609 */
[----:B------:R-:W-:Y:S02]  /*a4710*/  SHF.R.U32.HI R18, RZ, 0x8, R15 ;  /* 0x00000008ff127819 */ /* 0x000fe4000001160f */
[--C-:B------:R-:W-:Y:S02]  /*a4720*/  PRMT R5, R15, 0x3340, R11.reuse ;  /* 0x000033400f057816 */ /* 0x100fe4000000000b */
[----:B------:R-:W-:Y:S02]  /*a4730*/  SHF.R.U32.HI R17, RZ, 0x8, R11 ;  /* 0x00000008ff117819 */ /* 0x000fe4000001160b */
[----:B------:R-:W-:-:S02]  /*a4740*/  SHF.R.U32.HI R15, RZ, 0x8, R14 ;  /* 0x00000008ff0f7819 */ /* 0x000fc4000001160e */
[--C-:B------:R-:W-:Y:S02]  /*a4750*/  PRMT R37, R14, 0x3340, R10.reuse ;  /* 0x000033400e257816 */ /* 0x100fe4000000000a */
[----:B------:R-:W-:Y:S02]  /*a4760*/  SHF.R.U32.HI R14, RZ, 0x8, R10 ;  /* 0x00000008ff0e7819 */ /* 0x000fe4000001160a */
[----:B------:R-:W-:Y:S02]  /*a4770*/  SHF.R.U32.HI R11, RZ, 0x8, R12 ;  /* 0x00000008ff0b7819 */ /* 0x000fe4000001160c */
[--C-:B------:R-:W-:Y:S02]  /*a4780*/  PRMT R6, R12, 0x3340, R8.reuse ;  /* 0x000033400c067816 */ /* 0x100fe40000000008 */
[----:B------:R-:W-:Y:S02]  /*a4790*/  SHF.R.U32.HI R10, RZ, 0x8, R8 ;  /* 0x00000008ff0a7819 */ /* 0x000fe40000011608 */
[----:B------:R-:W-:-:S02]  /*a47a0*/  LOP3.LUT R12, R9, 0xffff, RZ, 0xc0, !PT ;  /* 0x0000ffff090c7812 */ /* 0x000fc400078ec0ff */
[----:B------:R-:W-:Y:S02]  /*a47b0*/  LOP3.LUT R9, R18, 0xffff, RZ, 0xc0, !PT ;  /* 0x0000ffff12097812 */ /* 0x000fe400078ec0ff */
[----:B------:R-:W-:Y:S02]  /*a47c0*/  LOP3.LUT R8, R17, 0xffff, RZ, 0xc0, !PT ;  /* 0x0000ffff11087812 */ /* 0x000fe400078ec0ff */
[----:B------:R-:W-:Y:S02]  /*a47d0*/  SHF.R.U32.HI R16, RZ, 0x8, R13 ;  /* 0x00000008ff107819 */ /* 0x000fe4000001160d */
[----:B------:R-:W-:Y:S02]  /*a47e0*/  LOP3.LUT R15, R15, 0xffff, RZ, 0xc0, !PT ;  /* 0x0000ffff0f0f7812 */ /* 0x000fe400078ec0ff */
[----:B------:R-:W-:Y:S02]  /*a47f0*/  LOP3.LUT R14, R14, 0xffff, RZ, 0xc0, !PT ;  /* 0x0000ffff0e0e7812 */ /* 0x000fe400078ec0ff */
[----:B------:R-:W-:-:S02]  /*a4800*/  PRMT R24, R9, 0x3340, R8 ;  /* 0x0000334009187816 */ /* 0x000fc40000000008 */
[----:B------:R-:W-:Y:S02]  /*a4810*/  LOP3.LUT R13, R16, 0xffff, RZ, 0xc0, !PT ;  /* 0x0000ffff100d7812 */ /* 0x000fe400078ec0ff */
[----:B------:R-:W-:Y:S02]  /*a4820*/  LOP3.LUT R9, R49, 0xffff, RZ, 0xc0, !PT ;  /* 0x0000ffff31097812 */ /* 0x000fe400078ec0ff */
[----:B------:R-:W-:Y:S01]  /*a4830*/  LOP3.LUT R8, R2, 0xffff, RZ, 0xc0, !PT ;  /* 0x0000ffff02087812 */ /* 0x000fe200078ec0ff */
[----:B------:R-:W2:Y:S01]  /*a4840*/  LDL.LU R49, [R1+0x3200] ;  /* 0x0032000001317983 */ /* 0x000ea20000300800 */
[----:B------:R-:W-:Y:S02]  /*a4850*/  LOP3.LUT R11, R11, 0xffff, RZ, 0xc0, !PT ;  /* 0x0000ffff0b0b7812 */ /* 0x000fe400078ec0ff */
[----:B------:R-:W-:Y:S02]  /*a4860*/  LOP3.LUT R10, R10, 0xffff, RZ, 0xc0, !PT ;  /* 0x0000ffff0a0a7812 */ /* 0x000fe400078ec0ff */
[----:B------:R-:W-:Y:S01]  /*a4870*/  PRMT R32, R15, 0x3340, R14 ;  /* 0x000033400f207816 */ /* 0x000fe2000000000e */
[----:B------:R-:W2:Y:S01]  /*a4880*/  LDL.LU R2, [R1+0x31fc] ;  /* 0x0031fc0001027983 */ /* 0x000ea20000300800 */
[----:B----4-:R-:W-:-:S03]  /*a4890*/  LOP3.LUT R15, R55, 0xffff, RZ, 0xc0, !PT ;  /* 0x0000ffff370f7812 */ /* 0x010fc600078ec0ff */
[----:B------:R-:W4:Y:S01]  /*a48a0*/  LDL.LU R20, [R1+0x2e70] ;  /* 0x002e700001147983 */ /* 0x000f220000300800 */
[----:B------:R-:W-:Y:S02]  /*a48b0*/  PRMT R33, R13, 0x3340, R12 ;  /* 0x000033400d217816 */ /* 0x000fe4000000000c */
[----:B------:R-:W-:Y:S01]  /*a48c0*/  LOP3.LUT R14, R35, 0xffff, RZ, 0xc0, !PT ;  /* 0x0000ffff230e7812 */ /* 0x000fe200078ec0ff */
[----:B------:R-:W2:Y:S01]  /*a48d0*/  LDL.LU R55, [R1+0x2e6c] ;  /* 0x002e6c0001377983 */ /* 0x000ea20000300800 */
[----:B------:R-:W-:-:S03]  /*a48e0*/  LOP3.LUT R13, R44, 0xffff, RZ, 0xc0, !PT ;  /* 0x0000ffff2c0d7812 */ /* 0x000fc600078ec0ff */
[----:B------:R-:W4:Y:S01]  /*a48f0*/  LDL.LU R35, [R1+0x2e68] ;  /* 0x002e680001237983 */ /* 0x000f220000300800 */
[----:B------:R-:W-:-:S03]  /*a4900*/  PRMT R34, R11, 0x3340, R10 ;  /* 0x000033400b227816 */ /* 0x000fc6000000000a */
[----:B------:R-:W4:Y:S01]  /*a4910*/  LDL.LU R44, [R1+0x2df4] ;  /* 0x002df400012c7983 */ /* 0x000f220000300800 */
[----:B------:R-:W-:-:S03]  /*a4920*/  LOP3.LUT R12, R26, 0xffff, RZ, 0xc0, !PT ;  /* 0x0000ffff1a0c7812 */ /* 0x000fc600078ec0ff */
[----:B------:R-:W4:Y:S01]  /*a4930*/  LDL.LU R26, [R1+0x228] ;  /* 0x00022800011a7983 */ /* 0x000f220000300800 */
[----:B------:R-:W-:-:S03]  /*a4940*/  LOP3.LUT R11, R27, 0xffff, RZ, 0xc0, !PT ;  /* 0x0000ffff1b0b7812 */ /* 0x000fc600078ec0ff */
[----:B------:R-:W4:Y:S01]  /*a4950*/  LDL.LU R27, [R1+0x224] ;  /* 0x00022400011b7983 */ /* 0x000f220000300800 */
[----:B---3--:R-:W-:-:S03]  /*a4960*/  LOP3.LUT R10, R25, 0xffff, RZ, 0xc0, !PT ;  /* 0x0000ffff190a7812 */ /* 0x008fc600078ec0ff */
[----:B------:R-:W3:Y:S01]  /*a4970*/  LDL.LU R25, [R1+0x21c] ;  /* 0x00021c0001197983 */ /* 0x000ee20000300800 */
[----:B------:R-:W-:Y:S02]  /*a4980*/  SHF.R.U32.HI R17, RZ, 0x8, R15 ;  /* 0x00000008ff117819 */ /* 0x000fe4000001160f */
[--C-:B------:R-:W-:Y:S02]  /*a4990*/  PRMT R15, R15, 0x3340, R11.reuse ;  /* 0x000033400f0f7816 */ /* 0x100fe4000000000b */
[----:B------:R-:W-:Y:S02]  /*a49a0*/  SHF.R.U32.HI R18, RZ, 0x8, R11 ;  /* 0x00000008ff127819 */ /* 0x000fe4000001160b */
[----:B------:R-:W-:Y:S02]  /*a49b0*/  SHF.R.U32.HI R11, RZ, 0x8, R14 ;  /* 0x00000008ff0b7819 */ /* 0x000fe4000001160e */
[----:B------:R-:W-:Y:S01]  /*a49c0*/  PRMT R14, R14, 0x3340, R10 ;  /* 0x000033400e0e7816 */ /* 0x000fe2000000000a */
[----:B------:R0:W-:Y:S01]  /*a49d0*/  STL [R1+0x92c], R15 ;  /* 0x00092c0f01007387 */ /* 0x0001e20000100800 */
[----:B------:R-:W-:-:S02]  /*a49e0*/  SHF.R.U32.HI R16, RZ, 0x8, R12 ;  /* 0x00000008ff107819 */ /* 0x000fc4000001160c */
[----:B------:R-:W-:Y:S02]  /*a49f0*/  PRMT R12, R12, 0x3340, R8 ;  /* 0x000033400c0c7816 */ /* 0x000fe40000000008 */
[----:B------:R-:W-:Y:S01]  /*a4a00*/  SHF.R.U32.HI R10, RZ, 0x8, R10 ;  /* 0x00000008ff0a7819 */ /* 0x000fe2000001160a */
[----:B------:R1:W-:Y:S01]  /*a4a10*/  STL [R1+0x948], R14 ;  /* 0x0009480e01007387 */ /* 0x0003e20000100800 */
[----:B------:R-:W-:Y:S02]  /*a4a20*/  SHF.R.U32.HI R8, RZ, 0x8, R8 ;  /* 0x00000008ff087819 */ /* 0x000fe40000011608 */
[----:B0-----:R-:W-:Y:S02]  /*a4a30*/  SHF.R.U32.HI R15, RZ, 0x8, R13 ;  /* 0x00000008ff0f7819 */ /* 0x001fe4000001160d */
[--C-:B------:R-:W-:Y:S02]  /*a4a40*/  PRMT R13, R13, 0x3340, R9.reuse ;  /* 0x000033400d0d7816 */ /* 0x100fe40000000009 */
[----:B------:R-:W-:-:S02]  /*a4a50*/  SHF.R.U32.HI R9, RZ, 0x8, R9 ;  /* 0x00000008ff097819 */ /* 0x000fc40000011609 */
[----:B-1----:R-:W-:Y:S01]  /*a4a60*/  LOP3.LUT R14, R11, 0xffff, RZ, 0xc0, !PT ;  /* 0x0000ffff0b0e7812 */ /* 0x002fe200078ec0ff */
[----:B------:R0:W-:Y:S04]  /*a4a70*/  STL [R1+0x944], R13 ;  /* 0x0009440d01007387 */ /* 0x0001e80000100800 */
[----:B------:R1:W-:Y:S01]  /*a4a80*/  STL [R1+0x940], R12 ;  /* 0x0009400c01007387 */ /* 0x0003e20000100800 */
[----:B------:R-:W-:Y:S02]  /*a4a90*/  LOP3.LUT R15, R15, 0xffff, RZ, 0xc0, !PT ;  /* 0x0000ffff0f0f7812 */ /* 0x000fe400078ec0ff */
[----:B------:R-:W-:Y:S02]  /*a4aa0*/  LOP3.LUT R11, R17, 0xffff, RZ, 0xc0, !PT ;  /* 0x0000ffff110b7812 */ /* 0x000fe400078ec0ff */
[----:B0-----:R-:W-:-:S02]  /*a4ab0*/  LOP3.LUT R13, R10, 0xffff, RZ, 0xc0, !PT ;  /* 0x0000ffff0a0d7812 */ /* 0x001fc400078ec0ff */
[----:B-1----:R-:W-:Y:S02]  /*a4ac0*/  LOP3.LUT R12, R9, 0xffff, RZ, 0xc0, !PT ;  /* 0x0000ffff090c7812 */ /* 0x002fe400078ec0ff */
[----:B------:R-:W-:Y:S02]  /*a4ad0*/  LOP3.LUT R10, R16, 0xffff, RZ, 0xc0, !PT ;  /* 0x0000ffff100a7812 */ /* 0x000fe400078ec0ff */
[----:B------:R-:W-:Y:S02]  /*a4ae0*/  LOP3.LUT R9, R8, 0xffff, RZ, 0xc0, !PT ;  /* 0x0000ffff08097812 */ /* 0x000fe400078ec0ff */
[----:B------:R-:W-:Y:S02]  /*a4af0*/  LOP3.LUT R8, R18, 0xffff, RZ, 0xc0, !PT ;  /* 0x0000ffff12087812 */ /* 0x000fe400078ec0ff */
[----:B------:R-:W-:Y:S02]  /*a4b00*/  PRMT R13, R14, 0x3340, R13 ;  /* 0x000033400e0d7816 */ /* 0x000fe4000000000d */
[----:B------:R-:W-:-:S02]  /*a4b10*/  PRMT R12, R15, 0x3340, R12 ;  /* 0x000033400f0c7816 */ /* 0x000fc4000000000c */
[----:B------:R-:W-:Y:S02]  /*a4b20*/  PRMT R9, R10, 0x3340, R9 ;  /* 0x000033400a097816 */ /* 0x000fe40000000009 */
[----:B------:R-:W-:Y:S01]  /*a4b30*/  PRMT R8, R11, 0x3340, R8 ;  /* 0x000033400b087816 */ /* 0x000fe20000000008 */
[----:B------:R4:W-:Y:S04]  /*a4b40*/  STL [R1+0x56c], R13 ;  /* 0x00056c0d01007387 */ /* 0x0009e80000100800 */
[----:B------:R0:W-:Y:S04]  /*a4b50*/  STL [R1+0x568], R12 ;  /* 0x0005680c01007387 */ /* 0x0001e80000100800 */
[----:B------:R3:W-:Y:S01]  /*a4b60*/  STL [R1+0x564], R9 ;  /* 0x0005640901007387 */ /* 0x0007e20000100800 */
[----:B--2---:R-:W-:-:S03]  /*a4b70*/  LOP3.LUT R14, R55, 0xffff, RZ, 0xc0, !PT ;  /* 0x0000ffff370e7812 */ /* 0x004fc600078ec0ff */
[----:B------:R1:W-:Y:S04]  /*a4b80*/  STL [R1+0x54c], R8 ;  /* 0x00054c0801007387 */ /* 0x0003e80000100800 */
[----:B------:R-:W2:Y:S01]  /*a4b90*/  LDL.LU R55, [R1+0x2e80] ;  /* 0x002e800001377983 */ /* 0x000ea20000300800 */
[----:B----4-:R-:W-:Y:S02]  /*a4ba0*/  LOP3.LUT R13, R35, 0xffff, RZ, 0xc0, !PT ;  /* 0x0000ffff230d7812 */ /* 0x010fe400078ec0ff */
[----:B0-----:R-:W-:Y:S01]  /*a4bb0*/  LOP3.LUT R12, R44, 0xffff, RZ, 0xc0, !PT ;  /* 0x0000ffff2c0c7812 */ /* 0x001fe200078ec0ff */
[----:B------:R-:W4:Y:S04]  /*a4bc0*/  LDL.LU R35, [R1+0x2e7c] ;  /* 0x002e7c0001237983 */ /* 0x000f280000300800 */
[----:B------:R-:W4:Y:S01]  /*a4bd0*/  LDL.LU R44, [R1+0x2e08] ;  /* 0x002e0800012c7983 */ /* 0x000f220000300800 */
[----:B------:R-:W-:-:S03]  /*a4be0*/  LOP3.LUT R11, R26, 0xffff, RZ, 0xc0, !PT ;  /* 0x0000ffff1a0b7812 */ /* 0x000fc600078ec0ff */
[----:B------:R-:W4:Y:S01]  /*a4bf0*/  LDL.LU R26, [R1+0x2e04] ;  /* 0x002e0400011a7983 */ /* 0x000f220000300800 */
[----:B------:R-:W-:-:S03]  /*a4c00*/  LOP3.LUT R10, R27, 0xffff, RZ, 0xc0, !PT ;  /* 0x0000ffff1b0a7812 */ /* 0x000fc600078ec0ff */
[----:B------:R-:W4:Y:S01]  /*a4c10*/  LDL.LU R27, [R1+0x230] ;  /* 0x00023000011b7983 */ /* 0x000f220000300800 */
[----:B---3--:R-:W-:-:S03]  /*a4c20*/  LOP3.LUT R9, R25, 0xffff, RZ, 0xc0, !PT ;  /* 0x0000ffff19097812 */ /* 0x008fc600078ec0ff */
[----:B------:R-:W3:Y:S01]  /*a4c30*/  LDL.LU R25, [R1+0x22c] ;  /* 0x00022c0001197983 */ /* 0x000ee20000300800 */
[----:B------:R-:W-:Y:S02]  /*a4c40*/  LOP3.LUT R15, R20, 0xffff, RZ, 0xc0, !PT ;  /* 0x0000ffff140f7812 */ /* 0x000fe400078ec0ff */
[----:B-1----:R-:W-:Y:S02]  /*a4c50*/  LOP3.LUT R8, R48, 0xffff, RZ, 0xc0, !PT ;  /* 0x0000ffff30087812 */ /* 0x002fe400078ec0ff */
[----:B------:R-:W-:Y:S02]  /*a4c60*/  SHF.R.U32.HI R17, RZ, 0x8, R11 ;  /* 0x00000008ff117819 */ /* 0x000fe4000001160b */
[----:B------:R-:W-:Y:S02]  /*a4c70*/  SHF.R.U32.HI R18, RZ, 0x8, R14 ;  /* 0x00000008ff127819 */ /* 0x000fe4000001160e */
[----:B------:R-:W-:Y:S02]  /*a4c80*/  SHF.R.U32.HI R19, RZ, 0x8, R15 ;  /* 0x00000008ff137819 */ /* 0x000fe4000001160f */
[----:B------:R-:W-:-:S02]  /*a4c90*/  PRMT R15, R15, 0x3340, R11 ;  /* 0x000033400f0f7816 */ /* 0x000fc4000000000b */
[--C-:B------:R-:W-:Y:S02]  /*a4ca0*/  PRMT R11, R14, 0x3340, R10.reuse ;  /* 0x000033400e0b7816 */ /* 0x100fe4000000000a */
[----:B------:R-:W-:Y:S01]  /*a4cb0*/  SHF.R.U32.HI R16, RZ, 0x8, R10 ;  /* 0x00000008ff107819 */ /* 0x000fe2000001160a */
[----:B------:R-:W3:Y:S01]  /*a4cc0*/  LDL.LU R48, [R1+0x31f8] ;  /* 0x0031f80001307983 */ /* 0x000ee20000300800 */
[----:B------:R-:W-:Y:S02]  /*a4cd0*/  SHF.R.U32.HI R14, RZ, 0x8, R13 ;  /* 0x00000008ff0e7819 */ /* 0x000fe4000001160d */
[--C-:B------:R-:W-:Y:S01]  /*a4ce0*/  PRMT R10, R13, 0x3340, R9.reuse ;  /* 0x000033400d0a7816 */ /* 0x100fe20000000009 */
[----:B------:R0:W-:Y:S01]  /*a4cf0*/  STL [R1+0x900], R15 ;  /* 0x0009000f01007387 */ /* 0x0001e20000100800 */
[----:B------:R-:W-:Y:S02]  /*a4d00*/  SHF.R.U32.HI R13, RZ, 0x8, R9 ;  /* 0x00000008ff0d7819 */ /* 0x000fe40000011609 */
[----:B------:R-:W-:Y:S01]  /*a4d10*/  PRMT R9, R12, 0x3340, R8 ;  /* 0x000033400c097816 */ /* 0x000fe20000000008 */
[----:B------:R1:W-:Y:S01]  /*a4d20*/  STL [R1+0x8e8], R11 ;  /* 0x0008e80b01007387 */ /* 0x0003e20000100800 */
[----:B------:R-:W-:-:S02]  /*a4d30*/  LOP3.LUT R14, R14, 0xffff, RZ, 0xc0, !PT ;  /* 0x0000ffff0e0e7812 */ /* 0x000fc400078ec0ff */
[----:B------:R-:W-:Y:S02]  /*a4d40*/  LOP3.LUT R13, R13, 0xffff, RZ, 0xc0, !PT ;  /* 0x0000ffff0d0d7812 */ /* 0x000fe400078ec0ff */
[----:B0-----:R-:W-:Y:S02]  /*a4d50*/  SHF.R.U32.HI R15, RZ, 0x8, R12 ;  /* 0x00000008ff0f7819 */ /* 0x001fe4000001160c */
[----:B------:R-:W-:Y:S01]  /*a4d60*/  SHF.R.U32.HI R12, RZ, 0x8, R8 ;  /* 0x00000008ff0c7819 */ /* 0x000fe20000011608 */
[----:B------:R0:W-:Y:S04]  /*a4d70*/  STL [R1+0x908], R10 ;  /* 0x0009080a01007387 */ /* 0x0001e80000100800 */
[----:B------:R0:W-:Y:S01]  /*a4d80*/  STL [R1+0x904], R9 ;  /* 0x0009040901007387 */ /* 0x0001e20000100800 */
[----:B------:R-:W-:-:S02]  /*a4d90*/  LOP3.LUT R15, R15, 0xffff, RZ, 0xc0, !PT ;  /* 0x0000ffff0f0f7812 */ /* 0x000fc400078ec0ff */
[----:B------:R-:W-:Y:S02]  /*a4da0*/  LOP3.LUT R12, R12, 0xffff, RZ, 0xc0, !PT ;  /* 0x0000ffff0c0c7812 */ /* 0x000fe400078ec0ff */
[----:B-1----:R-:W-:Y:S02]  /*a4db0*/  LOP3.LUT R11, R19, 0xffff, RZ, 0xc0, !PT ;  /* 0x0000ffff130b7812 */ /* 0x002fe400078ec0ff */
[----:B------:R-:W-:Y:S02]  /*a4dc0*/  LOP3.LUT R8, R16, 0xffff, RZ, 0xc0, !PT ;  /* 0x0000ffff10087812 */ /* 0x000fe400078ec0ff */
[----:B------:R-:W-:Y:S02]  /*a4dd0*/  PRMT R13, R14, 0x3340, R13 ;  /* 0x000033400e0d7816 */ /* 0x000fe4000000000d */
[----:B------:R-:W-:Y:S02]  /*a4de0*/  PRMT R12, R15, 0x3340, R12 ;  /* 0x000033400f0c7816 */ /* 0x000fe4000000000c */
[----:B0-----:R-:W-:-:S02]  /*a4df0*/  LOP3.LUT R10, R17, 0xffff, RZ, 0xc0, !PT ;  /* 0x0000ffff110a7812 */ /* 0x001fc400078ec0ff */
[----:B------:R-:W-:Y:S02]  /*a4e00*/  LOP3.LUT R9, R18, 0xffff, RZ, 0xc0, !PT ;  /* 0x0000ffff12097812 */ /* 0x000fe400078ec0ff */
[----:B------:R-:W-:Y:S02]  /*a4e10*/  PRMT R10, R11, 0x3340, R10 ;  /* 0x000033400b0a7816 */ /* 0x000fe4000000000a */
[----:B------:R-:W-:Y:S01]  /*a4e20*/  PRMT R8, R9, 0x3340, R8 ;  /* 0x0000334009087816 */ /* 0x000fe20000000008 */
[----:B------:R0:W-:Y:S04]  /*a4e30*/  STL [R1+0x544], R13 ;  /* 0x0005440d01007387 */ /* 0x0001e80000100800 */
[----:B------:R1:W-:Y:S04]  /*a4e40*/  STL [R1+0x540], R12 ;  /* 0x0005400c01007387 */ /* 0x0003e80000100800 */
[----:B------:R3:W-:Y:S01]  /*a4e50*/  STL [R1+0x524], R10 ;  /* 0x0005240a01007387 */ /* 0x0007e20000100800 */
[----:B------:R-:W-:-:S03]  /*a4e60*/  LOP3.LUT R9, R61, 0xffff, RZ, 0xc0, !PT ;  /* 0x0000ffff3d097812 */ /* 0x000fc600078ec0ff */
[----:B------:R0:W-:Y:S04]  /*a4e70*/  STL [R1+0x50c], R8 ;  /* 0x00050c0801007387 */ /* 0x0001e80000100800 */
[----:B------:R-:W3:Y:S01]  /*a4e80*/  LDL.LU R61, [R1+0x31f4] ;  /* 0x0031f400013d7983 */ /* 0x000ee20000300800 */
[----:B--2---:R-:W-:-:S03]  /*a4e90*/  LOP3.LUT R15, R55, 0xffff, RZ, 0xc0, !PT ;  /* 0x0000ffff370f7812 */ /* 0x004fc600078ec0ff */
[----:B------:R-:W2:Y:S01]  /*a4ea0*/  LDL.LU R55, [R1+0x2e90] ;  /* 0x002e900001377983 */ /* 0x000ea20000300800 */
[----:B----4-:R-:W-:Y:S02]  /*a4eb0*/  LOP3.LUT R14, R35, 0xffff, RZ, 0xc0, !PT ;  /* 0x0000ffff230e7812 */ /* 0x010fe400078ec0ff */
[----:B0-----:R-:W-:Y:S01]  /*a4ec0*/  LOP3.LUT R13, R44, 0xffff, RZ, 0xc0, !PT ;  /* 0x0000ffff2c0d7812 */ /* 0x001fe200078ec0ff */
[----:B------:R-:W4:Y:S04]  /*a4ed0*/  LDL.LU R35, [R1+0x2e8c] ;  /* 0x002e8c0001237983 */ /* 0x000f280000300800 */
[----:B------:R-:W4:Y:S01]  /*a4ee0*/  LDL.LU R44, [R1+0x2e18] ;  /* 0x002e1800012c7983 */ /* 0x000f220000300800 */
[----:B-1----:R-:W-:-:S03]  /*a4ef0*/  LOP3.LUT R12, R26, 0xffff, RZ, 0xc0, !PT ;  /* 0x0000ffff1a0c7812 */ /* 0x002fc600078ec0ff */
[----:B------:R-:W4:Y:S01]  /*a4f00*/  LDL.LU R26, [R1+0x2e14] ;  /* 0x002e1400011a7983 */ /* 0x000f220000300800 */
[----:B------:R-:W-:-:S03]  /*a4f10*/  LOP3.LUT R11, R27, 0xffff, RZ, 0xc0, !PT ;  /* 0x0000ffff1b0b7812 */ /* 0x000fc600078ec0ff */
[----:B------:R-:W4:Y:S01]  /*a4f20*/  LDL.LU R27, [R1+0x238] ;  /* 0x00023800011b7983 */ /* 0x000f220000300800 */
[----:B---3--:R-:W-:-:S03]  /*a4f30*/  LOP3.LUT R10, R25, 0xffff, RZ, 0xc0, !PT ;  /* 0x0000ffff190a7812 */ /* 0x008fc600078ec0ff */
[----:B------:R-:W3:Y:S01]  /*a4f40*/  LDL.LU R25, [R1+0x234] ;  /* 0x0002340001197983 */ /* 0x000ee20000300800 */
[----:B------:R-:W-:Y:S02]  /*a4f50*/  SHF.R.U32.HI R19, RZ, 0x8, R15 ;  /* 0x00000008ff137819 */ /* 0x000fe4000001160f */
[--C-:B------:R-:W-:Y:S02]  /*a4f60*/  PRMT R15, R15, 0x3340, R11.reuse ;  /* 0x000033400f0f7816 */ /* 0x100fe4000000000b */
[----:B------:R-:W-:Y:S02]  /*a4f70*/  LOP3.LUT R8, R60, 0xffff, RZ, 0xc0, !PT ;  /* 0x0000ffff3c087812 */ /* 0x000fe400078ec0ff */
[----:B------:R-:W-:Y:S01]  /*a4f80*/  SHF.R.U32.HI R17, RZ, 0x8, R11 ;  /* 0x00000008ff117819 */ /* 0x000fe2000001160b */
[----:B------:R-:W3:Y:S01]  /*a4f90*/  LDL.LU R60, [R1+0x31f0] ;  /* 0x0031f000013c7983 */ /* 0x000ee20000300800 */
[----:B------:R-:W-:-:S03]  /*a4fa0*/  SHF.R.U32.HI R18, RZ, 0x8, R14 ;  /* 0x00000008ff127819 */ /* 0x000fc6000001160e */
[----:B------:R0:W-:Y:S01]  /*a4fb0*/  STL [R1+0x8ac], R15 ;  /* 0x0008ac0f01007387 */ /* 0x0001e20000100800 */
[--C-:B------:R-:W-:Y:S02]  /*a4fc0*/  PRMT R11, R14, 0x3340, R10.reuse ;  /* 0x000033400e0b7816 */ /* 0x100fe4000000000a */
[----:B------:R-:W-:Y:S02]  /*a4fd0*/  SHF.R.U32.HI R16, RZ, 0x8, R10 ;  /* 0x00000008ff107819 */ /* 0x000fe4000001160a */
[--C-:B------:R-:W-:Y:S02]  /*a4fe0*/  PRMT R10, R13, 0x3340, R9.reuse ;  /* 0x000033400d0a7816 */ /* 0x100fe40000000009 */
[----:B------:R-:W-:Y:S02]  /*a4ff0*/  SHF.R.U32.HI R14, RZ, 0x8, R9 ;  /* 0x00000008ff0e7819 */ /* 0x000fe40000011609 */
[----:B------:R-:W-:Y:S02]  /*a5000*/  PRMT R9, R12, 0x3340, R8 ;  /* 0x000033400c097816 */ /* 0x000fe40000000008 */
[----:B0-----:R-:W-:-:S02]  /*a5010*/  SHF.R.U32.HI R15, RZ, 0x8, R13 ;  /* 0x00000008ff0f7819 */ /* 0x001fc4000001160d */
[----:B------:R-:W-:Y:S02]  /*a5020*/  SHF.R.U32.HI R13, RZ, 0x8, R12 ;  /* 0x00000008ff0d7819 */ /* 0x000fe4000001160c */
[----:B------:R-:W-:Y:S01]  /*a5030*/  SHF.R.U32.HI R12, RZ, 0x8, R8 ;  /* 0x00000008ff0c7819 */ /* 0x000fe20000011608 */
[----:B------:R0:W-:Y:S01]  /*a5040*/  STL [R1+0x8a8], R11 ;  /* 0x0008a80b01007387 */ /* 0x0001e20000100800 */
[----:B------:R-:W-:Y:S02]  /*a5050*/  LOP3.LUT R15, R15, 0xffff, RZ, 0xc0, !PT ;  /* 0x0000ffff0f0f7812 */ /* 0x000fe400078ec0ff */
[----:B------:R-:W-:Y:S01]  /*a5060*/  LOP3.LUT R14, R14, 0xffff, RZ, 0xc0, !PT ;  /* 0x0000ffff0e0e7812 */ /* 0x000fe200078ec0ff */
[----:B------:R1:W-:Y:S01]  /*a5070*/  STL [R1+0x8c4], R10 ;  /* 0x0008c40a01007387 */ /* 0x0003e20000100800 */
[----:B------:R-:W-:Y:S02]  /*a5080*/  LOP3.LUT R13, R13, 0xffff, RZ, 0xc0, !PT ;  /* 0x0000ffff0d0d7812 */ /* 0x000fe400078ec0ff */
[----:B------:R-:W-:Y:S01]  /*a5090*/  LOP3.LUT R12, R12, 0xffff, RZ, 0xc0, !PT ;  /* 0x0000ffff0c0c7812 */ /* 0x000fe200078ec0ff */
[----:B------:R1:W-:Y:S01]  /*a50a0*/  STL [R1+0x8c0], R9 ;  /* 0x0008c00901007387 */ /* 0x0003e20000100800 */
[----:B------:R-:W-:-:S02]  /*a50b0*/  LOP3.LUT R8, R16, 0xffff, RZ, 0xc0, !PT ;  /* 0x0000ffff10087812 */ /* 0x000fc400078ec0ff */
[----:B------:R-:W-:Y:S02]  /*a50c0*/  PRMT R14, R15, 0x3340, R14 ;  /* 0x000033400f0e7816 */ /* 0x000fe4000000000e */
[----:B0-----:R-:W-:Y:S02]  /*a50d0*/  LOP3.LUT R11, R19, 0xffff, RZ, 0xc0, !PT ;  /* 0x0000ffff130b7812 */ /* 0x001fe400078ec0ff */
[----:B-1----:R-:W-:Y:S02]  /*a50e0*/  LOP3.LUT R10, R17, 0xffff, RZ, 0xc0, !PT ;  /* 0x0000ffff110a7812 */ /* 0x002fe400078ec0ff */
[----:B------:R-:W-:Y:S02]  /*a50f0*/  PRMT R12, R13, 0x3340, R12 ;  /* 0x000033400d0c7816 */ /* 0x000fe4000000000c */
[----:B------:R-:W-:Y:S02]  /*a5100*/  LOP3.LUT R9, R18, 0xffff, RZ, 0xc0, !PT ;  /* 0x0000ffff12097812 */ /* 0x000fe400078ec0ff */
[----:B------:R-:W-:Y:S01]  /*a5110*/  PRMT R10, R11, 0x3340, R10 ;  /* 0x000033400b0a7816 */ /* 0x000fe2000000000a */
[----:B------:R4:W-:Y:S01]  /*a5120*/  STL [R1+0x508], R14 ;  /* 0x0005080e01007387 */ /* 0x0009e20000100800 */
[----:B------:R-:W-:-:S03]  /*a5130*/  PRMT R8, R9, 0x3340, R8 ;  /* 0x0000334009087816 */ /* 0x000fc60000000008 */
[----:B------:R0:W-:Y:S04]  /*a5140*/  STL [R1+0x504], R12 ;  /* 0x0005040c01007387 */ /* 0x0001e80000100800 */
[----:B------:R3:W-:Y:S04]  /*a5150*/  STL [R1+0x500], R10 ;  /* 0x0005000a01007387 */ /* 0x0007e80000100800 */
[----:B------:R1:W-:Y:S01]  /*a5160*/  STL [R1+0x4ec], R8 ;  /* 0x0004ec0801007387 */ /* 0x0003e20000100800 */
[----:B------:R-:W-:Y:S02]  /*a5170*/  LOP3.LUT R9, R36, 0xffff, RZ, 0xc0, !PT ;  /* 0x0000ffff24097812 */ /* 0x000fe400078ec0ff */
[----:B--2---:R-:W-:Y:S01]  /*a5180*/  LOP3.LUT R15, R55, 0xffff, RZ, 0xc0, !PT ;  /* 0x0000ffff370f7812 */ /* 0x004fe200078ec0ff */
[----:B------:R-:W2:Y:S04]  /*a5190*/  LDL.LU R36, [R1+0x31ec] ;  /* 0x0031ec0001247983 */ /* 0x000ea80000300800 */
[----:B------:R-:W2:Y:S01]  /*a51a0*/  LDL.LU R55, [R1+0x2ea0] ;  /* 0x002ea00001377983 */ /* 0x000ea20000300800 */
[----:B----4-:R-:W-:-:S02]  /*a51b0*/  LOP3.LUT R14, R35, 0xffff, RZ, 0xc0, !PT ;  /* 0x0000ffff230e7812 */ /* 0x010fc400078ec0ff */
[----:B------:R-:W-:Y:S01]  /*a51c0*/  LOP3.LUT R13, R44, 0xffff, RZ, 0xc0, !PT ;  /* 0x0000ffff2c0d7812 */ /* 0x000fe200078ec0ff */
[----:B------:R-:W4:Y:S04]  /*a51d0*/  LDL.LU R35, [R1+0x2e9c] ;  /* 0x002e9c0001237983 */ /* 0x000f280000300800 */
[----:B------:R-:W4:Y:S01]  /*a51e0*/  LDL.LU R44, [R1+0x2e28] ;  /* 0x002e2800012c7983 */ /* 0x000f220000300800 */
[----:B0-----:R-:W-:-:S03]  /*a51f0*/  LOP3.LUT R12, R26, 0xffff, RZ, 0xc0, !PT ;  /* 0x0000ffff1a0c7812 */ /* 0x001fc600078ec0ff */
[----:B------:R-:W4:Y:S01]  /*a5200*/  LDL.LU R26, [R1+0x2e24] ;  /* 0x002e2400011a7983 */ /* 0x000f220000300800 */
[----:B------:R-:W-:-:S03]  /*a5210*/  LOP3.LUT R11, R27, 0xffff, RZ, 0xc0, !PT ;  /* 0x0000ffff1b0b7812 */ /* 0x000fc600078ec0ff */
[----:B------:R-:W4:Y:S01]  /*a5220*/  LDL.LU R27, [R1+0x240] ;  /* 0x00024000011b7983 */ /* 0x000f220000300800 */
[----:B---3--:R-:W-:-:S03]  /*a5230*/  LOP3.LUT R10, R25, 0xffff, RZ, 0xc0, !PT ;  /* 0x0000ffff190a7812 */ /* 0x008fc600078ec0ff */
[----:B------:R-:W3:Y:S01]  /*a5240*/  LDL.LU R25, [R1+0x23c] ;  /* 0x00023c0001197983 */ /* 0x000ee20000300800 */
[----:B-1----:R-:W-:Y:S02]  /*a5250*/  LOP3.LUT R8, R46, 0xffff, RZ, 0xc0, !PT ;  /* 0x0000ffff2e087812 */ /* 0x002fe400078ec0ff */
[----:B------:R-:W-:Y:S02]  /*a5260*/  SHF.R.U32.HI R18, RZ, 0x8, R15 ;  /* 0x00000008ff127819 */ /* 0x000fe4000001160f */
[--C-:B------:R-:W-:Y:S02]  /*a5270*/  PRMT R15, R15, 0x3340, R11.reuse ;  /* 0x000033400f0f7816 */ /* 0x100fe4000000000b */
[----:B------:R-:W-:Y:S02]  /*a5280*/  SHF.R.U32.HI R16, RZ, 0x8, R11 ;  /* 0x00000008ff107819 */ /* 0x000fe4000001160b */
[--C-:B------:R-:W-:Y:S02]  /*a5290*/  PRMT R11, R14, 0x3340, R10.reuse ;  /* 0x000033400e0b7816 */ /* 0x100fe4000000000a */
[----:B------:R-:W-:-:S02]  /*a52a0*/  SHF.R.U32.HI R17, RZ, 0x8, R10 ;  /* 0x00000008ff117819 */ /* 0x000fc4000001160a */
[----:B------:R-:W-:Y:S01]  /*a52b0*/  PRMT R10, R12, 0x3340, R8 ;  /* 0x000033400c0a7816 */ /* 0x000fe20000000008 */
[----:B------:R-:W3:Y:S04]  /*a52c0*/  LDL.LU R46, [R1+0x31e8] ;  /* 0x0031e800012e7983 */ /* 0x000ee80000300800 */
[----:B------:R0:W-:Y:S04]  /*a52d0*/  STL [R1+0x864], R15 ;  /* 0x0008640f01007387 */ /* 0x0001e80000100800 */
[----:B------:R-:W-:Y:S01]  /*a52e0*/  STL [R1+0x860], R11 ;  /* 0x0008600b01007387 */ /* 0x000fe20000100800 */
[----:B------:R-:W-:-:S03]  /*a52f0*/  SHF.R.U32.HI R19, RZ, 0x8, R14 ;  /* 0x00000008ff137819 */ /* 0x000fc6000001160e */
[----:B------:R1:W-:Y:S01]  /*a5300*/  STL [R1+0x868], R10 ;  /* 0x0008680a01007387 */ /* 0x0003e20000100800 */
[----:B------:R-:W-:Y:S02]  /*a5310*/  SHF.R.U32.HI R14, RZ, 0x8, R8 ;  /* 0x00000008ff0e7819 */ /* 0x000fe40000011608 */
[--C-:B------:R-:W-:Y:S02]  /*a5320*/  SHF.R.U32.HI R8, RZ, 0x8, R9.reuse ;  /* 0x00000008ff087819 */ /* 0x100fe40000011609 */
[----:B0-----:R-:W-:Y:S02]  /*a5330*/  SHF.R.U32.HI R15, RZ, 0x8, R12 ;  /* 0x00000008ff0f7819 */ /* 0x001fe4000001160c */
[----:B-1----:R-:W-:Y:S02]  /*a5340*/  PRMT R10, R13, 0x3340, R9 ;  /* 0x000033400d0a7816 */ /* 0x002fe40000000009 */
[----:B------:R-:W-:Y:S02]  /*a5350*/  SHF.R.U32.HI R11, RZ, 0x8, R13 ;  /* 0x00000008ff0b7819 */ /* 0x000fe4000001160d */
[----:B------:R-:W-:-:S02]  /*a5360*/  LOP3.LUT R15, R15, 0xffff, RZ, 0xc0, !PT ;  /* 0x0000ffff0f0f7812 */ /* 0x000fc400078ec0ff */
[----:B------:R-:W-:Y:S02]  /*a5370*/  LOP3.LUT R14, R14, 0xffff, RZ, 0xc0, !PT ;  /* 0x0000ffff0e0e7812 */ /* 0x000fe400078ec0ff */
[----:B------:R-:W-:Y:S01]  /*a5380*/  LOP3.LUT R13, R18, 0xffff, RZ, 0xc0, !PT ;  /* 0x0000ffff120d7812 */ /* 0x000fe200078ec0ff */
[----:B------:R0:W-:Y:S01]  /*a5390*/  STL [R1+0x84c], R10 ;  /* 0x00084c0a01007387 */ /* 0x0001e20000100800 */
[----:B------:R-:W-:Y:S02]  /*a53a0*/  LOP3.LUT R12, R16, 0xffff, RZ, 0xc0, !PT ;  /* 0x0000ffff100c7812 */ /* 0x000fe400078ec0ff */
[----:B------:R-:W-:Y:S02]  /*a53b0*/  LOP3.LUT R9, R17, 0xffff, RZ, 0xc0, !PT ;  /* 0x0000ffff11097812 */ /* 0x000fe400078ec0ff */
[----:B------:R-:W-:Y:S02]  /*a53c0*/  LOP3.LUT R11, R11, 0xffff, RZ, 0xc0, !PT ;  /* 0x0000ffff0b0b7812 */ /* 0x000fe400078ec0ff */
[----:B------:R-:W-:-:S02]  /*a53d0*/  LOP3.LUT R8, R8, 0xffff, RZ, 0xc0, !PT ;  /* 0x0000ffff08087812 */ /* 0x000fc400078ec0ff */
[----:B------:R-:W-:Y:S02]  /*a53e0*/  PRMT R14, R15, 0x3340, R14 ;  /* 0x000033400f0e7816 */ /* 0x000fe4000000000e */
[----:B------:R-:W-:Y:S02]  /*a53f0*/  PRMT R12, R13, 0x3340, R12 ;  /* 0x000033400d0c7816 */ /* 0x000fe4000000000c */
[----:B0-----:R-:W-:Y:S02]  /*a5400*/  LOP3.LUT R10, R19, 0xffff, RZ, 0xc0, !PT ;  /* 0x0000ffff130a7812 */ /* 0x001fe400078ec0ff */
[----:B------:R-:W-:Y:S02]  /*a5410*/  PRMT R8, R11, 0x3340, R8 ;  /* 0x000033400b087816 */ /* 0x000fe40000000008 */
[----:B------:R-:W-:Y:S01]  /*a5420*/  PRMT R9, R10, 0x3340, R9 ;  /* 0x000033400a097816 */ /* 0x000fe20000000009 */
[----:B------:R4:W-:Y:S04]  /*a5430*/  STL [R1+0x4e8], R14 ;  /* 0x0004e80e01007387 */ /* 0x0009e80000100800 */
[----:B------:R-:W-:Y:S04]  /*a5440*/  STL [R1+0x4e4], R12 ;  /* 0x0004e40c01007387 */ /* 0x000fe80000100800 */
[----:B------:R0:W-:Y:S04]  /*a5450*/  STL [R1+0x4cc], R9 ;  /* 0x0004cc0901007387 */ /* 0x0001e80000100800 */
[----:B------:R1:W-:Y:S01]  /*a5460*/  STL [R1+0x4c8], R8 ;  /* 0x0004c80801007387 */ /* 0x0003e20000100800 */
[----:B--2---:R-:W-:-:S02]  /*a5470*/  LOP3.LUT R15, R55, 0xffff, RZ, 0xc0, !PT ;  /* 0x0000ffff370f7812 */ /* 0x004fc400078ec0ff */
[----:B----4-:R-:W-:Y:S02]  /*a5480*/  LOP3.LUT R14, R35, 0xffff, RZ, 0xc0, !PT ;  /* 0x0000ffff230e7812 */ /* 0x010fe400078ec0ff */
[----:B0-----:R-:W-:Y:S02]  /*a5490*/  LOP3.LUT R9, R45, 0xffff, RZ, 0xc0, !PT ;  /* 0x0000ffff2d097812 */ /* 0x001fe400078ec0ff */
[----:B------:R-:W2:Y:S04]  /*a54a0*/  LDL.LU R45, [R1+0x31e4] ;  /* 0x0031e400012d7983 */ /* 0x000ea80000300800 */
[----:B------:R-:W4:Y:S01]  /*a54b0*/  LDL.LU R55, [R1+0x2ea8] ;  /* 0x002ea80001377983 */ /* 0x000f220000300800 */
[----:B------:R-:W-:-:S03]  /*a54c0*/  LOP3.LUT R13, R44, 0xffff, RZ, 0xc0, !PT ;  /* 0x0000ffff2c0d7812 */ /* 0x000fc600078ec0ff */
[----:B------:R-:W2:Y:S04]  /*a54d0*/  LDL.LU R35, [R1+0x2ea4] ;  /* 0x002ea40001237983 */ /* 0x000ea80000300800 */
[----:B------:R-:W2:Y:S01]  /*a54e0*/  LDL.LU R44, [R1+0x2e38] ;  /* 0x002e3800012c7983 */ /* 0x000ea20000300800 */
[----:B------:R-:W-:-:S03]  /*a54f0*/  LOP3.LUT R12, R26, 0xffff, RZ, 0xc0, !PT ;  /* 0x0000ffff1a0c7812 */ /* 0x000fc600078ec0ff */
[----:B------:R-:W2:Y:S01]  /*a5500*/  LDL.LU R26, [R1+0x2e34] ;  /* 0x002e3400011a7983 */ /* 0x000ea20000300800 */
[----:B------:R-:W-:-:S03]  /*a5510*/  LOP3.LUT R11, R27, 0xffff, RZ, 0xc0, !PT ;  /* 0x0000ffff1b0b7812 */ /* 0x000fc600078ec0ff */
[----:B------:R-:W2:Y:S01]  /*a5520*/  LDL.LU R27, [R1+0x248] ;  /* 0x00024800011b7983 */ /* 0x000ea20000300800 */
        /* <DEDUP_REMOVED lines=10> */
[----:B------:R-:W-:Y:S04]  /*a55d0*/  STL [R1+0x824], R15 ;  /* 0x0008240f01007387 */ /* 0x000fe80000100800 */
[----:B------:R-:W-:Y:S01]  /*a55e0*/  STL [R1+0x820], R11 ;  /* 0x0008200b01007387 */ /* 0x000fe20000100800 */
[----:B------:R-:W-:-:S03]  /*a55f0*/  SHF.R.U32.HI R20, RZ, 0x8, R14 ;  /* 0x00000008ff147819 */ /* 0x000fc6000001160e */
[----:B------:R0:W-:Y:S01]  /*a5600*/  STL [R1+0x828], R10 ;  /* 0x0008280a01007387 */ /* 0x0001e20000100800 */
[----:B------:R-:W-:Y:S02]  /*a5610*/  SHF.R.U32.HI R14, RZ, 0x8, R12 ;  /* 0x00000008ff0e7819 */ /* 0x000fe4000001160c */
[----:B------:R-:W-:Y:S02]  /*a5620*/  SHF.R.U32.HI R8, RZ, 0x8, R8 ;  /* 0x00000008ff087819 */ /* 0x000fe40000011608 */
[--C-:B------:R-:W-:Y:S02]  /*a5630*/  SHF.R.U32.HI R16, RZ, 0x8, R9.reuse ;  /* 0x00000008ff107819 */ /* 0x100fe40000011609 */
[----:B------:R-:W-:Y:S02]  /*a5640*/  LOP3.LUT R12, R18, 0xffff, RZ, 0xc0, !PT ;  /* 0x0000ffff120c7812 */ /* 0x000fe400078ec0ff */
[----:B------:R-:W-:Y:S02]  /*a5650*/  LOP3.LUT R14, R14, 0xffff, RZ, 0xc0, !PT ;  /* 0x0000ffff0e0e7812 */ /* 0x000fe400078ec0ff */
[----:B0-----:R-:W-:-:S02]  /*a5660*/  PRMT R10, R13, 0x3340, R9 ;  /* 0x000033400d0a7816 */ /* 0x001fc40000000009 */
[----:B------:R-:W-:Y:S02]  /*a5670*/  SHF.R.U32.HI R11, RZ, 0x8, R13 ;  /* 0x00000008ff0b7819 */ /* 0x000fe4000001160d */
[----:B------:R-:W-:Y:S02]  /*a5680*/  LOP3.LUT R13, R8, 0xffff, RZ, 0xc0, !PT ;  /* 0x0000ffff080d7812 */ /* 0x000fe400078ec0ff */
[----:B------:R-:W-:Y:S02]  /*a5690*/  LOP3.LUT R15, R17, 0xffff, RZ, 0xc0, !PT ;  /* 0x0000ffff110f7812 */ /* 0x000fe400078ec0ff */
[----:B------:R-:W-:Y:S01]  /*a56a0*/  LOP3.LUT R9, R19, 0xffff, RZ, 0xc0, !PT ;  /* 0x0000ffff13097812 */ /* 0x000fe200078ec0ff */
[----:B------:R0:W-:Y:S01]  /*a56b0*/  STL [R1+0x80c], R10 ;  /* 0x00080c0a01007387 */ /* 0x0001e20000100800 */
[----:B------:R-:W-:Y:S02]  /*a56c0*/  LOP3.LUT R11, R11, 0xffff, RZ, 0xc0, !PT ;  /* 0x0000ffff0b0b7812 */ /* 0x000fe400078ec0ff */
[----:B------:R-:W-:-:S02]  /*a56d0*/  LOP3.LUT R8, R16, 0xffff, RZ, 0xc0, !PT ;  /* 0x0000ffff10087812 */ /* 0x000fc400078ec0ff */
[----:B------:R-:W-:Y:S02]  /*a56e0*/  PRMT R13, R14, 0x3340, R13 ;  /* 0x000033400e0d7816 */ /* 0x000fe4000000000d */
[----:B------:R-:W-:Y:S02]  /*a56f0*/  PRMT R12, R15, 0x3340, R12 ;  /* 0x000033400f0c7816 */ /* 0x000fe4000000000c */
[----:B0-----:R-:W-:Y:S02]  /*a5700*/  LOP3.LUT R10, R20, 0xffff, RZ, 0xc0, !PT ;  /* 0x0000ffff140a7812 */ /* 0x001fe400078ec0ff */
[----:B------:R-:W-:Y:S02]  /*a5710*/  PRMT R8, R11, 0x3340, R8 ;  /* 0x000033400b087816 */ /* 0x000fe40000000008 */
[----:B------:R-:W-:Y:S01]  /*a5720*/  PRMT R9, R10, 0x3340, R9 ;  /* 0x000033400a097816 */ /* 0x000fe20000000009 */
[----:B------:R-:W-:Y:S04]  /*a5730*/  STL [R1+0x4c4], R13 ;  /* 0x0004c40d01007387 */ /* 0x000fe80000100800 */
[----:B------:R-:W-:Y:S04]  /*a5740*/  STL [R1+0x4ac], R12 ;  /* 0x0004ac0c01007387 */ /* 0x000fe80000100800 */
[----:B------:R0:W-:Y:S04]  /*a5750*/  STL [R1+0x4a8], R9 ;  /* 0x0004a80901007387 */ /* 0x0001e80000100800 */
[----:B------:R1:W-:Y:S01]  /*a5760*/  STL [R1+0x4a4], R8 ;  /* 0x0004a40801007387 */ /* 0x0003e20000100800 */
[----:B0-----:R-:W-:-:S02]  /*a5770*/  LOP3.LUT R9, R47, 0xffff, RZ, 0xc0, !PT ;  /* 0x0000ffff2f097812 */ /* 0x001fc400078ec0ff */
[----:B-1----:R-:W-:Y:S01]  /*a5780*/  LOP3.LUT R8, R0, 0xffff, RZ, 0xc0, !PT ;  /* 0x0000ffff00087812 */ /* 0x002fe200078ec0ff */
[----:B------:R-:W3:Y:S04]  /*a5790*/  LDL.LU R47, [R1+0x31dc] ;  /* 0x0031dc00012f7983 */ /* 0x000ee80000300800 */
[----:B------:R-:W3:Y:S01]  /*a57a0*/  LDL.LU R0, [R1+0x31d8] ;  /* 0x0031d80001007983 */ /* 0x000ee20000300800 */
[----:B----4-:R-:W-:-:S03]  /*a57b0*/  LOP3.LUT R15, R55, 0xffff, RZ, 0xc0, !PT ;  /* 0x0000ffff370f7812 */ /* 0x010fc600078ec0ff */
[----:B------:R-:W4:Y:S01]  /*a57c0*/  LDL.LU R20, [R1+0x2ec0] ;  /* 0x002ec00001147983 */ /* 0x000f220000300800 */
[----:B--2---:R-:W-:-:S03]  /*a57d0*/  LOP3.LUT R14, R35, 0xffff, RZ, 0xc0, !PT ;  /* 0x0000ffff230e7812 */ /* 0x004fc600078ec0ff */
[----:B------:R-:W2:Y:S01]  /*a57e0*/  LDL.LU R55, [R1+0x2eb8] ;  /* 0x002eb80001377983 */ /* 0x000ea20000300800 */
[----:B------:R-:W-:-:S03]  /*a57f0*/  LOP3.LUT R13, R44, 0xffff, RZ, 0xc0, !PT ;  /* 0x0000ffff2c0d7812 */ /* 0x000fc600078ec0ff */
        /* <DEDUP_REMOVED lines=19> */
[----:B------:R0:W-:Y:S04]  /*a5930*/  STL [R1+0x7e8], R15 ;  /* 0x0007e80f01007387 */ /* 0x0001e80000100800 */
[----:B------:R1:W-:Y:S04]  /*a5940*/  STL [R1+0x7e4], R14 ;  /* 0x0007e40e01007387 */ /* 0x0003e80000100800 */
[----:B------:R0:W-:Y:S01]  /*a5950*/  STL [R1+0x7cc], R13 ;  /* 0x0007cc0d01007387 */ /* 0x0001e20000100800 */
[----:B------:R-:W-:-:S03]  /*a5960*/  SHF.R.U32.HI R8, RZ, 0x8, R8 ;  /* 0x00000008ff087819 */ /* 0x000fc60000011608 */
[----:B------:R1:W-:Y:S01]  /*a5970*/  STL [R1+0x7c8], R12 ;  /* 0x0007c80c01007387 */ /* 0x0003e20000100800 */
[----:B------:R-:W-:Y:S02]  /*a5980*/  LOP3.LUT R10, R10, 0xffff, RZ, 0xc0, !PT ;  /* 0x0000ffff0a0a7812 */ /* 0x000fe400078ec0ff */
[----:B------:R-:W-:Y:S02]  /*a5990*/  LOP3.LUT R9, R9, 0xffff, RZ, 0xc0, !PT ;  /* 0x0000ffff09097812 */ /* 0x000fe400078ec0ff */
[----:B------:R-:W-:Y:S02]  /*a59a0*/  LOP3.LUT R8, R8, 0xffff, RZ, 0xc0, !PT ;  /* 0x0000ffff08087812 */ /* 0x000fe400078ec0ff */
[----:B0-----:R-:W-:Y:S02]  /*a59b0*/  LOP3.LUT R15, R19, 0xffff, RZ, 0xc0, !PT ;  /* 0x0000ffff130f7812 */ /* 0x001fe400078ec0ff */
[----:B-1----:R-:W-:Y:S02]  /*a59c0*/  LOP3.LUT R14, R16, 0xffff, RZ, 0xc0, !PT ;  /* 0x0000ffff100e7812 */ /* 0x002fe400078ec0ff */
[----:B------:R-:W-:-:S02]  /*a59d0*/  LOP3.LUT R13, R18, 0xffff, RZ, 0xc0, !PT ;  /* 0x0000ffff120d7812 */ /* 0x000fc400078ec0ff */
[----:B------:R-:W-:Y:S02]  /*a59e0*/  LOP3.LUT R12, R11, 0xffff, RZ, 0xc0, !PT ;  /* 0x0000ffff0b0c7812 */ /* 0x000fe400078ec0ff */
[----:B------:R-:W-:Y:S02]  /*a59f0*/  LOP3.LUT R11, R17, 0xffff, RZ, 0xc0, !PT ;  /* 0x0000ffff110b7812 */ /* 0x000fe400078ec0ff */
[----:B------:R-:W-:Y:S02]  /*a5a00*/  PRMT R14, R15, 0x3340, R14 ;  /* 0x000033400f0e7816 */ /* 0x000fe4000000000e */
[----:B------:R-:W-:Y:S02]  /*a5a10*/  PRMT R12, R13, 0x3340, R12 ;  /* 0x000033400d0c7816 */ /* 0x000fe4000000000c */
[----:B------:R-:W-:Y:S02]  /*a5a20*/  PRMT R10, R11, 0x3340, R10 ;  /* 0x000033400b0a7816 */ /* 0x000fe4000000000a */
[----:B------:R-:W-:Y:S01]  /*a5a30*/  PRMT R8, R9, 0x3340, R8 ;  /* 0x0000334009087816 */ /* 0x000fe20000000008 */
[----:B------:R2:W-:Y:S04]  /*a5a40*/  STL [R1+0x48c], R14 ;  /* 0x00048c0e01007387 */ /* 0x0005e80000100800 */
[----:B------:R0:W-:Y:S04]  /*a5a50*/  STL [R1+0x488], R12 ;  /* 0x0004880c01007387 */ /* 0x0001e80000100800 */
[----:B------:R1:W-:Y:S04]  /*a5a60*/  STL [R1+0x484], R10 ;  /* 0x0004840a01007387 */ /* 0x0003e80000100800 */
[----:B------:R0:W-:Y:S01]  /*a5a70*/  STL [R1+0x480], R8 ;  /* 0x0004800801007387 */ /* 0x0001e20000100800 */
[----:B--2---:R-:W-:-:S02]  /*a5a80*/  LOP3.LUT R14, R55, 0xffff, RZ, 0xc0, !PT ;  /* 0x0000ffff370e7812 */ /* 0x004fc400078ec0ff */
[----:B----4-:R-:W-:Y:S01]  /*a5a90*/  LOP3.LUT R13, R35, 0xffff, RZ, 0xc0, !PT ;  /* 0x0000ffff230d7812 */ /* 0x010fe200078ec0ff */
[----:B------:R-:W2:Y:S01]  /*a5aa0*/  LDL.LU R55, [R1+0x2ed0] ;  /* 0x002ed00001377983 */ /* 0x000ea20000300800 */
[----:B0-----:R-:W-:-:S03]  /*a5ab0*/  LOP3.LUT R12, R44, 0xffff, RZ, 0xc0, !PT ;  /* 0x0000ffff2c0c7812 */ /* 0x001fc600078ec0ff */
[----:B------:R-:W4:Y:S04]  /*a5ac0*/  LDL.LU R35, [R1+0x2ec4] ;  /* 0x002ec40001237983 */ /* 0x000f280000300800 */
[----:B------:R-:W4:Y:S01]  /*a5ad0*/  LDL.LU R44, [R1+0x2e58] ;  /* 0x002e5800012c7983 */ /* 0x000f220000300800 */
[----:B------:R-:W-:-:S03]  /*a5ae0*/  LOP3.LUT R11, R26, 0xffff, RZ, 0xc0, !PT ;  /* 0x0000ffff1a0b7812 */ /* 0x000fc600078ec0ff */
[----:B------:R-:W4:Y:S01]  /*a5af0*/  LDL.LU R26, [R1+0x2e54] ;  /* 0x002e5400011a7983 */ /* 0x000f220000300800 */
[----:B-1----:R-:W-:-:S03]  /*a5b00*/  LOP3.LUT R10, R27, 0xffff, RZ, 0xc0, !PT ;  /* 0x0000ffff1b0a7812 */ /* 0x002fc600078ec0ff */
        /* <DEDUP_REMOVED lines=11> */
[----:B------:R-:W-:-:S03]  /*a5bc0*/  SHF.R.U32.HI R14, RZ, 0x8, R10 ;  /* 0x00000008ff0e7819 */ /* 0x000fc6000001160a */
[----:B------:R-:W-:Y:S01]  /*a5bd0*/  STL [R1+0x780], R16 ;  /* 0x0007801001007387 */ /* 0x000fe20000100800 */
[----:B------:R-:W-:-:S03]  /*a5be0*/  PRMT R10, R13, 0x3340, R9 ;  /* 0x000033400d0a7816 */ /* 0x000fc60000000009 */
[----:B------:R0:W-:Y:S01]  /*a5bf0*/  STL [R1+0x7a4], R11 ;  /* 0x0007a40b01007387 */ /* 0x0001e20000100800 */
[----:B------:R-:W-:-:S03]  /*a5c00*/  SHF.R.U32.HI R9, RZ, 0x8, R9 ;  /* 0x00000008ff097819 */ /* 0x000fc60000011609 */
[----:B------:R1:W-:Y:S01]  /*a5c10*/  STL [R1+0x7a0], R10 ;  /* 0x0007a00a01007387 */ /* 0x0003e20000100800 */
[----:B0-----:R-:W-:Y:S02]  /*a5c20*/  SHF.R.U32.HI R11, RZ, 0x8, R12 ;  /* 0x00000008ff0b7819 */ /* 0x001fe4000001160c */
[--C-:B------:R-:W-:Y:S02]  /*a5c30*/  PRMT R12, R12, 0x3340, R8.reuse ;  /* 0x000033400c0c7816 */ /* 0x100fe40000000008 */
[----:B------:R-:W-:Y:S02]  /*a5c40*/  SHF.R.U32.HI R16, RZ, 0x8, R13 ;  /* 0x00000008ff107819 */ /* 0x000fe4000001160d */
[----:B-1----:R-:W-:Y:S02]  /*a5c50*/  SHF.R.U32.HI R10, RZ, 0x8, R8 ;  /* 0x00000008ff0a7819 */ /* 0x002fe40000011608 */
[----:B------:R-:W-:Y:S01]  /*a5c60*/  LOP3.LUT R15, R15, 0xffff, RZ, 0xc0, !PT ;  /* 0x0000ffff0f0f7812 */ /* 0x000fe200078ec0ff */
[----:B------:R0:W-:Y:S01]  /*a5c70*/  STL [R1+0x78c], R12 ;  /* 0x00078c0c01007387 */ /* 0x0001e20000100800 */
[----:B------:R-:W-:-:S02]  /*a5c80*/  LOP3.LUT R14, R14, 0xffff, RZ, 0xc0, !PT ;  /* 0x0000ffff0e0e7812 */ /* 0x000fc400078ec0ff */
[----:B------:R-:W-:Y:S02]  /*a5c90*/  LOP3.LUT R13, R16, 0xffff, RZ, 0xc0, !PT ;  /* 0x0000ffff100d7812 */ /* 0x000fe400078ec0ff */
[----:B------:R-:W-:Y:S02]  /*a5ca0*/  LOP3.LUT R11, R11, 0xffff, RZ, 0xc0, !PT ;  /* 0x0000ffff0b0b7812 */ /* 0x000fe400078ec0ff */
[----:B------:R-:W-:Y:S02]  /*a5cb0*/  LOP3.LUT R10, R10, 0xffff, RZ, 0xc0, !PT ;  /* 0x0000ffff0a0a7812 */ /* 0x000fe400078ec0ff */
[----:B------:R-:W-:Y:S02]  /*a5cc0*/  LOP3.LUT R8, R17, 0xffff, RZ, 0xc0, !PT ;  /* 0x0000ffff11087812 */ /* 0x000fe400078ec0ff */
[----:B------:R-:W-:Y:S02]  /*a5cd0*/  PRMT R14, R15, 0x3340, R14 ;  /* 0x000033400f0e7816 */ /* 0x000fe4000000000e */
[----:B0-----:R-:W-:-:S02]  /*a5ce0*/  LOP3.LUT R12, R9, 0xffff, RZ, 0xc0, !PT ;  /* 0x0000ffff090c7812 */ /* 0x001fc400078ec0ff */
[----:B------:R-:W-:Y:S02]  /*a5cf0*/  LOP3.LUT R9, R18, 0xffff, RZ, 0xc0, !PT ;  /* 0x0000ffff12097812 */ /* 0x000fe400078ec0ff */
[----:B------:R-:W-:Y:S02]  /*a5d00*/  PRMT R10, R11, 0x3340, R10 ;  /* 0x000033400b0a7816 */ /* 0x000fe4000000000a */
[----:B------:R-:W-:Y:S02]  /*a5d10*/  PRMT R12, R13, 0x3340, R12 ;  /* 0x000033400d0c7816 */ /* 0x000fe4000000000c */
[----:B------:R-:W-:Y:S01]  /*a5d20*/  PRMT R8, R9, 0x3340, R8 ;  /* 0x0000334009087816 */ /* 0x000fe20000000008 */
[----:B------:R-:W-:Y:S04]  /*a5d30*/  STL [R1+0x45c], R14 ;  /* 0x00045c0e01007387 */ /* 0x000fe80000100800 */
[----:B------:R-:W-:Y:S04]  /*a5d40*/  STL [R1+0x458], R12 ;  /* 0x0004580c01007387 */ /* 0x000fe80000100800 */
[----:B------:R-:W-:Y:S01]  /*a5d50*/  STL [R1+0x454], R10 ;  /* 0x0004540a01007387 */ /* 0x000fe20000100800 */
[----:B------:R-:W-:-:S03]  /*a5d60*/  LOP3.LUT R9, R61, 0xffff, RZ, 0xc0, !PT ;  /* 0x0000ffff3d097812 */ /* 0x000fc600078ec0ff */
[----:B------:R0:W-:Y:S04]  /*a5d70*/  STL [R1+0x448], R8 ;  /* 0x0004480801007387 */ /* 0x0001e80000100800 */
[----:B------:R-:W3:Y:S01]  /*a5d80*/  LDL.LU R61, [R1+0x31d0] ;  /* 0x0031d000013d7983 */ /* 0x000ee20000300800 */
[----:B0-----:R-:W-:-:S03]  /*a5d90*/  LOP3.LUT R8, R48, 0xffff, RZ, 0xc0, !PT ;  /* 0x0000ffff30087812 */ /* 0x001fc600078ec0ff */
[----:B------:R-:W3:Y:S01]  /*a5da0*/  LDL.LU R48, [R1+0x31cc] ;  /* 0x0031cc0001307983 */ /* 0x000ee20000300800 */
[----:B--2---:R-:W-:-:S03]  /*a5db0*/  LOP3.LUT R15, R55, 0xffff, RZ, 0xc0, !PT ;  /* 0x0000ffff370f7812 */ /* 0x004fc600078ec0ff */
[----:B------:R-:W2:Y:S01]  /*a5dc0*/  LDL.LU R20, [R1+0x2ee0] ;  /* 0x002ee00001147983 */ /* 0x000ea20000300800 */
[----:B----4-:R-:W-:-:S03]  /*a5dd0*/  LOP3.LUT R14, R35, 0xffff, RZ, 0xc0, !PT ;  /* 0x0000ffff230e7812 */ /* 0x010fc600078ec0ff */
        /* <DEDUP_REMOVED lines=40> */
[----:B------:R3:W-:Y:S04]  /*a6060*/  STL [R1+0x40c], R9 ;  /* 0x00040c0901007387 */ /* 0x0007e80000100800 */
[----:B------:R1:W-:Y:S01]  /*a6070*/  STL [R1+0x404], R8 ;  /* 0x0004040801007387 */ /* 0x0003e20000100800 */
[----:B----4-:R-:W-:-:S02]  /*a6080*/  LOP3.LUT R14, R55, 0xffff, RZ, 0xc0, !PT ;  /* 0x0000ffff370e7812 */ /* 0x010fc400078ec0ff */
[----:B--2---:R-:W-:Y:S01]  /*a6090*/  LOP3.LUT R13, R35, 0xffff, RZ, 0xc0, !PT ;  /* 0x0000ffff230d7812 */ /* 0x004fe200078ec0ff */
[----:B------:R-:W2:Y:S01]  /*a60a0*/  LDL.LU R55, [R1+0x2ef0] ;  /* 0x002ef00001377983 */ /* 0x000ea20000300800 */
[----:B0-----:R-:W-:-:S03]  /*a60b0*/  LOP3.LUT R12, R44, 0xffff, RZ, 0xc0, !PT ;  /* 0x0000ffff2c0c7812 */ /* 0x001fc600078ec0ff */
        /* <DEDUP_REMOVED lines=45> */
[----:B--2---:R-:W-:Y:S02]  /*a6390*/  LOP3.LUT R15, R55, 0xffff, RZ, 0xc0, !PT ;  /* 0x0000ffff370f7812 */ /* 0x004fe400078ec0ff */
[----:B----4-:R-:W-:Y:S01]  /*a63a0*/  LOP3.LUT R14, R35, 0xffff, RZ, 0xc0, !PT ;  /* 0x0000ffff230e7812 */ /* 0x010fe200078ec0ff */
[----:B------:R-:W2:Y:S01]  /*a63b0*/  LDL.LU R55, [R1+0x2efc] ;  /* 0x002efc0001377983 */ /* 0x000ea20000300800 */
[----:B0-----:R-:W-:-:S03]  /*a63c0*/  LOP3.LUT R13, R44, 0xffff, RZ, 0xc0, !PT ;  /* 0x0000ffff2c0d7812 */ /* 0x001fc600078ec0ff */
        /* <DEDUP_REMOVED lines=42> */
[----:B------:R-:W-:-:S03]  /*a6670*/  LOP3.LUT R9, R47, 0xffff, RZ, 0xc0, !PT ;  /* 0x0000ffff2f097812 */ /* 0x000fc600078ec0ff */
[----:B------:R-:W3:Y:S01]  /*a6680*/  LDL.LU R47, [R1+0x31bc] ;  /* 0x0031bc00012f7983 */ /* 0x000ee20000300800 */
[----:B--2---:R-:W-:Y:S02]  /*a6690*/  LOP3.LUT R15, R55, 0xffff, RZ, 0xc0, !PT ;  /* 0x0000ffff370f7812 */ /* 0x004fe400078ec0ff */
[----:B----4-:R-:W-:Y:S01]  /*a66a0*/  LOP3.LUT R14, R35, 0xffff, RZ, 0xc0, !PT ;  /* 0x0000ffff230e7812 */ /* 0x010fe200078ec0ff */
[----:B------:R-:W2:Y:S01]  /*a66b0*/  LDL.LU R55, [R1+0x2f0c] ;  /* 0x002f0c0001377983 */ /* 0x000ea20000300800 */
[----:B------:R-:W-:-:S03]  /*a66c0*/  LOP3.LUT R13, R44, 0xffff, RZ, 0xc0, !PT ;  /* 0x0000ffff2c0d7812 */ /* 0x000fc600078ec0ff */
        /* <DEDUP_REMOVED lines=8> */
[----:B------:R-:W-:Y:S02]  /*a6750*/  SHF.R.U32.HI R18, RZ, 0x8, R15 ;  /* 0x00000008ff127819 */ /* 0x000fe4000001160f */
[--C-:B------:R-:W-:Y:S02]  /*a6760*/  PRMT R15, R15, 0x3340, R11.reuse ;  /* 0x000033400f0f7816 */ /* 0x100fe4000000000b */
[----:B-1----:R-:W-:Y:S02]  /*a6770*/  LOP3.LUT R8, R45, 0xffff, RZ, 0xc0, !PT ;  /* 0x0000ffff2d087812 */ /* 0x002fe400078ec0ff */
[----:B------:R-:W-:Y:S01]  /*a6780*/  SHF.R.U32.HI R17, RZ, 0x8, R11 ;  /* 0x00000008ff117819 */ /* 0x000fe2000001160b */
[----:B------:R-:W3:Y:S01]  /*a6790*/  LDL.LU R45, [R1+0x31b8] ;  /* 0x0031b800012d7983 */ /* 0x000ee20000300800 */
[----:B------:R-:W-:-:S03]  /*a67a0*/  SHF.R.U32.HI R11, RZ, 0x8, R14 ;  /* 0x00000008ff0b7819 */ /* 0x000fc6000001160e */
[----:B------:R0:W-:Y:S01]  /*a67b0*/  STL [R1+0x688], R15 ;  /* 0x0006880f01007387 */ /* 0x0001e20000100800 */
[----:B------:R-:W-:Y:S02]  /*a67c0*/  PRMT R14, R14, 0x3340, R10 ;  /* 0x000033400e0e7816 */ /* 0x000fe4000000000a */
[----:B0-----:R-:W-:Y:S02]  /*a67d0*/  SHF.R.U32.HI R15, RZ, 0x8, R12 ;  /* 0x00000008ff0f7819 */ /* 0x001fe4000001160c */
[----:B------:R-:W-:Y:S01]  /*a67e0*/  PRMT R12, R12, 0x3340, R8 ;  /* 0x000033400c0c7816 */ /* 0x000fe20000000008 */
[----:B------:R0:W-:Y:S04]  /*a67f0*/  STL [R1+0x684], R14 ;  /* 0x0006840e01007387 */ /* 0x0001e80000100800 */
[----:B------:R1:W-:Y:S01]  /*a6800*/  STL [R1+0x68c], R12 ;  /* 0x00068c0c01007387 */ /* 0x0003e20000100800 */
[----:B------:R-:W-:-:S02]  /*a6810*/  SHF.R.U32.HI R10, RZ, 0x8, R10 ;  /* 0x00000008ff0a7819 */ /* 0x000fc4000001160a */
[----:B------:R-:W-:Y:S02]  /*a6820*/  SHF.R.U32.HI R16, RZ, 0x8, R13 ;  /* 0x00000008ff107819 */ /* 0x000fe4000001160d */
[----:B0-----:R-:W-:Y:S02]  /*a6830*/  SHF.R.U32.HI R14, RZ, 0x8, R8 ;  /* 0x00000008ff0e7819 */ /* 0x001fe40000011608 */
[--C-:B-1----:R-:W-:Y:S02]  /*a6840*/  PRMT R12, R13, 0x3340, R9.reuse ;  /* 0x000033400d0c7816 */ /* 0x102fe40000000009 */
[----:B------:R-:W-:Y:S02]  /*a6850*/  SHF.R.U32.HI R8, RZ, 0x8, R9 ;  /* 0x00000008ff087819 */ /* 0x000fe40000011609 */
[----:B------:R-:W-:Y:S02]  /*a6860*/  LOP3.LUT R15, R15, 0xffff, RZ, 0xc0, !PT ;  /* 0x0000ffff0f0f7812 */ /* 0x000fe400078ec0ff */
[----:B------:R-:W-:-:S02]  /*a6870*/  LOP3.LUT R14, R14, 0xffff, RZ, 0xc0, !PT ;  /* 0x0000ffff0e0e7812 */ /* 0x000fc400078ec0ff */
[----:B------:R-:W-:Y:S01]  /*a6880*/  LOP3.LUT R13, R11, 0xffff, RZ, 0xc0, !PT ;  /* 0x0000ffff0b0d7812 */ /* 0x000fe200078ec0ff */
[----:B------:R0:W-:Y:S01]  /*a6890*/  STL [R1+0x680], R12 ;  /* 0x0006800c01007387 */ /* 0x0001e20000100800 */
[----:B------:R-:W-:Y:S02]  /*a68a0*/  LOP3.LUT R11, R17, 0xffff, RZ, 0xc0, !PT ;  /* 0x0000ffff110b7812 */ /* 0x000fe400078ec0ff */
[----:B------:R-:W-:Y:S02]  /*a68b0*/  LOP3.LUT R10, R10, 0xffff, RZ, 0xc0, !PT ;  /* 0x0000ffff0a0a7812 */ /* 0x000fe400078ec0ff */
[----:B------:R-:W-:Y:S02]  /*a68c0*/  LOP3.LUT R9, R16, 0xffff, RZ, 0xc0, !PT ;  /* 0x0000ffff10097812 */ /* 0x000fe400078ec0ff */
[----:B------:R-:W-:Y:S02]  /*a68d0*/  LOP3.LUT R8, R8, 0xffff, RZ, 0xc0, !PT ;  /* 0x0000ffff08087812 */ /* 0x000fe400078ec0ff */
[----:B------:R-:W-:-:S02]  /*a68e0*/  PRMT R14, R15, 0x3340, R14 ;  /* 0x000033400f0e7816 */ /* 0x000fc4000000000e */
[----:B0-----:R-:W-:Y:S02]  /*a68f0*/  LOP3.LUT R12, R18, 0xffff, RZ, 0xc0, !PT ;  /* 0x0000ffff120c7812 */ /* 0x001fe400078ec0ff */
[----:B------:R-:W-:Y:S02]  /*a6900*/  PRMT R10, R13, 0x3340, R10 ;  /* 0x000033400d0a7816 */ /* 0x000fe4000000000a */
[----:B------:R-:W-:Y:S02]  /*a6910*/  PRMT R8, R9, 0x3340, R8 ;  /* 0x0000334009087816 */ /* 0x000fe40000000008 */
[----:B------:R-:W-:Y:S01]  /*a6920*/  PRMT R11, R12, 0x3340, R11 ;  /* 0x000033400c0b7816 */ /* 0x000fe2000000000b */
[----:B------:R4:W-:Y:S01]  /*a6930*/  STL [R1+0x364], R14 ;  /* 0x0003640e01007387 */ /* 0x0009e20000100800 */
[----:B------:R-:W-:-:S03]  /*a6940*/  LOP3.LUT R9, R0, 0xffff, RZ, 0xc0, !PT ;  /* 0x0000ffff00097812 */ /* 0x000fc600078ec0ff */
[----:B------:R0:W-:Y:S04]  /*a6950*/  STL [R1+0x360], R11 ;  /* 0x0003600b01007387 */ /* 0x0001e80000100800 */
[----:B------:R3:W-:Y:S04]  /*a6960*/  STL [R1+0x35c], R10 ;  /* 0x00035c0a01007387 */ /* 0x0007e80000100800 */
[----:B------:R1:W-:Y:S04]  /*a6970*/  STL [R1+0x358], R8 ;  /* 0x0003580801007387 */ /* 0x0003e80000100800 */
[----:B------:R-:W3:Y:S01]  /*a6980*/  LDL.LU R0, [R1+0x31b4] ;  /* 0x0031b40001007983 */ /* 0x000ee20000300800 */
[----:B--2---:R-:W-:-:S02]  /*a6990*/  LOP3.LUT R15, R55, 0xffff, RZ, 0xc0, !PT ;  /* 0x0000ffff370f7812 */ /* 0x004fc400078ec0ff */
[----:B----4-:R-:W-:Y:S01]  /*a69a0*/  LOP3.LUT R14, R35, 0xffff, RZ, 0xc0, !PT ;  /* 0x0000ffff230e7812 */ /* 0x010fe200078ec0ff */
[----:B------:R-:W2:Y:S01]  /*a69b0*/  LDL.LU R55, [R1+0x2f18] ;  /* 0x002f180001377983 */ /* 0x000ea20000300800 */
[----:B------:R-:W-:-:S03]  /*a69c0*/  LOP3.LUT R13, R44, 0xffff, RZ, 0xc0, !PT ;  /* 0x0000ffff2c0d7812 */ /* 0x000fc600078ec0ff */
[----:B------:R-:W4:Y:S01]  /*a69d0*/  LDL.LU R35, [R1+0x2f14] ;  /* 0x002f140001237983 */ /* 0x000f220000300800 */
[----:B------:R-:W-:-:S03]  /*a69e0*/  LOP3.LUT R12, R26, 0xffff, RZ, 0xc0, !PT ;  /* 0x0000ffff1a0c7812 */ /* 0x000fc600078ec0ff */
[----:B------:R-:W4:Y:S04]  /*a69f0*/  LDL.LU R44, [R1+0x2eb0] ;  /* 0x002eb000012c7983 */ /* 0x000f280000300800 */
[----:B------:R-:W4:Y:S01]  /*a6a00*/  LDL.LU R26, [R1+0x2eac] ;  /* 0x002eac00011a7983 */ /* 0x000f220000300800 */
[----:B0-----:R-:W-:-:S03]  /*a6a10*/  LOP3.LUT R11, R27, 0xffff, RZ, 0xc0, !PT ;  /* 0x0000ffff1b0b7812 */ /* 0x001fc600078ec0ff */
        /* <DEDUP_REMOVED lines=40> */
[----:B------:R-:W3:Y:S04]  /*a6ca0*/  LDL.LU R2, [R1+0x31a8] ;  /* 0x0031a80001027983 */ /* 0x000ee80000300800 */
        /* <DEDUP_REMOVED lines=9> */
[----:B------:R-:W-:-:S03]  /*a6d40*/  LOP3.LUT R11, R27, 0xffff, RZ, 0xc0, !PT ;  /* 0x0000ffff1b0b7812 */ /* 0x000fc600078ec0ff */
[----:B------:R-:W4:Y:S01]  /*a6d50*/  LDL.LU R27, [R1+0x2dc] ;  /* 0x0002dc00011b7983 */ /* 0x000f220000300800 */
[----:B---3--:R-:W-:-:S03]  /*a6d60*/  LOP3.LUT R10, R25, 0xffff, RZ, 0xc0, !PT ;  /* 0x0000ffff190a7812 */ /* 0x008fc600078ec0ff */
[----:B------:R-:W3:Y:S01]  /*a6d70*/  LDL.LU R25, [R1+0x2d8] ;  /* 0x0002d80001197983 */ /* 0x000ee20000300800 */
[----:B------:R-:W-:Y:S02]  /*a6d80*/  PRMT R17, R15, 0x3340, R11 ;  /* 0x000033400f117816 */ /* 0x000fe4000000000b */
[----:B------:R-:W-:Y:S02]  /*a6d90*/  SHF.R.U32.HI R18, RZ, 0x8, R15 ;  /* 0x00000008ff127819 */ /* 0x000fe4000001160f */
[----:B------:R-:W-:Y:S02]  /*a6da0*/  SHF.R.U32.HI R16, RZ, 0x8, R11 ;  /* 0x00000008ff107819 */ /* 0x000fe4000001160b */
[----:B------:R-:W-:Y:S02]  /*a6db0*/  SHF.R.U32.HI R15, RZ, 0x8, R14 ;  /* 0x00000008ff0f7819 */ /* 0x000fe4000001160e */
[--C-:B------:R-:W-:Y:S01]  /*a6dc0*/  PRMT R14, R14, 0x3340, R10.reuse ;  /* 0x000033400e0e7816 */ /* 0x100fe2000000000a */
[----:B------:R0:W-:Y:S01]  /*a6dd0*/  STL [R1+0x648], R17 ;  /* 0x0006481101007387 */ /* 0x0001e20000100800 */
[----:B------:R-:W-:-:S02]  /*a6de0*/  SHF.R.U32.HI R11, RZ, 0x8, R10 ;  /* 0x00000008ff0b7819 */ /* 0x000fc4000001160a */
[----:B------:R-:W-:Y:S01]  /*a6df0*/  SHF.R.U32.HI R10, RZ, 0x8, R9 ;  /* 0x00000008ff0a7819 */ /* 0x000fe20000011609 */
[----:B------:R1:W-:Y:S01]  /*a6e00*/  STL [R1+0x644], R14 ;  /* 0x0006440e01007387 */ /* 0x0003e20000100800 */
[----:B0-----:R-:W-:Y:S02]  /*a6e10*/  SHF.R.U32.HI R17, RZ, 0x8, R13 ;  /* 0x00000008ff117819 */ /* 0x001fe4000001160d */
[----:B------:R-:W-:Y:S02]  /*a6e20*/  PRMT R13, R13, 0x3340, R9 ;  /* 0x000033400d0d7816 */ /* 0x000fe40000000009 */
[----:B------:R-:W-:Y:S02]  /*a6e30*/  SHF.R.U32.HI R9, RZ, 0x8, R12 ;  /* 0x00000008ff097819 */ /* 0x000fe4000001160c */
[--C-:B------:R-:W-:Y:S02]  /*a6e40*/  PRMT R12, R12, 0x3340, R8.reuse ;  /* 0x000033400c0c7816 */ /* 0x100fe40000000008 */
[----:B------:R-:W-:-:S02]  /*a6e50*/  SHF.R.U32.HI R8, RZ, 0x8, R8 ;  /* 0x00000008ff087819 */ /* 0x000fc40000011608 */
[----:B-1----:R-:W-:Y:S01]  /*a6e60*/  LOP3.LUT R14, R18, 0xffff, RZ, 0xc0, !PT ;  /* 0x0000ffff120e7812 */ /* 0x002fe200078ec0ff */
[----:B------:R0:W-:Y:S04]  /*a6e70*/  STL [R1+0x640], R13 ;  /* 0x0006400d01007387 */ /* 0x0001e80000100800 */
[----:B------:R1:W-:Y:S01]  /*a6e80*/  STL [R1+0x62c], R12 ;  /* 0x00062c0c01007387 */ /* 0x0003e20000100800 */
[----:B------:R-:W-:Y:S02]  /*a6e90*/  LOP3.LUT R15, R15, 0xffff, RZ, 0xc0, !PT ;  /* 0x0000ffff0f0f7812 */ /* 0x000fe400078ec0ff */
[----:B------:R-:W-:Y:S02]  /*a6ea0*/  LOP3.LUT R10, R10, 0xffff, RZ, 0xc0, !PT ;  /* 0x0000ffff0a0a7812 */ /* 0x000fe400078ec0ff */
[----:B------:R-:W-:-:S02]  /*a6eb0*/  LOP3.LUT R9, R9, 0xffff, RZ, 0xc0, !PT ;  /* 0x0000ffff09097812 */ /* 0x000fc400078ec0ff */
[----:B------:R-:W-:Y:S02]  /*a6ec0*/  LOP3.LUT R8, R8, 0xffff, RZ, 0xc0, !PT ;  /* 0x0000ffff08087812 */ /* 0x000fe400078ec0ff */
[----:B0-----:R-:W-:Y:S02]  /*a6ed0*/  LOP3.LUT R13, R16, 0xffff, RZ, 0xc0, !PT ;  /* 0x0000ffff100d7812 */ /* 0x001fe400078ec0ff */
[----:B-1----:R-:W-:Y:S02]  /*a6ee0*/  LOP3.LUT R12, R11, 0xffff, RZ, 0xc0, !PT ;  /* 0x0000ffff0b0c7812 */ /* 0x002fe400078ec0ff */
        /* <DEDUP_REMOVED lines=13> */
[----:B------:R-:W4:Y:S01]  /*a6fc0*/  LDL.LU R35, [R1+0x2f3c] ;  /* 0x002f3c0001237983 */ /* 0x000f220000300800 */
[----:B------:R-:W-:-:S03]  /*a6fd0*/  LOP3.LUT R11, R26, 0xffff, RZ, 0xc0, !PT ;  /* 0x0000ffff1a0b7812 */ /* 0x000fc600078ec0ff */
[----:B------:R-:W4:Y:S01]  /*a6fe0*/  LDL.LU R44, [R1+0x2ecc] ;  /* 0x002ecc00012c7983 */ /* 0x000f220000300800 */
[----:B-1----:R-:W-:-:S03]  /*a6ff0*/  LOP3.LUT R10, R27, 0xffff, RZ, 0xc0, !PT ;  /* 0x0000ffff1b0a7812 */ /* 0x002fc600078ec0ff */
[----:B------:R-:W4:Y:S04]  /*a7000*/  LDL.LU R26, [R1+0x2ec8] ;  /* 0x002ec800011a7983 */ /* 0x000f280000300800 */
[----:B------:R-:W4:Y:S01]  /*a7010*/  LDL.LU R27, [R1+0x2f0] ;  /* 0x0002f000011b7983 */ /* 0x000f220000300800 */
[----:B---3--:R-:W-:-:S03]  /*a7020*/  LOP3.LUT R9, R25, 0xffff, RZ, 0xc0, !PT ;  /* 0x0000ffff19097812 */ /* 0x008fc600078ec0ff */
[----:B------:R-:W3:Y:S01]  /*a7030*/  LDL.LU R25, [R1+0x2ec] ;  /* 0x0002ec0001197983 */ /* 0x000ee20000300800 */
[----:B------:R-:W-:Y:S02]  /*a7040*/  LOP3.LUT R15, R20, 0xffff, RZ, 0xc0, !PT ;  /* 0x0000ffff140f7812 */ /* 0x000fe400078ec0ff */
[----:B------:R-:W-:Y:S02]  /*a7050*/  SHF.R.U32.HI R17, RZ, 0x8, R11 ;  /* 0x00000008ff117819 */ /* 0x000fe4000001160b */
[----:B------:R-:W-:Y:S02]  /*a7060*/  SHF.R.U32.HI R18, RZ, 0x8, R15 ;  /* 0x00000008ff127819 */ /* 0x000fe4000001160f */
[----:B------:R-:W-:Y:S02]  /*a7070*/  PRMT R16, R15, 0x3340, R11 ;  /* 0x000033400f107816 */ /* 0x000fe4000000000b */
[----:B------:R-:W-:Y:S02]  /*a7080*/  SHF.R.U32.HI R15, RZ, 0x8, R14 ;  /* 0x00000008ff0f7819 */ /* 0x000fe4000001160e */
[----:B------:R-:W-:-:S02]  /*a7090*/  PRMT R11, R14, 0x3340, R10 ;  /* 0x000033400e0b7816 */ /* 0x000fc4000000000a */
[----:B------:R-:W-:Y:S02]  /*a70a0*/  SHF.R.U32.HI R14, RZ, 0x8, R10 ;  /* 0x00000008ff0e7819 */ /* 0x000fe4000001160a */
[----:B------:R-:W-:Y:S02]  /*a70b0*/  LOP3.LUT R8, R60, 0xffff, RZ, 0xc0, !PT ;  /* 0x0000ffff3c087812 */ /* 0x000fe400078ec0ff */
[----:B------:R-:W-:Y:S01]  /*a70c0*/  PRMT R10, R13, 0x3340, R9 ;  /* 0x000033400d0a7816 */ /* 0x000fe20000000009 */
[----:B------:R-:W3:Y:S04]  /*a70d0*/  LDL.LU R60, [R1+0x31a4] ;  /* 0x0031a400013c7983 */ /* 0x000ee80000300800 */
[----:B------:R0:W-:Y:S04]  /*a70e0*/  STL [R1+0x608], R16 ;  /* 0x0006081001007387 */ /* 0x0001e80000100800 */
[----:B------:R1:W-:Y:S04]  /*a70f0*/  STL [R1+0x628], R11 ;  /* 0x0006280b01007387 */ /* 0x0003e80000100800 */
[----:B------:R1:W-:Y:S01]  /*a7100*/  STL [R1+0x624], R10 ;  /* 0x0006240a01007387 */ /* 0x0003e20000100800 */
[----:B------:R-:W-:-:S02]  /*a7110*/  LOP3.LUT R15, R15, 0xffff, RZ, 0xc0, !PT ;  /* 0x0000ffff0f0f7812 */ /* 0x000fc400078ec0ff */
[----:B------:R-:W-:Y:S02]  /*a7120*/  LOP3.LUT R14, R14, 0xffff, RZ, 0xc0, !PT ;  /* 0x0000ffff0e0e7812 */ /* 0x000fe400078ec0ff */
[----:B0-----:R-:W-:Y:S02]  /*a7130*/  SHF.R.U32.HI R16, RZ, 0x8, R13 ;  /* 0x00000008ff107819 */ /* 0x001fe4000001160d */
[----:B-1----:R-:W-:Y:S02]  /*a7140*/  SHF.R.U32.HI R11, RZ, 0x8, R9 ;  /* 0x00000008ff0b7819 */ /* 0x002fe40000011609 */
[----:B------:R-:W-:Y:S02]  /*a7150*/  PRMT R9, R12, 0x3340, R8 ;  /* 0x000033400c097816 */ /* 0x000fe40000000008 */
[----:B------:R-:W-:Y:S02]  /*a7160*/  SHF.R.U32.HI R13, RZ, 0x8, R12 ;  /* 0x00000008ff0d7819 */ /* 0x000fe4000001160c */
[----:B------:R-:W-:-:S02]  /*a7170*/  SHF.R.U32.HI R10, RZ, 0x8, R8 ;  /* 0x00000008ff0a7819 */ /* 0x000fc40000011608 */
[----:B------:R-:W-:Y:S02]  /*a7180*/  LOP3.LUT R12, R16, 0xffff, RZ, 0xc0, !PT ;  /* 0x0000ffff100c7812 */ /* 0x000fe400078ec0ff */
[----:B------:R-:W-:Y:S01]  /*a7190*/  LOP3.LUT R11, R11, 0xffff, RZ, 0xc0, !PT ;  /* 0x0000ffff0b0b7812 */ /* 0x000fe200078ec0ff */
[----:B------:R0:W-:Y:S01]  /*a71a0*/  STL [R1+0x60c], R9 ;  /* 0x00060c0901007387 */ /* 0x0001e20000100800 */
[----:B------:R-:W-:Y:S02]  /*a71b0*/  LOP3.LUT R13, R13, 0xffff, RZ, 0xc0, !PT ;  /* 0x0000ffff0d0d7812 */ /* 0x000fe400078ec0ff */
[----:B------:R-:W-:Y:S02]  /*a71c0*/  LOP3.LUT R10, R10, 0xffff, RZ, 0xc0, !PT ;  /* 0x0000ffff0a0a7812 */ /* 0x000fe400078ec0ff */
[----:B------:R-:W-:Y:S02]  /*a71d0*/  LOP3.LUT R8, R17, 0xffff, RZ, 0xc0, !PT ;  /* 0x0000ffff11087812 */ /* 0x000fe400078ec0ff */
[----:B------:R-:W-:-:S02]  /*a71e0*/  PRMT R14, R15, 0x3340, R14 ;  /* 0x000033400f0e7816 */ /* 0x000fc4000000000e */
[----:B------:R-:W-:Y:S02]  /*a71f0*/  PRMT R11, R12, 0x3340, R11 ;  /* 0x000033400c0b7816 */ /* 0x000fe4000000000b */
[----:B------:R-:W-:Y:S02]  /*a7200*/  PRMT R10, R13, 0x3340, R10 ;  /* 0x000033400d0a7816 */ /* 0x000fe4000000000a */
[----:B0-----:R-:W-:Y:S01]  /*a7210*/  LOP3.LUT R9, R18, 0xffff, RZ, 0xc0, !PT ;  /* 0x0000ffff12097812 */ /* 0x001fe200078ec0ff */
[----:B------:R-:W-:Y:S03]  /*a7220*/  STL [R1+0x334], R14 ;  /* 0x0003340e01007387 */ /* 0x000fe60000100800 */
[----:B------:R-:W-:Y:S01]  /*a7230*/  PRMT R8, R9, 0x3340, R8 ;  /* 0x0000334009087816 */ /* 0x000fe20000000008 */
[----:B------:R-:W-:Y:S04]  /*a7240*/  STL [R1+0x330], R11 ;  /* 0x0003300b01007387 */ /* 0x000fe80000100800 */
[----:B------:R-:W-:Y:S01]  /*a7250*/  STL [R1+0x32c], R10 ;  /* 0x00032c0a01007387 */ /* 0x000fe20000100800 */
[----:B------:R-:W-:-:S03]  /*a7260*/  LOP3.LUT R9, R36, 0xffff, RZ, 0xc0, !PT ;  /* 0x0000ffff24097812 */ /* 0x000fc600078ec0ff */
[----:B------:R0:W-:Y:S04]  /*a7270*/  STL [R1+0x328], R8 ;  /* 0x0003280801007387 */ /* 0x0001e80000100800 */
[----:B------:R-:W3:Y:S01]  /*a7280*/  LDL.LU R36, [R1+0x31a0] ;  /* 0x0031a00001247983 */ /* 0x000ee20000300800 */
[----:B0-----:R-:W-:-:S03]  /*a7290*/  LOP3.LUT R8, R46, 0xffff, RZ, 0xc0, !PT ;  /* 0x0000ffff2e087812 */ /* 0x001fc600078ec0ff */
[----:B------:R-:W3:Y:S04]  /*a72a0*/  LDL.LU R46, [R1+0x319c] ;  /* 0x00319c00012e7983 */ /* 0x000ee80000300800 */
[----:B------:R-:W3:Y:S01]  /*a72b0*/  LDL.LU R20, [R1+0x2f54] ;  /* 0x002f540001147983 */ /* 0x000ee20000300800 */
[----:B--2---:R-:W-:Y:S02]  /*a72c0*/  LOP3.LUT R15, R55, 0xffff, RZ, 0xc0, !PT ;  /* 0x0000ffff370f7812 */ /* 0x004fe400078ec0ff */
[----:B----4-:R-:W-:Y:S01]  /*a72d0*/  LOP3.LUT R14, R35, 0xffff, RZ, 0xc0, !PT ;  /* 0x0000ffff230e7812 */ /* 0x010fe200078ec0ff */
[----:B------:R-:W2:Y:S01]  /*a72e0*/  LDL.LU R55, [R1+0x2f50] ;  /* 0x002f500001377983 */ /* 0x000ea20000300800 */
[----:B------:R-:W-:-:S03]  /*a72f0*/  LOP3.LUT R13, R44, 0xffff, RZ, 0xc0, !PT ;  /* 0x0000ffff2c0d7812 */ /* 0x000fc600078ec0ff */
[----:B------:R-:W4:Y:S01]  /*a7300*/  LDL.LU R35, [R1+0x2f4c] ;  /* 0x002f4c0001237983 */ /* 0x000f220000300800 */
[----:B------:R-:W-:-:S03]  /*a7310*/  LOP3.LUT R12, R26, 0xffff, RZ, 0xc0, !PT ;  /* 0x0000ffff1a0c7812 */ /* 0x000fc600078ec0ff */
[----:B------:R-:W4:Y:S01]  /*a7320*/  LDL.LU R44, [R1+0x2ed8] ;  /* 0x002ed800012c7983 */ /* 0x000f220000300800 */
[----:B------:R-:W-:-:S03]  /*a7330*/  LOP3.LUT R11, R27, 0xffff, RZ, 0xc0, !PT ;  /* 0x0000ffff1b0b7812 */ /* 0x000fc600078ec0ff */
[----:B------:R-:W4:Y:S04]  /*a7340*/  LDL.LU R26, [R1+0x300] ;  /* 0x00030000011a7983 */ /* 0x000f280000300800 */
[----:B------:R-:W4:Y:S01]  /*a7350*/  LDL.LU R27, [R1+0x2fc] ;  /* 0x0002fc00011b7983 */ /* 0x000f220000300800 */
[----:B---3--:R-:W-:-:S03]  /*a7360*/  LOP3.LUT R10, R25, 0xffff, RZ, 0xc0, !PT ;  /* 0x0000ffff190a7812 */ /* 0x008fc600078ec0ff */
[----:B------:R-:W3:Y:S01]  /*a7370*/  LDL.LU R25, [R1+0x2f8] ;  /* 0x0002f80001197983 */ /* 0x000ee20000300800 */
[--C-:B------:R-:W-:Y:S02]  /*a7380*/  PRMT R16, R15, 0x3340, R11.reuse ;  /* 0x000033400f107816 */ /* 0x100fe4000000000b */
[----:B------:R-:W-:Y:S02]  /*a7390*/  SHF.R.U32.HI R17, RZ, 0x8, R11 ;  /* 0x00000008ff117819 */ /* 0x000fe4000001160b */
[----:B------:R-:W-:Y:S02]  /*a73a0*/  PRMT R11, R14, 0x3340, R10 ;  /* 0x000033400e0b7816 */ /* 0x000fe4000000000a */
[----:B------:R-:W-:Y:S02]  /*a73b0*/  SHF.R.U32.HI R18, RZ, 0x8, R15 ;  /* 0x00000008ff127819 */ /* 0x000fe4000001160f */
[----:B------:R-:W-:Y:S02]  /*a73c0*/  SHF.R.U32.HI R15, RZ, 0x8, R14 ;  /* 0x00000008ff0f7819 */ /* 0x000fe4000001160e */
[----:B------:R-:W-:Y:S01]  /*a73d0*/  SHF.R.U32.HI R14, RZ, 0x8, R10 ;  /* 0x00000008ff0e7819 */ /* 0x000fe2000001160a */
        /* <DEDUP_REMOVED lines=38> */
[----:B------:R-:W-:-:S04]  /*a7640*/  LOP3.LUT R15, R20, 0xffff, RZ, 0xc0, !PT ;  /* 0x0000ffff140f7812 */ /* 0x000fc800078ec0ff */
[----:B------:R-:W-:Y:S02]  /*a7650*/  SHF.R.U32.HI R18, RZ, 0x8, R15 ;  /* 0x00000008ff127819 */ /* 0x000fe4000001160f */
[--C-:B------:R-:W-:Y:S02]  /*a7660*/  PRMT R15, R15, 0x3340, R11.reuse ;  /* 0x000033400f0f7816 */ /* 0x100fe4000000000b */
[----:B------:R-:W-:Y:S02]  /*a7670*/  LOP3.LUT R8, R47, 0xffff, RZ, 0xc0, !PT ;  /* 0x0000ffff2f087812 */ /* 0x000fe400078ec0ff */
[----:B------:R-:W3:Y:S04]  /*a7680*/  LDL.LU R47, [R1+0x3198] ;  /* 0x00319800012f7983 */ /* 0x000ee80000300800 */
[----:B------:R0:W-:Y:S01]  /*a7690*/  STL [R1+0x5c8], R15 ;  /* 0x0005c80f01007387 */ /* 0x0001e20000100800 */
[----:B------:R-:W-:-:S02]  /*a76a0*/  SHF.R.U32.HI R17, RZ, 0x8, R11 ;  /* 0x00000008ff117819 */ /* 0x000fc4000001160b */
[----:B------:R-:W-:Y:S02]  /*a76b0*/  SHF.R.U32.HI R11, RZ, 0x8, R14 ;  /* 0x00000008ff0b7819 */ /* 0x000fe4000001160e */
[--C-:B------:R-:W-:Y:S02]  /*a76c0*/  SHF.R.U32.HI R16, RZ, 0x8, R10.reuse ;  /* 0x00000008ff107819 */ /* 0x100fe4000001160a */
[----:B0-----:R-:W-:Y:S02]  /*a76d0*/  PRMT R15, R14, 0x3340, R10 ;  /* 0x000033400e0f7816 */ /* 0x001fe4000000000a */
[----:B------:R-:W-:Y:S02]  /*a76e0*/  SHF.R.U32.HI R14, RZ, 0x8, R13 ;  /* 0x00000008ff0e7819 */ /* 0x000fe4000001160d */
[--C-:B------:R-:W-:Y:S02]  /*a76f0*/  PRMT R10, R13, 0x3340, R9.reuse ;  /* 0x000033400d0a7816 */ /* 0x100fe40000000009 */
[----:B------:R-:W-:-:S02]  /*a7700*/  SHF.R.U32.HI R13, RZ, 0x8, R9 ;  /* 0x00000008ff0d7819 */ /* 0x000fc40000011609 */
[----:B------:R-:W-:Y:S01]  /*a7710*/  PRMT R9, R12, 0x3340, R8 ;  /* 0x000033400c097816 */ /* 0x000fe20000000008 */
[----:B------:R0:W-:Y:S04]  /*a7720*/  STL [R1+0x5c4], R15 ;  /* 0x0005c40f01007387 */ /* 0x0001e80000100800 */
[----:B------:R1:W-:Y:S01]  /*a7730*/  STL [R1+0x5e4], R10 ;  /* 0x0005e40a01007387 */ /* 0x0003e20000100800 */
[----:B------:R-:W-:Y:S02]  /*a7740*/  LOP3.LUT R14, R14, 0xffff, RZ, 0xc0, !PT ;  /* 0x0000ffff0e0e7812 */ /* 0x000fe400078ec0ff */
[----:B------:R-:W-:Y:S01]  /*a7750*/  LOP3.LUT R13, R13, 0xffff, RZ, 0xc0, !PT ;  /* 0x0000ffff0d0d7812 */ /* 0x000fe200078ec0ff */
[----:B------:R1:W-:Y:S01]  /*a7760*/  STL [R1+0x5cc], R9 ;  /* 0x0005cc0901007387 */ /* 0x0003e20000100800 */
[----:B0-----:R-:W-:-:S02]  /*a7770*/  SHF.R.U32.HI R15, RZ, 0x8, R12 ;  /* 0x00000008ff0f7819 */ /* 0x001fc4000001160c */
[----:B------:R-:W-:Y:S02]  /*a7780*/  SHF.R.U32.HI R12, RZ, 0x8, R8 ;  /* 0x00000008ff0c7819 */ /* 0x000fe40000011608 */
[----:B-1----:R-:W-:Y:S02]  /*a7790*/  LOP3.LUT R10, R18, 0xffff, RZ, 0xc0, !PT ;  /* 0x0000ffff120a7812 */ /* 0x002fe400078ec0ff */
[----:B------:R-:W-:Y:S02]  /*a77a0*/  LOP3.LUT R15, R15, 0xffff, RZ, 0xc0, !PT ;  /* 0x0000ffff0f0f7812 */ /* 0x000fe400078ec0ff */
[----:B------:R-:W-:Y:S02]  /*a77b0*/  LOP3.LUT R12, R12, 0xffff, RZ, 0xc0, !PT ;  /* 0x0000ffff0c0c7812 */ /* 0x000fe400078ec0ff */
[----:B------:R-:W-:Y:S02]  /*a77c0*/  LOP3.LUT R9, R17, 0xffff, RZ, 0xc0, !PT ;  /* 0x0000ffff11097812 */ /* 0x000fe400078ec0ff */
[----:B------:R-:W-:-:S02]  /*a77d0*/  LOP3.LUT R11, R11, 0xffff, RZ, 0xc0, !PT ;  /* 0x0000ffff0b0b7812 */ /* 0x000fc400078ec0ff */
[----:B------:R-:W-:Y:S02]  /*a77e0*/  LOP3.LUT R8, R16, 0xffff, RZ, 0xc0, !PT ;  /* 0x0000ffff10087812 */ /* 0x000fe400078ec0ff */
        /* <DEDUP_REMOVED lines=62> */
[----:B------:R-:W4:Y:S01]  /*a7bd0*/  LDL.LU R35, [R1+0x2f90] ;  /* 0x002f900001237983 */ /* 0x000f220000300800 */
[----:B0-----:R-:W-:-:S03]  /*a7be0*/  LOP3.LUT R12, R26, 0xffff, RZ, 0xc0, !PT ;  /* 0x0000ffff1a0c7812 */ /* 0x001fc600078ec0ff */
[----:B------:R-:W2:Y:S01]  /*a7bf0*/  LDL.LU R44, [R1+0x2f10] ;  /* 0x002f1000012c7983 */ /* 0x000ea20000300800 */
[----:B------:R-:W-:-:S03]  /*a7c00*/  LOP3.LUT R11, R27, 0xffff, RZ, 0xc0, !PT ;  /* 0x0000ffff1b0b7812 */ /* 0x000fc600078ec0ff */
[----:B------:R-:W2:Y:S04]  /*a7c10*/  LDL.LU R26, [R1+0x2f04] ;  /* 0x002f0400011a7983 */ /* 0x000ea80000300800 */
[----:B------:R-:W2:Y:S01]  /*a7c20*/  LDL.LU R27, [R1+0xb24] ;  /* 0x000b2400011b7983 */ /* 0x000ea20000300800 */
        /* <DEDUP_REMOVED lines=32> */
[----:B------:R4:W-:Y:S04]  /*a7e30*/  STL [R1+0x21c], R14 ;  /* 0x00021c0e01007387 */ /* 0x0009e80000100800 */
[----:B------:R0:W-:Y:S04]  /*a7e40*/  STL [R1+0x218], R11 ;  /* 0x0002180b01007387 */ /* 0x0001e80000100800 */
[----:B------:R3:W-:Y:S04]  /*a7e50*/  STL [R1+0x214], R10 ;  /* 0x0002140a01007387 */ /* 0x0007e80000100800 */
[----:B------:R1:W-:Y:S01]  /*a7e60*/  STL [R1+0x210], R8 ;  /* 0x0002100801007387 */ /* 0x0003e20000100800 */
[----:B------:R-:W-:-:S02]  /*a7e70*/  LOP3.LUT R9, R60, 0xffff, RZ, 0xc0, !PT ;  /* 0x0000ffff3c097812 */ /* 0x000fc400078ec0ff */
[----:B----4-:R-:W-:Y:S02]  /*a7e80*/  LOP3.LUT R14, R35, 0xffff, RZ, 0xc0, !PT ;  /* 0x0000ffff230e7812 */ /* 0x010fe400078ec0ff */
[----:B--2---:R-:W-:Y:S01]  /*a7e90*/  LOP3.LUT R13, R44, 0xffff, RZ, 0xc0, !PT ;  /* 0x0000ffff2c0d7812 */ /* 0x004fe200078ec0ff */
[----:B------:R-:W2:Y:S01]  /*a7ea0*/  LDL.LU R35, [R1+0x2fbc] ;  /* 0x002fbc0001237983 */ /* 0x000ea20000300800 */
[----:B------:R-:W-:-:S03]  /*a7eb0*/  LOP3.LUT R12, R26, 0xffff, RZ, 0xc0, !PT ;  /* 0x0000ffff1a0c7812 */ /* 0x000fc600078ec0ff */
[----:B------:R-:W4:Y:S01]  /*a7ec0*/  LDL.LU R44, [R1+0x2fb8] ;  /* 0x002fb800012c7983 */ /* 0x000f220000300800 */
[----:B0-----:R-:W-:-:S03]  /*a7ed0*/  LOP3.LUT R11, R27, 0xffff, RZ, 0xc0, !PT ;  /* 0x0000ffff1b0b7812 */ /* 0x001fc600078ec0ff */
[----:B------:R-:W2:Y:S04]  /*a7ee0*/  LDL.LU R26, [R1+0x2f20] ;  /* 0x002f2000011a7983 */ /* 0x000ea80000300800 */
[----:B------:R-:W2:Y:S01]  /*a7ef0*/  LDL.LU R27, [R1+0x2f1c] ;  /* 0x002f1c00011b7983 */ /* 0x000ea20000300800 */
[----:B---3--:R-:W-:-:S03]  /*a7f00*/  LOP3.LUT R10, R25, 0xffff, RZ, 0xc0, !PT ;  /* 0x0000ffff190a7812 */ /* 0x008fc600078ec0ff */
[----:B------:R-:W3:Y:S04]  /*a7f10*/  LDL.LU R25, [R1+0xb2c] ;  /* 0x000b2c0001197983 */ /* 0x000ee80000300800 */
[----:B------:R-:W3:Y:S01]  /*a7f20*/  LDL.LU R60, [R1+0x3184] ;  /* 0x00318400013c7983 */ /* 0x000ee20000300800 */
[----:B------:R-:W-:Y:S02]  /*a7f30*/  LOP3.LUT R15, R55, 0xffff, RZ, 0xc0, !PT ;  /* 0x0000ffff370f7812 */ /* 0x000fe400078ec0ff */
[----:B-1----:R-:W-:Y:S02]  /*a7f40*/  LOP3.LUT R8, R61, 0xffff, RZ, 0xc0, !PT ;  /* 0x0000ffff3d087812 */ /* 0x002fe400078ec0ff */
[----:B------:R-:W-:Y:S02]  /*a7f50*/  SHF.R.U32.HI R16, RZ, 0x8, R11 ;  /* 0x00000008ff107819 */ /* 0x000fe4000001160b */
[----:B------:R-:W-:-:S02]  /*a7f60*/  SHF.R.U32.HI R17, RZ, 0x8, R10 ;  /* 0x00000008ff117819 */ /* 0x000fc4000001160a */
[----:B------:R-:W-:Y:S02]  /*a7f70*/  SHF.R.U32.HI R18, RZ, 0x8, R15 ;  /* 0x00000008ff127819 */ /* 0x000fe4000001160f */
[----:B------:R-:W-:Y:S02]  /*a7f80*/  PRMT R15, R15, 0x3340, R11 ;  /* 0x000033400f0f7816 */ /* 0x000fe4000000000b */
[----:B------:R-:W-:Y:S02]  /*a7f90*/  PRMT R11, R14, 0x3340, R10 ;  /* 0x000033400e0b7816 */ /* 0x000fe4000000000a */
        /* <DEDUP_REMOVED lines=29> */
[----:B-1----:R-:W-:Y:S02]  /*a8170*/  LOP3.LUT R8, R36, 0xffff, RZ, 0xc0, !PT ;  /* 0x0000ffff24087812 */ /* 0x002fe400078ec0ff */
[----:B----4-:R-:W-:Y:S02]  /*a8180*/  LOP3.LUT R14, R44, 0xffff, RZ, 0xc0, !PT ;  /* 0x0000ffff2c0e7812 */ /* 0x010fe400078ec0ff */
[----:B--2---:R-:W-:Y:S01]  /*a8190*/  LOP3.LUT R13, R26, 0xffff, RZ, 0xc0, !PT ;  /* 0x0000ffff1a0d7812 */ /* 0x004fe200078ec0ff */
[----:B------:R-:W2:Y:S01]  /*a81a0*/  LDL.LU R44, [R1+0x2fec] ;  /* 0x002fec00012c7983 */ /* 0x000ea20000300800 */
[----:B------:R-:W-:-:S03]  /*a81b0*/  LOP3.LUT R12, R27, 0xffff, RZ, 0xc0, !PT ;  /* 0x0000ffff1b0c7812 */ /* 0x000fc600078ec0ff */
[----:B------:R-:W4:Y:S04]  /*a81c0*/  LDL.LU R26, [R1+0x2fe8] ;  /* 0x002fe800011a7983 */ /* 0x000f280000300800 */
[----:B------:R-:W2:Y:S01]  /*a81d0*/  LDL.LU R27, [R1+0x2fe0] ;  /* 0x002fe000011b7983 */ /* 0x000ea20000300800 */
[----:B---3--:R-:W-:Y:S02]  /*a81e0*/  LOP3.LUT R11, R25, 0xffff, RZ, 0xc0, !PT ;  /* 0x0000ffff190b7812 */ /* 0x008fe400078ec0ff */
[----:B------:R-:W-:Y:S01]  /*a81f0*/  LOP3.LUT R10, R60, 0xffff, RZ, 0xc0, !PT ;  /* 0x0000ffff3c0a7812 */ /* 0x000fe200078ec0ff */
[----:B------:R-:W3:Y:S04]  /*a8200*/  LDL.LU R25, [R1+0x2f34] ;  /* 0x002f340001197983 */ /* 0x000ee80000300800 */
[----:B------:R-:W3:Y:S04]  /*a8210*/  LDL.LU R60, [R1+0x317c] ;  /* 0x00317c00013c7983 */ /* 0x000ee80000300800 */
[----:B------:R-:W3:Y:S04]  /*a8220*/  LDL.LU R46, [R1+0x3178] ;  /* 0x00317800012e7983 */ /* 0x000ee80000300800 */
[----:B------:R-:W3:Y:S01]  /*a8230*/  LDL.LU R36, [R1+0x3174] ;  /* 0x0031740001247983 */ /* 0x000ee20000300800 */
[----:B------:R-:W-:-:S04]  /*a8240*/  LOP3.LUT R15, R35, 0xffff, RZ, 0xc0, !PT ;  /* 0x0000ffff230f7812 */ /* 0x000fc800078ec0ff */
[----:B------:R-:W-:Y:S02]  /*a8250*/  SHF.R.U32.HI R19, RZ, 0x8, R15 ;  /* 0x00000008ff137819 */ /* 0x000fe4000001160f */
[--C-:B------:R-:W-:Y:S02]  /*a8260*/  PRMT R15, R15, 0x3340, R11.reuse ;  /* 0x000033400f0f7816 */ /* 0x100fe4000000000b */
[----:B------:R-:W-:Y:S02]  /*a8270*/  SHF.R.U32.HI R16, RZ, 0x8, R11 ;  /* 0x00000008ff107819 */ /* 0x000fe4000001160b */
[----:B------:R-:W-:Y:S02]  /*a8280*/  SHF.R.U32.HI R11, RZ, 0x8, R14 ;  /* 0x00000008ff0b7819 */ /* 0x000fe4000001160e */
[----:B------:R-:W-:Y:S02]  /*a8290*/  PRMT R14, R14, 0x3340, R10 ;  /* 0x000033400e0e7816 */ /* 0x000fe4000000000a */
[----:B------:R-:W-:Y:S01]  /*a82a0*/  SHF.R.U32.HI R18, RZ, 0x8, R13 ;  /* 0x00000008ff127819 */ /* 0x000fe2000001160d */
[----:B------:R0:W-:Y:S01]  /*a82b0*/  STL [R1+0x298], R15 ;  /* 0x0002980f01007387 */ /* 0x0001e20000100800 */
[----:B------:R-:W-:-:S03]  /*a82c0*/  PRMT R13, R13, 0x3340, R9 ;  /* 0x000033400d0d7816 */ /* 0x000fc60000000009 */
[----:B------:R1:W-:Y:S01]  /*a82d0*/  STL [R1+0x294], R14 ;  /* 0x0002940e01007387 */ /* 0x0003e20000100800 */
[----:B------:R-:W-:Y:S02]  /*a82e0*/  SHF.R.U32.HI R10, RZ, 0x8, R10 ;  /* 0x00000008ff0a7819 */ /* 0x000fe4000001160a */
[----:B0-----:R-:W-:Y:S02]  /*a82f0*/  SHF.R.U32.HI R15, RZ, 0x8, R9 ;  /* 0x00000008ff0f7819 */ /* 0x001fe40000011609 */
[--C-:B------:R-:W-:Y:S01]  /*a8300*/  PRMT R9, R12, 0x3340, R8.reuse ;  /* 0x000033400c097816 */ /* 0x100fe20000000008 */
[----:B------:R-:W-:Y:S01]  /*a8310*/  STL [R1+0x290], R13 ;  /* 0x0002900d01007387 */ /* 0x000fe20000100800 */
[----:B-1----:R-:W-:Y:S02]  /*a8320*/  SHF.R.U32.HI R14, RZ, 0x8, R8 ;  /* 0x00000008ff0e7819 */ /* 0x002fe40000011608 */
[----:B------:R-:W-:Y:S01]  /*a8330*/  LOP3.LUT R8, R16, 0xffff, RZ, 0xc0, !PT ;  /* 0x0000ffff10087812 */ /* 0x000fe200078ec0ff */
[----:B------:R0:W-:Y:S01]  /*a8340*/  STL [R1+0x28c], R9 ;  /* 0x00028c0901007387 */ /* 0x0001e20000100800 */
[----:B------:R-:W-:-:S02]  /*a8350*/  SHF.R.U32.HI R17, RZ, 0x8, R12 ;  /* 0x00000008ff117819 */ /* 0x000fc4000001160c */
[----:B------:R-:W-:Y:S02]  /*a8360*/  LOP3.LUT R11, R11, 0xffff, RZ, 0xc0, !PT ;  /* 0x0000ffff0b0b7812 */ /* 0x000fe400078ec0ff */
[----:B------:R-:W-:Y:S02]  /*a8370*/  LOP3.LUT R10, R10, 0xffff, RZ, 0xc0, !PT ;  /* 0x0000ffff0a0a7812 */ /* 0x000fe400078ec0ff */
[----:B------:R-:W-:Y:S02]  /*a8380*/  LOP3.LUT R12, R15, 0xffff, RZ, 0xc0, !PT ;  /* 0x0000ffff0f0c7812 */ /* 0x000fe400078ec0ff */
[----:B0-----:R-:W-:Y:S02]  /*a8390*/  LOP3.LUT R9, R19, 0xffff, RZ, 0xc0, !PT ;  /* 0x0000ffff13097812 */ /* 0x001fe400078ec0ff */
[----:B------:R-:W-:Y:S02]  /*a83a0*/  LOP3.LUT R13, R18, 0xffff, RZ, 0xc0, !PT ;  /* 0x0000ffff120d7812 */ /* 0x000fe400078ec0ff */
[----:B------:R-:W-:-:S02]  /*a83b0*/  LOP3.LUT R15, R17, 0xffff, RZ, 0xc0, !PT ;  /* 0x0000ffff110f7812 */ /* 0x000fc400078ec0ff */
[----:B------:R-:W-:Y:S02]  /*a83c0*/  PRMT R8, R9, 0x3340, R8 ;  /* 0x0000334009087816 */ /* 0x000fe40000000008 */
[----:B------:R-:W-:Y:S02]  /*a83d0*/  LOP3.LUT R14, R14, 0xffff, RZ, 0xc0, !PT ;  /* 0x0000ffff0e0e7812 */ /* 0x000fe400078ec0ff */
[----:B------:R-:W-:Y:S02]  /*a83e0*/  PRMT R10, R11, 0x3340, R10 ;  /* 0x000033400b0a7816 */ /* 0x000fe4000000000a */
[----:B------:R-:W-:Y:S01]  /*a83f0*/  PRMT R9, R13, 0x3340, R12 ;  /* 0x000033400d097816 */ /* 0x000fe2000000000c */
[----:B------:R0:W-:Y:S04]  /*a8400*/  STL [R1+0x1e8], R8 ;  /* 0x0001e80801007387 */ /* 0x0001e80000100800 */
[----:B------:R-:W-:Y:S04]  /*a8410*/  STL [R1+0x1ec], R10 ;  /* 0x0001ec0a01007387 */ /* 0x000fe80000100800 */
[----:B------:R1:W-:Y:S01]  /*a8420*/  STL [R1+0x1f0], R9 ;  /* 0x0001f00901007387 */ /* 0x0003e20000100800 */
[----:B0-----:R-:W-:-:S02]  /*a8430*/  PRMT R8, R15, 0x3340, R14 ;  /* 0x000033400f087816 */ /* 0x001fc4000000000e */
[----:B-1----:R-:W-:-:S03]  /*a8440*/  LOP3.LUT R9, R61, 0xffff, RZ, 0xc0, !PT ;  /* 0x0000ffff3d097812 */ /* 0x002fc600078ec0ff */
[----:B------:R0:W-:Y:S02]  /*a8450*/  STL [R1+0x1f4], R8 ;  /* 0x0001f40801007387 */ /* 0x0001e40000100800 */
[----:B0-----:R-:W-:Y:S02]  /*a8460*/  LOP3.LUT R8, R0, 0xffff, RZ, 0xc0, !PT ;  /* 0x0000ffff00087812 */ /* 0x001fe400078ec0ff */
[----:B----4-:R-:W-:Y:S02]  /*a8470*/  LOP3.LUT R14, R26, 0xffff, RZ, 0xc0, !PT ;  /* 0x0000ffff1a0e7812 */ /* 0x010fe400078ec0ff */
[----:B--2---:R-:W-:-:S04]  /*a8480*/  LOP3.LUT R15, R44, 0xffff, RZ, 0xc0, !PT ;  /* 0x0000ffff2c0f7812 */ /* 0x004fc800078ec0ff */
[----:B------:R-:W-:Y:S02]  /*a8490*/  SHF.R.U32.HI R17, RZ, 0x8, R15 ;  /* 0x00000008ff117819 */ /* 0x000fe4000001160f */
[----:B------:R-:W-:Y:S02]  /*a84a0*/  LOP3.LUT R13, R27, 0xffff, RZ, 0xc0, !PT ;  /* 0x0000ffff1b0d7812 */ /* 0x000fe400078ec0ff */
[----:B---3--:R-:W-:Y:S02]  /*a84b0*/  LOP3.LUT R10, R60, 0xffff, RZ, 0xc0, !PT ;  /* 0x0000ffff3c0a7812 */ /* 0x008fe400078ec0ff */
[----:B------:R-:W-:Y:S02]  /*a84c0*/  LOP3.LUT R11, R36, 0xffff, RZ, 0xc0, !PT ;  /* 0x0000ffff240b7812 */ /* 0x000fe400078ec0ff */
[----:B------:R-:W2:Y:S04]  /*a84d0*/  LDL.LU R36, [R1+0x3170] ;  /* 0x0031700001247983 */ /* 0x000ea80000300800 */
[----:B------:R-:W3:Y:S04]  /*a84e0*/  LDL.LU R60, [R1+0x316c] ;  /* 0x00316c00013c7983 */ /* 0x000ee80000300800 */
[----:B------:R-:W4:Y:S04]  /*a84f0*/  LDL.LU R61, [R1+0x3168] ;  /* 0x00316800013d7983 */ /* 0x000f280000300800 */
[----:B------:R-:W2:Y:S04]  /*a8500*/  LDL.LU R26, [R1+0x3004] ;  /* 0x00300400011a7983 */ /* 0x000ea80000300800 */
[----:B------:R-:W2:Y:S01]  /*a8510*/  LDL.LU R0, [R1+0x3164] ;  /* 0x0031640001007983 */ /* 0x000ea20000300800 */
[----:B------:R-:W-:-:S02]  /*a8520*/  PRMT R15, R15, 0x3340, R11 ;  /* 0x000033400f0f7816 */ /* 0x000fc4000000000b */
[----:B------:R-:W-:Y:S02]  /*a8530*/  SHF.R.U32.HI R16, RZ, 0x8, R11 ;  /* 0x00000008ff107819 */ /* 0x000fe4000001160b */
[----:B------:R-:W-:Y:S02]  /*a8540*/  SHF.R.U32.HI R11, RZ, 0x8, R14 ;  /* 0x00000008ff0b7819 */ /* 0x000fe4000001160e */
[----:B------:R-:W-:Y:S01]  /*a8550*/  PRMT R14, R14, 0x3340, R10 ;  /* 0x000033400e0e7816 */ /* 0x000fe2000000000a */
[----:B------:R0:W-:Y:S04]  /*a8560*/  STL [R1+0x27c], R15 ;  /* 0x00027c0f01007387 */ /* 0x0001e80000100800 */
[----:B------:R1:W-:Y:S04]  /*a8570*/  STL [R1+0x288], R14 ;  /* 0x0002880e01007387 */ /* 0x0003e80000100800 */
[----:B------:R-:W3:Y:S01]  /*a8580*/  LDL.LU R27, [R1+0x2f40] ;  /* 0x002f4000011b7983 */ /* 0x000ee20000300800 */
[----:B------:R-:W-:-:S02]  /*a8590*/  LOP3.LUT R12, R25, 0xffff, RZ, 0xc0, !PT ;  /* 0x0000ffff190c7812 */ /* 0x000fc400078ec0ff */
[----:B0-----:R-:W-:Y:S02]  /*a85a0*/  SHF.R.U32.HI R15, RZ, 0x8, R13 ;  /* 0x00000008ff0f7819 */ /* 0x001fe4000001160d */
[----:B------:R-:W-:-:S05]  /*a85b0*/  PRMT R13, R13, 0x3340, R9 ;  /* 0x000033400d0d7816 */ /* 0x000fca0000000009 */
[----:B------:R0:W-:Y:S04]  /*a85c0*/  STL [R1+0x284], R13 ;  /* 0x0002840d01007387 */ /* 0x0001e80000100800 */
[----:B------:R-:W3:Y:S01]  /*a85d0*/  LDL.LU R25, [R1+0x2bc8] ;  /* 0x002bc80001197983 */ /* 0x000ee20000300800 */
[----:B-1----:R-:W-:Y:S02]  /*a85e0*/  SHF.R.U32.HI R14, RZ, 0x8, R9 ;  /* 0x00000008ff0e7819 */ /* 0x002fe40000011609 */
[----:B------:R-:W-:Y:S02]  /*a85f0*/  PRMT R9, R12, 0x3340, R8 ;  /* 0x000033400c097816 */ /* 0x000fe40000000008 */
[----:B------:R-:W-:-:S03]  /*a8600*/  SHF.R.U32.HI R10, RZ, 0x8, R10 ;  /* 0x00000008ff0a7819 */ /* 0x000fc6000001160a */
[----:B------:R1:W-:Y:S01]  /*a8610*/  STL [R1+0x280], R9 ;  /* 0x0002800901007387 */ /* 0x0003e20000100800 */
[----:B0-----:R-:W-:Y:S02]  /*a8620*/  SHF.R.U32.HI R13, RZ, 0x8, R12 ;  /* 0x00000008ff0d7819 */ /* 0x001fe4000001160c */
[----:B------:R-:W-:Y:S02]  /*a8630*/  SHF.R.U32.HI R12, RZ, 0x8, R8 ;  /* 0x00000008ff0c7819 */ /* 0x000fe40000011608 */
[----:B------:R-:W-:Y:S02]  /*a8640*/  LOP3.LUT R8, R10, 0xffff, RZ, 0xc0, !PT ;  /* 0x0000ffff0a087812 */ /* 0x000fe400078ec0ff */
[----:B------:R-:W-:Y:S02]  /*a8650*/  LOP3.LUT R10, R14, 0xffff, RZ, 0xc0, !PT ;  /* 0x0000ffff0e0a7812 */ /* 0x000fe400078ec0ff */
[----:B-1----:R-:W-:Y:S02]  /*a8660*/  LOP3.LUT R9, R11, 0xffff, RZ, 0xc0, !PT ;  /* 0x0000ffff0b097812 */ /* 0x002fe400078ec0ff */
[----:B------:R-:W-:-:S02]  /*a8670*/  LOP3.LUT R11, R15, 0xffff, RZ, 0xc0, !PT ;  /* 0x0000ffff0f0b7812 */ /* 0x000fc400078ec0ff */
[----:B------:R-:W-:Y:S02]  /*a8680*/  LOP3.LUT R13, R13, 0xffff, RZ, 0xc0, !PT ;  /* 0x0000ffff0d0d7812 */ /* 0x000fe400078ec0ff */
[----:B------:R-:W-:Y:S02]  /*a8690*/  LOP3.LUT R12, R12, 0xffff, RZ, 0xc0, !PT ;  /* 0x0000ffff0c0c7812 */ /* 0x000fe400078ec0ff */
[----:B------:R-:W-:Y:S02]  /*a86a0*/  PRMT R8, R9, 0x3340, R8 ;  /* 0x0000334009087816 */ /* 0x000fe40000000008 */
[----:B------:R-:W-:Y:S02]  /*a86b0*/  LOP3.LUT R15, R17, 0xffff, RZ, 0xc0, !PT ;  /* 0x0000ffff110f7812 */ /* 0x000fe400078ec0ff */
[----:B------:R-:W-:Y:S02]  /*a86c0*/  LOP3.LUT R14, R16, 0xffff, RZ, 0xc0, !PT ;  /* 0x0000ffff100e7812 */ /* 0x000fe400078ec0ff */
[----:B------:R-:W-:-:S02]  /*a86d0*/  PRMT R10, R11, 0x3340, R10 ;  /* 0x000033400b0a7816 */ /* 0x000fc4000000000a */
[----:B------:R-:W-:Y:S01]  /*a86e0*/  PRMT R9, R13, 0x3340, R12 ;  /* 0x000033400d097816 */ /* 0x000fe2000000000c */
[----:B------:R0:W-:Y:S04]  /*a86f0*/  STL [R1+0x1d8], R8 ;  /* 0x0001d80801007387 */ /* 0x0001e80000100800 */
[----:B------:R-:W-:Y:S04]  /*a8700*/  STL [R1+0x1dc], R10 ;  /* 0x0001dc0a01007387 */ /* 0x000fe80000100800 */
[----:B------:R-:W-:Y:S01]  /*a8710*/  STL [R1+0x1e0], R9 ;  /* 0x0001e00901007387 */ /* 0x000fe20000100800 */
[----:B0-----:R-:W-:-:S05]  /*a8720*/  PRMT R8, R15, 0x3340, R14 ;  /* 0x000033400f087816 */ /* 0x001fca000000000e */
[----:B------:R2:W-:Y:S01]  /*a8730*/  STL [R1+0x1d4], R8 ;  /* 0x0001d40801007387 */ /* 0x0005e20000100800 */
[----:B------:R-:W-:Y:S01]  /*a8740*/  LOP3.LUT R11, R46, 0xffff, RZ, 0xc0, !PT ;  /* 0x0000ffff2e0b7812 */ /* 0x000fe200078ec0ff */
[----:B--2---:R-:W-:-:S05]  /*a8750*/  VIADD R8, R0, 0x117 ;  /* 0x0000011700087836 */ /* 0x004fca0000000000 */
[----:B------:R-:W-:-:S04]  /*a8760*/  ISETP.GE.AND P0, PT, R8, UR22, PT ;  /* 0x0000001608007c0c */ /* 0x000fc8000bf06270 */
[----:B----4-:R-:W-:Y:S02]  /*a8770*/  ISETP.LT.AND P1, PT, R61, UR6, !P0 ;  /* 0x000000063d007c0c */ /* 0x010fe4000c721270 */
[----:B---3--:R-:W-:Y:S02]  /*a8780*/  ISETP.LT.AND P0, PT, R60, UR4, !P0 ;  /* 0x000000043c007c0c */ /* 0x008fe4000c701270 */
[----:B------:R-:W-:Y:S02]  /*a8790*/  LOP3.LUT R36, R36, 0xfff7ffff, RZ, 0xc0, !PT ;  /* 0xfff7ffff24247812 */ /* 0x000fe400078ec0ff */
[----:B------:R-:W-:Y:S01]  /*a87a0*/  LOP3.LUT R12, R27, 0xffff, RZ, 0xc0, !PT ;  /* 0x0000ffff1b0c7812 */ /* 0x000fe200078ec0ff */
[----:B------:R-:W-:Y:S01]  /*a87b0*/  VIADD R9, R0, 0x115 ;  /* 0x0000011500097836 */ /* 0x000fe20000000000 */
[----:B------:R-:W2:Y:S04]  /*a87c0*/  LDL.LU R27, [R1+0x2c30] ;  /* 0x002c3000011b7983 */ /* 0x000ea80000300800 */
[----:B------:R-:W3:Y:S01]  /*a87d0*/  LDL.LU R46, [R1+0x3160] ;  /* 0x00316000012e7983 */ /* 0x000ee20000300800 */
[----:B------:R-:W-:Y:S01]  /*a87e0*/  LOP3.LUT R8, R2, 0xffff, RZ, 0xc0, !PT ;  /* 0x0000ffff02087812 */ /* 0x000fe200078ec0ff */
[----:B------:R-:W0:Y:S02]  /*a87f0*/  LDCU UR6, c[0x0][0x398] ;  /* 0x00007300ff0677ac */ /* 0x000e240008000800 */
[----:B------:R-:W4:Y:S01]  /*a8800*/  LDL.LU R2, [R1+0x315c] ;  /* 0x00315c0001027983 */ /* 0x000f220000300800 */
[----:B------:R-:W1:Y:S01]  /*a8810*/  LDCU UR4, c[0x0][0x398] ;  /* 0x00007300ff0477ac */ /* 0x000e620008000800 */
[----:B------:R-:W-:-:S04]  /*a8820*/  @P1 LOP3.LUT R36, R36, 0x80000, RZ, 0xfc, !PT ;  /* 0x0008000024241812 */ /* 0x000fc800078efcff */
[----:B------:R-:W-:-:S04]  /*a8830*/  LOP3.LUT R36, R36, 0xfffbffff, RZ, 0xc0, !PT ;  /* 0xfffbffff24247812 */ /* 0x000fc800078ec0ff */
[----:B------:R-:W-:Y:S02]  /*a8840*/  @P0 LOP3.LUT R36, R36, 0x40000, RZ, 0xfc, !PT ;  /* 0x0004000024240812 */ /* 0x000fe400078efcff */
[----:B------:R-:W-:Y:S01]  /*a8850*/  ISETP.GE.AND P0, PT, R9, UR24, PT ;  /* 0x0000001809007c0c */ /* 0x000fe2000bf06270 */
[----:B------:R-:W-:Y:S01]  /*a8860*/  UMOV UR24, UR26 ;  /* 0x0000001a00187c82 */ /* 0x000fe20008000000 */
[----:B------:R-:W-:Y:S02]  /*a8870*/  R2UR UR26, R25 ;  /* 0x00000000191a72ca */ /* 0x000fe400000e0000 */
[----:B------:R-:W3:Y:S01]  /*a8880*/  LDL.LU R25, [R1+0x2c34] ;  /* 0x002c340001197983 */ /* 0x000ee20000300800 */
[----:B0-----:R-:W-:Y:S02]  /*a8890*/  ISETP.LT.AND P1, PT, R61, UR6, !P0 ;  /* 0x000000063d007c0c */ /* 0x001fe4000c721270 */
[----:B-1----:R-:W-:Y:S02]  /*a88a0*/  ISETP.LT.AND P0, PT, R60, UR4, !P0 ;  /* 0x000000043c007c0c */ /* 0x002fe4000c701270 */
[----:B------:R-:W-:Y:S01]  /*a88b0*/  LOP3.LUT R36, R36, 0xfffdffff, RZ, 0xc0, !PT ;  /* 0xfffdffff24247812 */ /* 0x000fe200078ec0ff */
[----:B------:R-:W-:Y:S01]  /*a88c0*/  VIADD R10, R0, 0x113 ;  /* 0x00000113000a7836 */ /* 0x000fe20000000000 */
[----:B------:R-:W-:-:S02]  /*a88d0*/  LOP3.LUT R13, R26, 0xffff, RZ, 0xc0, !PT ;  /* 0x0000ffff1a0d7812 */ /* 0x000fc400078ec0ff */
[----:B------:R-:W-:Y:S01]  /*a88e0*/  SHF.R.U32.HI R14, RZ, 0x8, R12 ;  /* 0x00000008ff0e7819 */ /* 0x000fe2000001160c */
[----:B------:R-:W0:Y:S01]  /*a88f0*/  LDCU UR4, c[0x0][0x398] ;  /* 0x00007300ff0477ac */ /* 0x000e220008000800 */
[----:B------:R-:W1:Y:S03]  /*a8900*/  LDCU UR6, c[0x0][0x398] ;  /* 0x00007300ff0677ac */ /* 0x000e660008000800 */
[----:B------:R-:W-:-:S04]  /*a8910*/  @P1 LOP3.LUT R36, R36, 0x20000, RZ, 0xfc, !PT ;  /* 0x0002000024241812 */ /* 0x000fc800078efcff */
[----:B------:R-:W-:-:S04]  /*a8920*/  LOP3.LUT R36, R36, 0xfffeffff, RZ, 0xc0, !PT ;  /* 0xfffeffff24247812 */ /* 0x000fc800078ec0ff */
[----:B------:R-:W-:Y:S02]  /*a8930*/  @P0 LOP3.LUT R36, R36, 0x10000, RZ, 0xfc, !PT ;  /* 0x0001000024240812 */ /* 0x000fe400078efcff */
[----:B------:R-:W-:Y:S02]  /*a8940*/  ISETP.GE.AND P0, PT, R10, UR28, PT ;  /* 0x0000001c0a007c0c */ /* 0x000fe4000bf06270 */
[----:B------:R-:W-:Y:S02]  /*a8950*/  SHF.R.U32.HI R9, RZ, 0x8, R13 ;  /* 0x00000008ff097819 */ /* 0x000fe4000001160d */
[--C-:B------:R-:W-:Y:S02]  /*a8960*/  PRMT R15, R13, 0x3340, R11.reuse ;  /* 0x000033400d0f7816 */ /* 0x100fe4000000000b */
[----:B------:R-:W-:Y:S02]  /*a8970*/  ISETP.LT.AND P1, PT, R61, UR10, !P0 ;  /* 0x0000000a3d007c0c */ /* 0x000fe4000c721270 */
[----:B------:R-:W-:-:S02]  /*a8980*/  SHF.R.U32.HI R13, RZ, 0x8, R11 ;  /* 0x00000008ff0d7819 */ /* 0x000fc4000001160b */
[--C-:B------:R-:W-:Y:S02]  /*a8990*/  PRMT R12, R12, 0x3340, R8.reuse ;  /* 0x000033400c0c7816 */ /* 0x100fe40000000008 */
[----:B------:R-:W-:Y:S02]  /*a89a0*/  SHF.R.U32.HI R11, RZ, 0x8, R8 ;  /* 0x00000008ff0b7819 */ /* 0x000fe40000011608 */
[----:B------:R-:W-:Y:S02]  /*a89b0*/  LOP3.LUT R9, R9, 0xffff, RZ, 0xc0, !PT ;  /* 0x0000ffff09097812 */ /* 0x000fe400078ec0ff */
[----:B------:R-:W-:Y:S02]  /*a89c0*/  LOP3.LUT R8, R13, 0xffff, RZ, 0xc0, !PT ;  /* 0x0000ffff0d087812 */ /* 0x000fe400078ec0ff */
[----:B------:R-:W-:Y:S02]  /*a89d0*/  ISETP.LT.AND P0, PT, R60, UR8, !P0 ;  /* 0x000000083c007c0c */ /* 0x000fe4000c701270 */
[----:B------:R-:W-:Y:S01]  /*a89e0*/  LOP3.LUT R36, R36, 0xffff7fff, RZ, 0xc0, !PT ;  /* 0xffff7fff24247812 */ /* 0x000fe200078ec0ff */
[----:B------:R-:W-:Y:S04]  /*a89f0*/  STL [R1+0x278], R15 ;  /* 0x0002780f01007387 */ /* 0x000fe80000100800 */
[----:B------:R0:W-:Y:S01]  /*a8a00*/  STL [R1+0x274], R12 ;  /* 0x0002740c01007387 */ /* 0x0001e20000100800 */
[----:B------:R-:W-:-:S02]  /*a8a10*/  PRMT R8, R9, 0x3340, R8 ;  /* 0x0000334009087816 */ /* 0x000fc40000000008 */
[----:B------:R-:W-:Y:S01]  /*a8a20*/  LOP3.LUT R11, R11, 0xffff, RZ, 0xc0, !PT ;  /* 0x0000ffff0b0b7812 */ /* 0x000fe200078ec0ff */
[----:B------:R-:W1:Y:S01]  /*a8a30*/  LDCU UR8, c[0x0][0x398] ;  /* 0x00007300ff0877ac */ /* 0x000e620008000800 */
[----:B------:R-:W-:Y:S01]  /*a8a40*/  @P1 LOP3.LUT R36, R36, 0x8000, RZ, 0xfc, !PT ;  /* 0x0000800024241812 */ /* 0x000fe200078efcff */
[----:B------:R-:W1:Y:S01]  /*a8a50*/  LDCU UR10, c[0x0][0x398] ;  /* 0x00007300ff0a77ac */ /* 0x000e620008000800 */
[----:B0-----:R-:W-:Y:S02]  /*a8a60*/  LOP3.LUT R12, R14, 0xffff, RZ, 0xc0, !PT ;  /* 0x0000ffff0e0c7812 */ /* 0x001fe400078ec0ff */
[----:B------:R-:W-:Y:S02]  /*a8a70*/  LOP3.LUT R36, R36, 0xffffbfff, RZ, 0xc0, !PT ;  /* 0xffffbfff24247812 */ /* 0x000fe400078ec0ff */
[----:B------:R-:W-:Y:S02]  /*a8a80*/  PRMT R9, R12, 0x3340, R11 ;  /* 0x000033400c097816 */ /* 0x000fe4000000000b */
[----:B------:R-:W-:-:S02]  /*a8a90*/  @P0 LOP3.LUT R36, R36, 0x4000, RZ, 0xfc, !PT ;  /* 0x0000400024240812 */ /* 0x000fc400078efcff */
[----:B--2---:R-:W-:Y:S02]  /*a8aa0*/  R2UR UR28, R27 ;  /* 0x000000001b1c72ca */ /* 0x004fe400000e0000 */
[----:B------:R-:W2:Y:S04]  /*a8ab0*/  LDL.LU R27, [R1+0x2c38] ;  /* 0x002c3800011b7983 */ /* 0x000ea80000300800 */
[----:B------:R0:W-:Y:S04]  /*a8ac0*/  STL [R1+0x1c8], R8 ;  /* 0x0001c80801007387 */ /* 0x0001e80000100800 */
[----:B------:R1:W-:Y:S04]  /*a8ad0*/  STL [R1+0x1cc], R9 ;  /* 0x0001cc0901007387 */ /* 0x0003e80000100800 */
[----:B------:R-:W4:Y:S04]  /*a8ae0*/  LDL.LU R55, [R1+0x2c3c] ;  /* 0x002c3c0001377983 */ /* 0x000f280000300800 */
[----:B------:R-:W4:Y:S01]  /*a8af0*/  LDL.LU R35, [R1+0x3008] ;  /* 0x0030080001237983 */ /* 0x000f220000300800 */
[----:B0-----:R-:W-:-:S05]  /*a8b00*/  VIADD R8, R0, 0x111 ;  /* 0x0000011100087836 */ /* 0x001fca0000000000 */
[----:B------:R-:W-:Y:S02]  /*a8b10*/  ISETP.GE.AND P0, PT, R8, UR30, PT ;  /* 0x0000001e08007c0c */ /* 0x000fe4000bf06270 */
[----:B---3--:R-:W-:Y:S02]  /*a8b20*/  R2UR UR30, R25 ;  /* 0x00000000191e72ca */ /* 0x008fe400000e0000 */
[----:B------:R-:W3:Y:S04]  /*a8b30*/  LDL.LU R25, [R1+0x2f48] ;  /* 0x002f480001197983 */ /* 0x000ee80000300800 */
[----:B------:R-:W4:Y:S04]  /*a8b40*/  LDL.LU R44, [R1+0x2c40] ;  /* 0x002c4000012c7983 */ /* 0x000f280000300800 */
[----:B------:R-:W4:Y:S01]  /*a8b50*/  LDL.LU R26, [R1+0xf20] ;  /* 0x000f2000011a7983 */ /* 0x000f220000300800 */
[----:B------:R-:W-:-:S02]  /*a8b60*/  ISETP.LT.AND P1, PT, R61, UR4, !P0 ;  /* 0x000000043d007c0c */ /* 0x000fc4000c721270 */
[----:B-1----:R-:W-:Y:S02]  /*a8b70*/  ISETP.LT.AND P0, PT, R60, UR6, !P0 ;  /* 0x000000063c007c0c */ /* 0x002fe4000c701270 */
[----:B------:R-:W-:Y:S01]  /*a8b80*/  LOP3.LUT R36, R36, 0xffffdfff, RZ, 0xc0, !PT ;  /* 0xffffdfff24247812 */ /* 0x000fe200078ec0ff */
[----:B------:R-:W-:Y:S01]  /*a8b90*/  VIADD R8, R0, 0x10f ;  /* 0x0000010f00087836 */ /* 0x000fe20000000000 */
[----:B------:R-:W0:Y:S01]  /*a8ba0*/  LDCU UR4, c[0x0][0x398] ;  /* 0x00007300ff0477ac */ /* 0x000e220008000800 */
[----:B------:R-:W1:Y:S06]  /*a8bb0*/  LDCU UR6, c[0x0][0x398] ;  /* 0x00007300ff0677ac */ /* 0x000e6c0008000800 */
[----:B------:R-:W-:-:S04]  /*a8bc0*/  @P1 LOP3.LUT R36, R36, 0x2000, RZ, 0xfc, !PT ;  /* 0x0000200024241812 */ /* 0x000fc800078efcff */
[----:B------:R-:W-:-:S04]  /*a8bd0*/  LOP3.LUT R36, R36, 0xffffefff, RZ, 0xc0, !PT ;  /* 0xffffefff24247812 */ /* 0x000fc800078ec0ff */
[----:B------:R-:W-:Y:S02]  /*a8be0*/  @P0 LOP3.LUT R36, R36, 0x1000, RZ, 0xfc, !PT ;  /* 0x0000100024240812 */ /* 0x000fe400078efcff */
[----:B------:R-:W-:Y:S02]  /*a8bf0*/  ISETP.GE.AND P0, PT, R8, UR24, PT ;  /* 0x0000001808007c0c */ /* 0x000fe4000bf06270 */
[----:B------:R-:W-:Y:S02]  /*a8c00*/  LOP3.LUT R36, R36, 0xfffff7ff, RZ, 0xc0, !PT ;  /* 0xfffff7ff24247812 */ /* 0x000fe400078ec0ff */
[----:B------:R-:W-:Y:S02]  /*a8c10*/  ISETP.LT.AND P1, PT, R61, UR12, !P0 ;  /* 0x0000000c3d007c0c */ /* 0x000fe4000c721270 */
[----:B------:R-:W-:Y:S01]  /*a8c20*/  ISETP.LT.AND P0, PT, R60, UR8, !P0 ;  /* 0x000000083c007c0c */ /* 0x000fe2000c701270 */
[----:B------:R-:W-:Y:S01]  /*a8c30*/  VIADD R8, R0, 0x10d ;  /* 0x0000010d00087836 */ /* 0x000fe20000000000 */
[----:B--2---:R-:W-:-:S02]  /*a8c40*/  R2UR UR38, R27 ;  /* 0x000000001b2672ca */ /* 0x004fc400000e0000 */
[----:B---3--:R-:W-:Y:S01]  /*a8c50*/  LOP3.LUT R14, R25, 0xffff, RZ, 0xc0, !PT ;  /* 0x0000ffff190e7812 */ /* 0x008fe200078ec0ff */
[----:B------:R-:W2:Y:S04]  /*a8c60*/  LDL.LU R27, [R1+0x2c44] ;  /* 0x002c4400011b7983 */ /* 0x000ea80000300800 */
[----:B------:R-:W3:Y:S02]  /*a8c70*/  LDL.LU R25, [R1+0x2c4c] ;  /* 0x002c4c0001197983 */ /* 0x000ee40000300800 */
[----:B------:R-:W-:Y:S01]  /*a8c80*/  @P1 LOP3.LUT R36, R36, 0x800, RZ, 0xfc, !PT ;  /* 0x0000080024241812 */ /* 0x000fe200078efcff */
[----:B------:R-:W-:Y:S01]  /*a8c90*/  VIADD R9, R0, 0x109 ;  /* 0x0000010900097836 */ /* 0x000fe20000000000 */
[----:B----4-:R-:W-:Y:S02]  /*a8ca0*/  LOP3.LUT R15, R35, 0xffff, RZ, 0xc0, !PT ;  /* 0x0000ffff230f7812 */ /* 0x010fe400078ec0ff */
[----:B------:R-:W-:-:S02]  /*a8cb0*/  LOP3.LUT R13, R26, 0xffff, RZ, 0xc0, !PT ;  /* 0x0000ffff1a0d7812 */ /* 0x000fc400078ec0ff */
[----:B------:R-:W-:Y:S01]  /*a8cc0*/  LOP3.LUT R36, R36, 0xfffffbff, RZ, 0xc0, !PT ;  /* 0xfffffbff24247812 */ /* 0x000fe200078ec0ff */
[----:B------:R-:W4:Y:S01]  /*a8cd0*/  LDCU UR8, c[0x0][0x398] ;  /* 0x00007300ff0877ac */ /* 0x000f220008000800 */
[----:B------:R-:W1:Y:S01]  /*a8ce0*/  LDCU UR12, c[0x0][0x398] ;  /* 0x00007300ff0c77ac */ /* 0x000e620008000800 */
[----:B------:R-:W-:Y:S01]  /*a8cf0*/  VIADD R10, R0, 0x107 ;  /* 0x00000107000a7836 */ /* 0x000fe20000000000 */
[----:B------:R-:W-:Y:S02]  /*a8d00*/  @P0 LOP3.LUT R36, R36, 0x400, RZ, 0xfc, !PT ;  /* 0x0000040024240812 */ /* 0x000fe400078efcff */
[----:B------:R-:W-:Y:S02]  /*a8d10*/  ISETP.GE.AND P0, PT, R8, UR26, PT ;  /* 0x0000001a08007c0c */ /* 0x000fe4000bf06270 */
[----:B------:R-:W-:Y:S01]  /*a8d20*/  R2UR UR22, R55 ;  /* 0x00000000371672ca */ /* 0x000fe200000e0000 */
[----:B------:R-:W-:Y:S01]  /*a8d30*/  VIADD R11, R0, 0x105 ;  /* 0x00000105000b7836 */ /* 0x000fe20000000000 */
[----:B------:R-:W-:-:S02]  /*a8d40*/  LOP3.LUT R36, R36, 0xfffffdff, RZ, 0xc0, !PT ;  /* 0xfffffdff24247812 */ /* 0x000fc400078ec0ff */
[----:B------:R-:W-:Y:S02]  /*a8d50*/  ISETP.LT.AND P1, PT, R61, UR14, !P0 ;  /* 0x0000000e3d007c0c */ /* 0x000fe4000c721270 */
[----:B0-----:R-:W-:Y:S01]  /*a8d60*/  ISETP.LT.AND P0, PT, R60, UR4, !P0 ;  /* 0x000000043c007c0c */ /* 0x001fe2000c701270 */
[----:B------:R-:W-:Y:S01]  /*a8d70*/  VIADD R8, R0, 0x10b ;  /* 0x0000010b00087836 */ /* 0x000fe20000000000 */
[----:B------:R-:W0:Y:S01]  /*a8d80*/  LDCU UR4, c[0x0][0x398] ;  /* 0x00007300ff0477ac */ /* 0x000e220008000800 */
[----:B------:R-:W0:Y:S01]  /*a8d90*/  LDCU UR24, c[0x0][0x398] ;  /* 0x00007300ff1877ac */ /* 0x000e220008000800 */
[----:B---3--:R-:W-:-:S07]  /*a8da0*/  R2UR UR36, R25 ;  /* 0x00000000192472ca */ /* 0x008fce00000e0000 */
[----:B------:R-:W-:Y:S02]  /*a8db0*/  @P1 LOP3.LUT R36, R36, 0x200, RZ, 0xfc, !PT ;  /* 0x0000020024241812 */ /* 0x000fe400078efcff */
[----:B------:R-:W-:Y:S01]  /*a8dc0*/  SHF.R.U32.HI R16, RZ, 0x8, R15 ;  /* 0x00000008ff107819 */ /* 0x000fe2000001160f */
[----:B------:R-:W-:Y:S01]  /*a8dd0*/  VIADD R12, R0, 0x103 ;  /* 0x00000103000c7836 */ /* 0x000fe20000000000 */
[----:B------:R-:W3:Y:S01]  /*a8de0*/  LDCU UR26, c[0x0][0x398] ;  /* 0x00007300ff1a77ac */ /* 0x000ee20008000800 */
[----:B------:R-:W-:Y:S01]  /*a8df0*/  LOP3.LUT R36, R36, 0xfffffeff, RZ, 0xc0, !PT ;  /* 0xfffffeff24247812 */ /* 0x000fe200078ec0ff */
[----:B------:R-:W0:Y:S03]  /*a8e00*/  LDCU UR14, c[0x0][0x398] ;  /* 0x00007300ff0e77ac */ /* 0x000e260008000800 */
[----:B------:R-:W-:Y:S02]  /*a8e10*/  @P0 LOP3.LUT R36, R36, 0x100, RZ, 0xfc, !PT ;  /* 0x0000010024240812 */ /* 0x000fe400078efcff */
[----:B------:R-:W-:-:S04]  /*a8e20*/  ISETP.GE.AND P0, PT, R8, UR28, PT ;  /* 0x0000001c08007c0c */ /* 0x000fc8000bf06270 */
[----:B-1----:R-:W-:Y:S02]  /*a8e30*/  ISETP.LT.AND P1, PT, R61, UR6, !P0 ;  /* 0x000000063d007c0c */ /* 0x002fe4000c721270 */
[----:B------:R-:W-:Y:S02]  /*a8e40*/  ISETP.LT.AND P0, PT, R60, UR10, !P0 ;  /* 0x0000000a3c007c0c */ /* 0x000fe4000c701270 */
[----:B------:R-:W-:Y:S02]  /*a8e50*/  LOP3.LUT R36, R36, 0xffffff7f, RZ, 0xc0, !PT ;  /* 0xffffff7f24247812 */ /* 0x000fe400078ec0ff */
[----:B------:R-:W-:Y:S02]  /*a8e60*/  LOP3.LUT R8, R45, 0xffff, RZ, 0xc0, !PT ;  /* 0x0000ffff2d087812 */ /* 0x000fe400078ec0ff */
[----:B------:R-:W-:Y:S01]  /*a8e70*/  R2UR UR28, R44 ;  /* 0x000000002c1c72ca */ /* 0x000fe200000e0000 */
[----:B------:R-:W3:Y:S01]  /*a8e80*/  LDL.LU R45, [R1+0x3158] ;  /* 0x00315800012d7983 */ /* 0x000ee20000300800 */
[----:B------:R-:W1:Y:S01]  /*a8e90*/  LDCU UR6, c[0x0][0x398] ;  /* 0x00007300ff0677ac */ /* 0x000e620008000800 */
[----:B------:R-:W0:Y:S02]  /*a8ea0*/  LDCU UR10, c[0x0][0x398] ;  /* 0x00007300ff0a77ac */ /* 0x000e240008000800 */
[----:B------:R-:W-:-:S04]  /*a8eb0*/  @P1 LOP3.LUT R36, R36, 0x80, RZ, 0xfc, !PT ;  /* 0x0000008024241812 */ /* 0x000fc800078efcff */
[----:B------:R-:W-:-:S04]  /*a8ec0*/  LOP3.LUT R36, R36, 0xffffffbf, RZ, 0xc0, !PT ;  /* 0xffffffbf24247812 */ /* 0x000fc800078ec0ff */
[----:B------:R-:W-:Y:S02]  /*a8ed0*/  @P0 LOP3.LUT R36, R36, 0x40, RZ, 0xfc, !PT ;  /* 0x0000004024240812 */ /* 0x000fe400078efcff */
[----:B------:R-:W-:Y:S02]  /*a8ee0*/  ISETP.GE.AND P0, PT, R9, UR30, PT ;  /* 0x0000001e09007c0c */ /* 0x000fe4000bf06270 */
[----:B--2---:R-:W-:Y:S02]  /*a8ef0*/  R2UR UR30, R27 ;  /* 0x000000001b1e72ca */ /* 0x004fe400000e0000 */
[----:B------:R-:W-:Y:S01]  /*a8f00*/  PRMT R9, R15, 0x3340, R13 ;  /* 0x000033400f097816 */ /* 0x000fe2000000000d */
[----:B------:R-:W2:Y:S04]  /*a8f10*/  LDL.LU R27, [R1+0x2c5c] ;  /* 0x002c5c00011b7983 */ /* 0x000ea80000300800 */
[----:B------:R0:W-:Y:S04]  /*a8f20*/  STL [R1+0x26c], R9 ;  /* 0x00026c0901007387 */ /* 0x0001e80000100800 */
[----:B------:R-:W2:Y:S01]  /*a8f30*/  LDL.LU R25, [R1+0x2c64] ;  /* 0x002c640001197983 */ /* 0x000ea20000300800 */
[----:B----4-:R-:W-:-:S02]  /*a8f40*/  ISETP.LT.AND P1, PT, R61, UR8, !P0 ;  /* 0x000000083d007c0c */ /* 0x010fc4000c721270 */
[----:B------:R-:W-:Y:S02]  /*a8f50*/  ISETP.LT.AND P0, PT, R60, UR12, !P0 ;  /* 0x0000000c3c007c0c */ /* 0x000fe4000c701270 */
[----:B------:R-:W-:Y:S02]  /*a8f60*/  LOP3.LUT R36, R36, 0xffffffdf, RZ, 0xc0, !PT ;  /* 0xffffffdf24247812 */ /* 0x000fe400078ec0ff */
[----:B------:R-:W-:Y:S01]  /*a8f70*/  SHF.R.U32.HI R13, RZ, 0x8, R13 ;  /* 0x00000008ff0d7819 */ /* 0x000fe2000001160d */
[----:B------:R-:W4:Y:S01]  /*a8f80*/  LDCU UR12, c[0x0][0x398] ;  /* 0x00007300ff0c77ac */ /* 0x000f220008000800 */
[----:B------:R-:W0:Y:S05]  /*a8f90*/  LDCU UR8, c[0x0][0x398] ;  /* 0x00007300ff0877ac */ /* 0x000e2a0008000800 */
[----:B------:R-:W-:-:S04]  /*a8fa0*/  @P1 LOP3.LUT R36, R36, 0x20, RZ, 0xfc, !PT ;  /* 0x0000002024241812 */ /* 0x000fc800078efcff */
[----:B------:R-:W-:-:S04]  /*a8fb0*/  LOP3.LUT R36, R36, 0xffffffef, RZ, 0xc0, !PT ;  /* 0xffffffef24247812 */ /* 0x000fc800078ec0ff */
[----:B------:R-:W-:Y:S02]  /*a8fc0*/  @P0 LOP3.LUT R36, R36, 0x10, RZ, 0xfc, !PT ;  /* 0x0000001024240812 */ /* 0x000fe400078efcff */
[----:B------:R-:W-:-:S04]  /*a8fd0*/  ISETP.GE.AND P0, PT, R10, UR38, PT ;  /* 0x000000260a007c0c */ /* 0x000fc8000bf06270 */
[----:B------:R-:W-:Y:S02]  /*a8fe0*/  ISETP.LT.AND P1, PT, R61, UR16, !P0 ;  /* 0x000000103d007c0c */ /* 0x000fe4000c721270 */
[----:B0-----:R-:W-:Y:S02]  /*a8ff0*/  ISETP.LT.AND P0, PT, R60, UR4, !P0 ;  /* 0x000000043c007c0c */ /* 0x001fe4000c701270 */
[----:B------:R-:W-:Y:S02]  /*a9000*/  LOP3.LUT R36, R36, 0xfffffff7, RZ, 0xc0, !PT ;  /* 0xfffffff724247812 */ /* 0x000fe400078ec0ff */
[----:B------:R-:W-:Y:S02]  /*a9010*/  PRMT R10, R14, 0x3340, R8 ;  /* 0x000033400e0a7816 */ /* 0x000fe40000000008 */
[----:B------:R-:W-:Y:S01]  /*a9020*/  SHF.R.U32.HI R9, RZ, 0x8, R14 ;  /* 0x00000008ff097819 */ /* 0x000fe2000001160e */
[----:B------:R-:W0:Y:S01]  /*a9030*/  LDCU UR4, c[0x0][0x398] ;  /* 0x00007300ff0477ac */ /* 0x000e220008000800 */
[----:B------:R-:W0:Y:S03]  /*a9040*/  LDCU UR16, c[0x0][0x398] ;  /* 0x00007300ff1077ac */ /* 0x000e260008000800 */
[----:B------:R-:W-:-:S04]  /*a9050*/  @P1 LOP3.LUT R36, R36, 0x8, RZ, 0xfc, !PT ;  /* 0x0000000824241812 */ /* 0x000fc800078efcff */
[----:B------:R-:W-:-:S04]  /*a9060*/  LOP3.LUT R36, R36, 0xfffffffb, RZ, 0xc0, !PT ;  /* 0xfffffffb24247812 */ /* 0x000fc800078ec0ff */
[----:B------:R-:W-:Y:S02]  /*a9070*/  @P0 LOP3.LUT R36, R36, 0x4, RZ, 0xfc, !PT ;  /* 0x0000000424240812 */ /* 0x000fe400078efcff */
[----:B------:R-:W-:Y:S02]  /*a9080*/  ISETP.GE.AND P0, PT, R11, UR22, PT ;  /* 0x000000160b007c0c */ /* 0x000fe4000bf06270 */
[----:B------:R-:W-:Y:S02]  /*a9090*/  LOP3.LUT R36, R36, 0xfffffffd, RZ, 0xc0, !PT ;  /* 0xfffffffd24247812 */ /* 0x000fe400078ec0ff */
[----:B------:R-:W-:Y:S02]  /*a90a0*/  ISETP.LT.AND P1, PT, R61, UR20, !P0 ;  /* 0x000000143d007c0c */ /* 0x000fe4000c721270 */
[----:B------:R-:W-:Y:S02]  /*a90b0*/  ISETP.LT.AND P0, PT, R60, UR18, !P0 ;  /* 0x000000123c007c0c */ /* 0x000fe4000c701270 */
[----:B------:R-:W-:Y:S01]  /*a90c0*/  SHF.R.U32.HI R8, RZ, 0x8, R8 ;  /* 0x00000008ff087819 */ /* 0x000fe20000011608 */
[----:B------:R0:W-:Y:S01]  /*a90d0*/  STL [R1+0x270], R10 ;  /* 0x0002700a01007387 */ /* 0x0001e20000100800 */
[----:B------:R-:W-:-:S02]  /*a90e0*/  LOP3.LUT R9, R9, 0xffff, RZ, 0xc0, !PT ;  /* 0x0000ffff09097812 */ /* 0x000fc400078ec0ff */
[----:B------:R-:W-:Y:S02]  /*a90f0*/  LOP3.LUT R11, R16, 0xffff, RZ, 0xc0, !PT ;  /* 0x0000ffff100b7812 */ /* 0x000fe400078ec0ff */
[----:B------:R-:W-:Y:S01]  /*a9100*/  LOP3.LUT R8, R8, 0xffff, RZ, 0xc0, !PT ;  /* 0x0000ffff08087812 */ /* 0x000fe200078ec0ff */
[----:B------:R-:W1:Y:S01]  /*a9110*/  LDCU UR18, c[0x0][0x398] ;  /* 0x00007300ff1277ac */ /* 0x000e620008000800 */
[----:B------:R-:W1:Y:S01]  /*a9120*/  LDCU UR20, c[0x0][0x398] ;  /* 0x00007300ff1477ac */ /* 0x000e620008000800 */
[----:B------:R-:W1:Y:S01]  /*a9130*/  LDCU UR22, c[0x0][0x398] ;  /* 0x00007300ff1677ac */ /* 0x000e620008000800 */
[----:B------:R-:W-:Y:S02]  /*a9140*/  @P1 LOP3.LUT R36, R36, 0x2, RZ, 0xfc, !PT ;  /* 0x0000000224241812 */ /* 0x000fe400078efcff */
[----:B0-----:R-:W-:Y:S02]  /*a9150*/  LOP3.LUT R10, R13, 0xffff, RZ, 0xc0, !PT ;  /* 0x0000ffff0d0a7812 */ /* 0x001fe400078ec0ff */
[----:B------:R-:W-:-:S02]  /*a9160*/  LOP3.LUT R36, R36, 0xfffffffe, RZ, 0xc0, !PT ;  /* 0xfffffffe24247812 */ /* 0x000fc400078ec0ff */
[----:B------:R-:W-:Y:S02]  /*a9170*/  PRMT R8, R9, 0x3340, R8 ;  /* 0x0000334009087816 */ /* 0x000fe40000000008 */
[----:B------:R-:W-:Y:S02]  /*a9180*/  @P0 LOP3.LUT R36, R36, 0x1, RZ, 0xfc, !PT ;  /* 0x0000000124240812 */ /* 0x000fe400078efcff */
[----:B------:R-:W-:Y:S02]  /*a9190*/  PRMT R9, R11, 0x3340, R10 ;  /* 0x000033400b097816 */ /* 0x000fe4000000000a */
[----:B---3--:R-:W-:Y:S02]  /*a91a0*/  R2UR UR43, R45 ;  /* 0x000000002d2b72ca */ /* 0x008fe400000e0000 */
[----:B------:R-:W3:Y:S04]  /*a91b0*/  LDL.LU R45, [R1+0x3154] ;  /* 0x00315400012d7983 */ /* 0x000ee80000300800 */
[----:B------:R-:W-:Y:S01]  /*a91c0*/  STL [R1+0x3040], R36 ;  /* 0x0030402401007387 */ /* 0x000fe20000100800 */
[----:B--2---:R-:W-:-:S03]  /*a91d0*/  R2UR UR50, R27 ;  /* 0x000000001b3272ca */ /* 0x004fc600000e0000 */
[----:B------:R-:W2:Y:S04]  /*a91e0*/  LDL.LU R27, [R1+0x2c68] ;  /* 0x002c6800011b7983 */ /* 0x000ea80000300800 */
[----:B------:R0:W-:Y:S04]  /*a91f0*/  STL [R1+0x1c4], R8 ;  /* 0x0001c40801007387 */ /* 0x0001e80000100800 */
[----:B------:R0:W-:Y:S04]  /*a9200*/  STL [R1+0x1bc], R9 ;  /* 0x0001bc0901007387 */ /* 0x0001e80000100800 */
[----:B------:R-:W3:Y:S01]  /*a9210*/  LDL.LU R35, [R1+0x2c6c] ;  /* 0x002c6c0001237983 */ /* 0x000ee20000300800 */
[----:B------:R-:W-:-:S03]  /*a9220*/  R2UR UR38, R25 ;  /* 0x00000000192672ca */ /* 0x000fc600000e0000 */
[----:B------:R-:W3:Y:S04]  /*a9230*/  LDL.LU R44, [R1+0x300c] ;  /* 0x00300c00012c7983 */ /* 0x000ee80000300800 */
[----:B------:R-:W3:Y:S04]  /*a9240*/  LDL.LU R25, [R1+0x2f58] ;  /* 0x002f580001197983 */ /* 0x000ee80000300800 */
[----:B------:R-:W4:Y:S01]  /*a9250*/  LDL.LU R26, [R1+0x2c70] ;  /* 0x002c7000011a7983 */ /* 0x000f220000300800 */
[----:B------:R-:W-:Y:S01]  /*a9260*/  ISETP.GE.AND P0, PT, R12, UR28, PT ;  /* 0x0000001c0c007c0c */ /* 0x000fe2000bf06270 */
[----:B0-----:R-:W-:-:S03]  /*a9270*/  VIADD R8, R0, 0x101 ;  /* 0x0000010100087836 */ /* 0x001fc60000000000 */
[----:B------:R-:W-:Y:S02]  /*a9280*/  ISETP.LT.AND P1, PT, R61, UR24, !P0 ;  /* 0x000000183d007c0c */ /* 0x000fe4000c721270 */
[----:B-1----:R-:W-:Y:S01]  /*a9290*/  ISETP.LT.AND P0, PT, R60, UR6, !P0 ;  /* 0x000000063c007c0c */ /* 0x002fe2000c701270 */
[----:B------:R-:W-:Y:S01]  /*a92a0*/  VIADD R9, R0, 0xf9 ;  /* 0x000000f900097836 */ /* 0x000fe20000000000 */
[----:B------:R-:W-:Y:S01]  /*a92b0*/  LOP3.LUT R13, R46, 0xffff, RZ, 0xc0, !PT ;  /* 0x0000ffff2e0d7812 */ /* 0x000fe200078ec0ff */
[----:B------:R-:W-:Y:S01]  /*a92c0*/  VIADD R10, R0, 0xf7 ;  /* 0x000000f7000a7836 */ /* 0x000fe20000000000 */
[----:B------:R-:W0:Y:S01]  /*a92d0*/  LDCU UR6, c[0x0][0x398] ;  /* 0x00007300ff0677ac */ /* 0x000e220008000800 */
[----:B------:R-:W1:Y:S01]  /*a92e0*/  LDCU UR24, c[0x0][0x398] ;  /* 0x00007300ff1877ac */ /* 0x000e620008000800 */
[----:B--2---:R-:W-:Y:S02]  /*a92f0*/  R2UR UR55, R27 ;  /* 0x000000001b3772ca */ /* 0x004fe400000e0000 */
[----:B---3--:R-:W-:Y:S01]  /*a9300*/  LOP3.LUT R14, R25, 0xffff, RZ, 0xc0, !PT ;  /* 0x0000ffff190e7812 */ /* 0x008fe200078ec0ff */
[----:B------:R-:W2:Y:S04]  /*a9310*/  LDL.LU R27, [R1+0x2c74] ;  /* 0x002c7400011b7983 */ /* 0x000ea80000300800 */
[----:B------:R-:W3:Y:S01]  /*a9320*/  LDL.LU R25, [R1+0x2c78] ;  /* 0x002c780001197983 */ /* 0x000ee20000300800 */
[----:B------:R-:W-:-:S02]  /*a9330*/  LOP3.LUT R45, R45, 0x7fffffff, RZ, 0xc0, !PT ;  /* 0x7fffffff2d2d7812 */ /* 0x000fc400078ec0ff */
[----:B------:R-:W-:Y:S01]  /*a9340*/  LOP3.LUT R15, R44, 0xffff, RZ, 0xc0, !PT ;  /* 0x0000ffff2c0f7812 */ /* 0x000fe200078ec0ff */
[----:B------:R-:W3:Y:S01]  /*a9350*/  LDL.LU R46, [R1+0x3150] ;  /* 0x00315000012e7983 */ /* 0x000ee20000300800 */
[----:B------:R-:W-:Y:S02]  /*a9360*/  R2UR UR52, R35 ;  /* 0x00000000233472ca */ /* 0x000fe400000e0000 */
[----:B------:R-:W-:Y:S01]  /*a9370*/  @P1 LOP3.LUT R45, R45, 0x80000000, RZ, 0xfc, !PT ;  /* 0x800000002d2d1812 */ /* 0x000fe200078efcff */
[C---:B------:R-:W-:Y:S02]  /*a9380*/  VIADD R11, R0.reuse, 0xf5 ;  /* 0x000000f5000b7836 */ /* 0x040fe40000000000 */
[----:B------:R-:W-:Y:S01]  /*a9390*/  VIADD R12, R0, 0xf3 ;  /* 0x000000f3000c7836 */ /* 0x000fe20000000000 */
[----:B------:R-:W0:Y:S01]  /*a93a0*/  LDCU UR28, c[0x0][0x398] ;  /* 0x00007300ff1c77ac */ /* 0x000e220008000800 */
[----:B------:R-:W-:-:S04]  /*a93b0*/  LOP3.LUT R45, R45, 0xbfffffff, RZ, 0xc0, !PT ;  /* 0xbfffffff2d2d7812 */ /* 0x000fc800078ec0ff */
[----:B------:R-:W-:Y:S02]  /*a93c0*/  @P0 LOP3.LUT R45, R45, 0x40000000, RZ, 0xfc, !PT ;  /* 0x400000002d2d0812 */ /* 0x000fe400078efcff */
[----:B------:R-:W-:Y:S02]  /*a93d0*/  ISETP.GE.AND P0, PT, R8, UR30, PT ;  /* 0x0000001e08007c0c */ /* 0x000fe4000bf06270 */
[----:B------:R-:W-:Y:S02]  /*a93e0*/  LOP3.LUT R45, R45, 0xdfffffff, RZ, 0xc0, !PT ;  /* 0xdfffffff2d2d7812 */ /* 0x000fe400078ec0ff */
[----:B------:R-:W-:Y:S02]  /*a93f0*/  ISETP.LT.AND P1, PT, R61, UR26, !P0 ;  /* 0x0000001a3d007c0c */ /* 0x000fe4000c721270 */
[----:B----4-:R-:W-:Y:S01]  /*a9400*/  ISETP.LT.AND P0, PT, R60, UR12, !P0 ;  /* 0x0000000c3c007c0c */ /* 0x010fe2000c701270 */
[----:B------:R-:W-:Y:S01]  /*a9410*/  VIADD R8, R0, 0xff ;  /* 0x000000ff00087836 */ /* 0x000fe20000000000 */
[----:B------:R-:W4:Y:S01]  /*a9420*/  LDCU UR12, c[0x0][0x398] ;  /* 0x00007300ff0c77ac */ /* 0x000f220008000800 */
[----:B------:R-:W-:Y:S01]  /*a9430*/  SHF.R.U32.HI R16, RZ, 0x8, R15 ;  /* 0x00000008ff107819 */ /* 0x000fe2000001160f */
[----:B------:R-:W0:Y:S01]  /*a9440*/  LDCU UR30, c[0x0][0x398] ;  /* 0x00007300ff1e77ac */ /* 0x000e220008000800 */
[----:B------:R-:W0:Y:S06]  /*a9450*/  LDCU UR26, c[0x0][0x398] ;  /* 0x00007300ff1a77ac */ /* 0x000e2c0008000800 */
        /* <DEDUP_REMOVED lines=8> */
[----:B------:R-:W0:Y:S01]  /*a94e0*/  LDCU UR36, c[0x0][0x398] ;  /* 0x00007300ff2477ac */ /* 0x000e220008000800 */
[----:B------:R-:W0:Y:S01]  /*a94f0*/  LDCU UR8, c[0x0][0x398] ;  /* 0x00007300ff0877ac */ /* 0x000e220008000800 */
[----:B------:R-:W0:Y:S07]  /*a9500*/  LDCU UR10, c[0x0][0x398] ;  /* 0x00007300ff0a77ac */ /* 0x000e2e0008000800 */
        /* <DEDUP_REMOVED lines=14> */
[----:B------:R-:W-:-:S04]  /*a95f0*/  ISETP.GE.AND P0, PT, R8, UR50, PT ;  /* 0x0000003208007c0c */ /* 0x000fc8000bf06270 */
[----:B------:R-:W-:Y:S02]  /*a9600*/  ISETP.LT.AND P1, PT, R61, UR16, !P0 ;  /* 0x000000103d007c0c */ /* 0x000fe4000c721270 */
[----:B------:R-:W-:Y:S02]  /*a9610*/  ISETP.LT.AND P0, PT, R60, UR18, !P0 ;  /* 0x000000123c007c0c */ /* 0x000fe4000c701270 */
[----:B------:R-:W-:Y:S02]  /*a9620*/  LOP3.LUT R45, R45, 0xff7fffff, RZ, 0xc0, !PT ;  /* 0xff7fffff2d2d7812 */ /* 0x000fe400078ec0ff */
[----:B------:R-:W-:Y:S02]  /*a9630*/  LOP3.LUT R8, R3, 0xffff, RZ, 0xc0, !PT ;  /* 0x0000ffff03087812 */ /* 0x000fe400078ec0ff */
[----:B------:R-:W-:Y:S01]  /*a9640*/  R2UR UR50, R26 ;  /* 0x000000001a3272ca */ /* 0x000fe200000e0000 */
[----:B------:R-:W4:Y:S04]  /*a9650*/  LDL.LU R3, [R1+0x314c] ;  /* 0x00314c0001037983 */ /* 0x000f280000300800 */
[----:B------:R-:W4:Y:S01]  /*a9660*/  LDL.LU R26, [R1+0x2c7c] ;  /* 0x002c7c00011a7983 */ /* 0x000f220000300800 */
[----:B------:R-:W0:Y:S01]  /*a9670*/  LDCU UR18, c[0x0][0x398] ;  /* 0x00007300ff1277ac */ /* 0x000e220008000800 */
[----:B------:R-:W0:Y:S01]  /*a9680*/  LDCU UR16, c[0x0][0x398] ;  /* 0x00007300ff1077ac */ /* 0x000e220008000800 */
[----:B------:R-:W-:-:S04]  /*a9690*/  @P1 LOP3.LUT R45, R45, 0x800000, RZ, 0xfc, !PT ;  /* 0x008000002d2d1812 */ /* 0x000fc800078efcff */
[----:B------:R-:W-:-:S04]  /*a96a0*/  LOP3.LUT R45, R45, 0xffbfffff, RZ, 0xc0, !PT ;  /* 0xffbfffff2d2d7812 */ /* 0x000fc800078ec0ff */
[----:B------:R-:W-:Y:S02]  /*a96b0*/  @P0 LOP3.LUT R45, R45, 0x400000, RZ, 0xfc, !PT ;  /* 0x004000002d2d0812 */ /* 0x000fe400078efcff */
[----:B------:R-:W-:-:S04]  /*a96c0*/  ISETP.GE.AND P0, PT, R9, UR38, PT ;  /* 0x0000002609007c0c */ /* 0x000fc8000bf06270 */
[----:B------:R-:W-:Y:S02]  /*a96d0*/  ISETP.LT.AND P1, PT, R61, UR20, !P0 ;  /* 0x000000143d007c0c */ /* 0x000fe4000c721270 */
[----:B------:R-:W-:Y:S02]  /*a96e0*/  ISETP.LT.AND P0, PT, R60, UR22, !P0 ;  /* 0x000000163c007c0c */ /* 0x000fe4000c701270 */
[----:B------:R-:W-:Y:S02]  /*a96f0*/  LOP3.LUT R45, R45, 0xffdfffff, RZ, 0xc0, !PT ;  /* 0xffdfffff2d2d7812 */ /* 0x000fe400078ec0ff */
[----:B------:R-:W-:Y:S01]  /*a9700*/  PRMT R9, R15, 0x3340, R13 ;  /* 0x000033400f097816 */ /* 0x000fe2000000000d */
[----:B------:R-:W0:Y:S01]  /*a9710*/  LDCU UR22, c[0x0][0x398] ;  /* 0x00007300ff1677ac */ /* 0x000e220008000800 */
[----:B------:R-:W0:Y:S05]  /*a9720*/  LDCU UR20, c[0x0][0x398] ;  /* 0x00007300ff1477ac */ /* 0x000e2a0008000800 */
[----:B------:R-:W-:-:S04]  /*a9730*/  @P1 LOP3.LUT R45, R45, 0x200000, RZ, 0xfc, !PT ;  /* 0x002000002d2d1812 */ /* 0x000fc800078efcff */
[----:B------:R-:W-:-:S04]  /*a9740*/  LOP3.LUT R45, R45, 0xffefffff, RZ, 0xc0, !PT ;  /* 0xffefffff2d2d7812 */ /* 0x000fc800078ec0ff */
[----:B------:R-:W-:Y:S02]  /*a9750*/  @P0 LOP3.LUT R45, R45, 0x100000, RZ, 0xfc, !PT ;  /* 0x001000002d2d0812 */ /* 0x000fe400078efcff */
[----:B------:R-:W-:Y:S02]  /*a9760*/  ISETP.GE.AND P0, PT, R10, UR55, PT ;  /* 0x000000370a007c0c */ /* 0x000fe4000bf06270 */
[----:B--2---:R-:W-:Y:S02]  /*a9770*/  R2UR UR38, R27 ;  /* 0x000000001b2672ca */ /* 0x004fe400000e0000 */
[----:B---3--:R-:W-:Y:S01]  /*a9780*/  R2UR UR55, R25 ;  /* 0x00000000193772ca */ /* 0x008fe200000e0000 */
[----:B------:R-:W2:Y:S04]  /*a9790*/  LDL.LU R27, [R1+0x2c80] ;  /* 0x002c8000011b7983 */ /* 0x000ea80000300800 */
[----:B------:R3:W-:Y:S04]  /*a97a0*/  STL [R1+0x268], R9 ;  /* 0x0002680901007387 */ /* 0x0007e80000100800 */
[----:B------:R-:W2:Y:S01]  /*a97b0*/  LDL.LU R25, [R1+0x2c84] ;  /* 0x002c840001197983 */ /* 0x000ea20000300800 */
[----:B0-----:R-:W-:-:S02]  /*a97c0*/  ISETP.LT.AND P1, PT, R61, UR6, !P0 ;  /* 0x000000063d007c0c */ /* 0x001fc4000c721270 */
[----:B-1----:R-:W-:Y:S02]  /*a97d0*/  ISETP.LT.AND P0, PT, R60, UR24, !P0 ;  /* 0x000000183c007c0c */ /* 0x002fe4000c701270 */
[----:B------:R-:W-:Y:S02]  /*a97e0*/  LOP3.LUT R45, R45, 0xfff7ffff, RZ, 0xc0, !PT ;  /* 0xfff7ffff2d2d7812 */ /* 0x000fe400078ec0ff */
[----:B------:R-:W-:Y:S02]  /*a97f0*/  SHF.R.U32.HI R13, RZ, 0x8, R13 ;  /* 0x00000008ff0d7819 */ /* 0x000fe4000001160d */
[----:B------:R-:W-:Y:S02]  /*a9800*/  SHF.R.U32.HI R15, RZ, 0x8, R14 ;  /* 0x00000008ff0f7819 */ /* 0x000fe4000001160e */
[----:B------:R-:W-:Y:S01]  /*a9810*/  SHF.R.U32.HI R10, RZ, 0x8, R8 ;  /* 0x00000008ff0a7819 */ /* 0x000fe20000011608 */
[----:B------:R-:W0:Y:S01]  /*a9820*/  LDCU UR6, c[0x0][0x398] ;  /* 0x00007300ff0677ac */ /* 0x000e220008000800 */
[----:B------:R-:W1:Y:S01]  /*a9830*/  LDCU UR24, c[0x0][0x398] ;  /* 0x00007300ff1877ac */ /* 0x000e620008000800 */
[----:B------:R-:W-:-:S04]  /*a9840*/  @P1 LOP3.LUT R45, R45, 0x80000, RZ, 0xfc, !PT ;  /* 0x000800002d2d1812 */ /* 0x000fc800078efcff */
[----:B------:R-:W-:-:S04]  /*a9850*/  LOP3.LUT R45, R45, 0xfffbffff, RZ, 0xc0, !PT ;  /* 0xfffbffff2d2d7812 */ /* 0x000fc800078ec0ff */
[----:B------:R-:W-:Y:S02]  /*a9860*/  @P0 LOP3.LUT R45, R45, 0x40000, RZ, 0xfc, !PT ;  /* 0x000400002d2d0812 */ /* 0x000fe400078efcff */
[----:B------:R-:W-:-:S04]  /*a9870*/  ISETP.GE.AND P0, PT, R11, UR52, PT ;  /* 0x000000340b007c0c */ /* 0x000fc8000bf06270 */
[----:B------:R-:W-:Y:S02]  /*a9880*/  ISETP.LT.AND P1, PT, R61, UR32, !P0 ;  /* 0x000000203d007c0c */ /* 0x000fe4000c721270 */
[----:B---3--:R-:W-:Y:S02]  /*a9890*/  PRMT R9, R14, 0x3340, R8 ;  /* 0x000033400e097816 */ /* 0x008fe40000000008 */
[----:B----4-:R-:W-:Y:S02]  /*a98a0*/  ISETP.LT.AND P0, PT, R60, UR12, !P0 ;  /* 0x0000000c3c007c0c */ /* 0x010fe4000c701270 */
[----:B------:R-:W-:Y:S02]  /*a98b0*/  LOP3.LUT R45, R45, 0xfffdffff, RZ, 0xc0, !PT ;  /* 0xfffdffff2d2d7812 */ /* 0x000fe400078ec0ff */
[----:B------:R-:W-:Y:S02]  /*a98c0*/  LOP3.LUT R8, R13, 0xffff, RZ, 0xc0, !PT ;  /* 0x0000ffff0d087812 */ /* 0x000fe400078ec0ff */
[----:B------:R-:W-:Y:S01]  /*a98d0*/  LOP3.LUT R11, R15, 0xffff, RZ, 0xc0, !PT ;  /* 0x0000ffff0f0b7812 */ /* 0x000fe200078ec0ff */
[----:B------:R3:W-:Y:S01]  /*a98e0*/  STL [R1+0x264], R9 ;  /* 0x0002640901007387 */ /* 0x0007e20000100800 */
[----:B------:R-:W-:-:S03]  /*a98f0*/  LOP3.LUT R10, R10, 0xffff, RZ, 0xc0, !PT ;  /* 0x0000ffff0a0a7812 */ /* 0x000fc600078ec0ff */
[----:B------:R-:W4:Y:S01]  /*a9900*/  LDL.LU R35, [R1+0x2c88] ;  /* 0x002c880001237983 */ /* 0x000f220000300800 */
[----:B------:R-:W0:Y:S01]  /*a9910*/  LDCU UR12, c[0x0][0x398] ;  /* 0x00007300ff0c77ac */ /* 0x000e220008000800 */
[----:B------:R-:W0:Y:S01]  /*a9920*/  LDCU UR32, c[0x0][0x398] ;  /* 0x00007300ff2077ac */ /* 0x000e220008000800 */
[----:B------:R-:W-:Y:S02]  /*a9930*/  @P1 LOP3.LUT R45, R45, 0x20000, RZ, 0xfc, !PT ;  /* 0x000200002d2d1812 */ /* 0x000fe400078efcff */
[----:B---3--:R-:W-:Y:S02]  /*a9940*/  LOP3.LUT R9, R16, 0xffff, RZ, 0xc0, !PT ;  /* 0x0000ffff10097812 */ /* 0x008fe400078ec0ff */
[----:B------:R-:W-:Y:S02]  /*a9950*/  LOP3.LUT R45, R45, 0xfffeffff, RZ, 0xc0, !PT ;  /* 0xfffeffff2d2d7812 */ /* 0x000fe400078ec0ff */
[----:B------:R-:W-:Y:S02]  /*a9960*/  PRMT R8, R9, 0x3340, R8 ;  /* 0x0000334009087816 */ /* 0x000fe40000000008 */
[----:B------:R-:W-:-:S02]  /*a9970*/  PRMT R9, R11, 0x3340, R10 ;  /* 0x000033400b097816 */ /* 0x000fc4000000000a */
[----:B------:R-:W-:Y:S02]  /*a9980*/  @P0 LOP3.LUT R45, R45, 0x10000, RZ, 0xfc, !PT ;  /* 0x000100002d2d0812 */ /* 0x000fe400078efcff */
[----:B------:R-:W-:Y:S01]  /*a9990*/  ISETP.GE.AND P0, PT, R12, UR50, PT ;  /* 0x000000320c007c0c */ /* 0x000fe2000bf06270 */
[----:B------:R3:W-:Y:S04]  /*a99a0*/  STL [R1+0x1b0], R8 ;  /* 0x0001b00801007387 */ /* 0x0007e80000100800 */
[----:B------:R0:W-:Y:S04]  /*a99b0*/  STL [R1+0x1b4], R9 ;  /* 0x0001b40901007387 */ /* 0x0001e80000100800 */
[----:B------:R-:W4:Y:S01]  /*a99c0*/  LDL.LU R44, [R1+0x2c8c] ;  /* 0x002c8c00012c7983 */ /* 0x000f220000300800 */
[----:B------:R-:W-:-:S03]  /*a99d0*/  R2UR UR52, R26 ;  /* 0x000000001a3472ca */ /* 0x000fc600000e0000 */
[----:B------:R-:W4:Y:S01]  /*a99e0*/  LDL.LU R26, [R1+0x3014] ;  /* 0x00301400011a7983 */ /* 0x000f220000300800 */
[----:B--2---:R-:W-:Y:S02]  /*a99f0*/  R2UR UR50, R27 ;  /* 0x000000001b3272ca */ /* 0x004fe400000e0000 */
[----:B------:R-:W-:Y:S01]  /*a9a00*/  R2UR UR56, R25 ;  /* 0x00000000193872ca */ /* 0x000fe200000e0000 */
[----:B------:R-:W2:Y:S04]  /*a9a10*/  LDL.LU R27, [R1+0x3010] ;  /* 0x00301000011b7983 */ /* 0x000ea80000300800 */
[----:B------:R-:W2:Y:S01]  /*a9a20*/  LDL.LU R25, [R1+0x2c90] ;  /* 0x002c900001197983 */ /* 0x000ea20000300800 */
[----:B------:R-:W-:-:S03]  /*a9a30*/  LOP3.LUT R13, R46, 0xffff, RZ, 0xc0, !PT ;  /* 0x0000ffff2e0d7812 */ /* 0x000fc600078ec0ff */
[----:B------:R-:W2:Y:S01]  /*a9a40*/  LDL.LU R46, [R1+0x3148] ;  /* 0x00314800012e7983 */ /* 0x000ea20000300800 */
[----:B------:R-:W-:Y:S02]  /*a9a50*/  ISETP.LT.AND P1, PT, R61, UR30, !P0 ;  /* 0x0000001e3d007c0c */ /* 0x000fe4000c721270 */
[----:B------:R-:W-:Y:S02]  /*a9a60*/  ISETP.LT.AND P0, PT, R60, UR28, !P0 ;  /* 0x0000001c3c007c0c */ /* 0x000fe4000c701270 */
[----:B------:R-:W-:Y:S01]  /*a9a70*/  LOP3.LUT R45, R45, 0xffff7fff, RZ, 0xc0, !PT ;  /* 0xffff7fff2d2d7812 */ /* 0x000fe200078ec0ff */
[C---:B---3--:R-:W-:Y:S02]  /*a9a80*/  VIADD R8, R0.reuse, 0xf1 ;  /* 0x000000f100087836 */ /* 0x048fe40000000000 */
[C---:B0-----:R-:W-:Y:S02]  /*a9a90*/  VIADD R9, R0.reuse, 0xe9 ;  /* 0x000000e900097836 */ /* 0x041fe40000000000 */
[----:B------:R-:W-:Y:S01]  /*a9aa0*/  VIADD R10, R0, 0xe7 ;  /* 0x000000e7000a7836 */ /* 0x000fe20000000000 */
[----:B----4-:R-:W-:-:S03]  /*a9ab0*/  R2UR UR64, R35 ;  /* 0x00000000234072ca */ /* 0x010fc600000e0000 */
[----:B------:R-:W-:Y:S01]  /*a9ac0*/  @P1 LOP3.LUT R45, R45, 0x8000, RZ, 0xfc, !PT ;  /* 0x000080002d2d1812 */ /* 0x000fe200078efcff */
[C---:B------:R-:W-:Y:S02]  /*a9ad0*/  VIADD R11, R0.reuse, 0xe5 ;  /* 0x000000e5000b7836 */ /* 0x040fe40000000000 */
[----:B------:R-:W-:Y:S01]  /*a9ae0*/  VIADD R12, R0, 0xe3 ;  /* 0x000000e3000c7836 */ /* 0x000fe20000000000 */
[----:B------:R-:W0:Y:S01]  /*a9af0*/  LDCU UR30, c[0x0][0x398] ;  /* 0x00007300ff1e77ac */ /* 0x000e220008000800 */
[----:B------:R-:W-:Y:S01]  /*a9b00*/  LOP3.LUT R45, R45, 0xffffbfff, RZ, 0xc0, !PT ;  /* 0xffffbfff2d2d7812 */ /* 0x000fe200078ec0ff */
[----:B------:R-:W3:Y:S03]  /*a9b10*/  LDCU UR28, c[0x0][0x398] ;  /* 0x00007300ff1c77ac */ /* 0x000ee60008000800 */
[----:B------:R-:W-:Y:S02]  /*a9b20*/  @P0 LOP3.LUT R45, R45, 0x4000, RZ, 0xfc, !PT ;  /* 0x000040002d2d0812 */ /* 0x000fe400078efcff */
[----:B------:R-:W-:-:S02]  /*a9b30*/  ISETP.GE.AND P0, PT, R8, UR38, PT ;  /* 0x0000002608007c0c */ /* 0x000fc4000bf06270 */
[----:B------:R-:W-:Y:S02]  /*a9b40*/  LOP3.LUT R45, R45, 0xffffdfff, RZ, 0xc0, !PT ;  /* 0xffffdfff2d2d7812 */ /* 0x000fe400078ec0ff */
[----:B------:R-:W-:Y:S02]  /*a9b50*/  ISETP.LT.AND P1, PT, R61, UR36, !P0 ;  /* 0x000000243d007c0c */ /* 0x000fe4000c721270 */
[----:B------:R-:W-:Y:S01]  /*a9b60*/  ISETP.LT.AND P0, PT, R60, UR34, !P0 ;  /* 0x000000223c007c0c */ /* 0x000fe2000c701270 */
[----:B------:R-:W-:Y:S01]  /*a9b70*/  VIADD R8, R0, 0xef ;  /* 0x000000ef00087836 */ /* 0x000fe20000000000 */
[----:B------:R-:W4:Y:S01]  /*a9b80*/  LDCU UR36, c[0x0][0x398] ;  /* 0x00007300ff2477ac */ /* 0x000f220008000800 */
[----:B------:R-:W0:Y:S01]  /*a9b90*/  LDCU UR38, c[0x0][0x398] ;  /* 0x00007300ff2677ac */ /* 0x000e220008000800 */
[----:B------:R-:W-:Y:S01]  /*a9ba0*/  R2UR UR62, R44 ;  /* 0x000000002c3e72ca */ /* 0x000fe200000e0000 */
        /* <DEDUP_REMOVED lines=20> */
[----:B------:R-:W-:Y:S01]  /*a9cf0*/  LOP3.LUT R15, R26, 0xffff, RZ, 0xc0, !PT ;  /* 0x0000ffff1a0f7812 */ /* 0x000fe200078ec0ff */
[----:B------:R-:W0:Y:S01]  /*a9d00*/  LDCU UR46, c[0x0][0x398] ;  /* 0x00007300ff2e77ac */ /* 0x000e220008000800 */
[----:B------:R-:W0:Y:S01]  /*a9d10*/  LDCU UR52, c[0x0][0x398] ;  /* 0x00007300ff3477ac */ /* 0x000e220008000800 */
[----:B------:R-:W0:Y:S06]  /*a9d20*/  LDCU UR49, c[0x0][0x398] ;  /* 0x00007300ff3177ac */ /* 0x000e2c0008000800 */
[----:B------:R-:W-:-:S02]  /*a9d30*/  @P1 LOP3.LUT R45, R45, 0x200, RZ, 0xfc, !PT ;  /* 0x000002002d2d1812 */ /* 0x000fc400078efcff */
[----:B--2---:R-:W-:Y:S02]  /*a9d40*/  R2UR UR68, R25 ;  /* 0x00000000194472ca */ /* 0x004fe400000e0000 */
[----:B------:R-:W2:Y:S01]  /*a9d50*/  LDL.LU R25, [R1+0x2cb4] ;  /* 0x002cb40001197983 */ /* 0x000ea20000300800 */
[----:B------:R-:W-:-:S03]  /*a9d60*/  LOP3.LUT R45, R45, 0xfffffeff, RZ, 0xc0, !PT ;  /* 0xfffffeff2d2d7812 */ /* 0x000fc600078ec0ff */
[----:B------:R-:W2:Y:S04]  /*a9d70*/  LDL.LU R44, [R1+0x2cbc] ;  /* 0x002cbc00012c7983 */ /* 0x000ea80000300800 */
[----:B------:R-:W2:Y:S01]  /*a9d80*/  LDL.LU R26, [R1+0x2cb0] ;  /* 0x002cb000011a7983 */ /* 0x000ea20000300800 */
[----:B------:R-:W-:Y:S02]  /*a9d90*/  @P0 LOP3.LUT R45, R45, 0x100, RZ, 0xfc, !PT ;  /* 0x000001002d2d0812 */ /* 0x000fe400078efcff */
[----:B------:R-:W-:Y:S02]  /*a9da0*/  ISETP.GE.AND P0, PT, R8, UR50, PT ;  /* 0x0000003208007c0c */ /* 0x000fe4000bf06270 */
[----:B------:R-:W-:Y:S02]  /*a9db0*/  LOP3.LUT R45, R45, 0xffffff7f, RZ, 0xc0, !PT ;  /* 0xffffff7f2d2d7812 */ /* 0x000fe400078ec0ff */
[----:B------:R-:W-:-:S02]  /*a9dc0*/  ISETP.LT.AND P1, PT, R61, UR8, !P0 ;  /* 0x000000083d007c0c */ /* 0x000fc4000c721270 */
[----:B------:R-:W-:Y:S02]  /*a9dd0*/  ISETP.LT.AND P0, PT, R60, UR10, !P0 ;  /* 0x0000000a3c007c0c */ /* 0x000fe4000c701270 */
[----:B------:R-:W-:Y:S02]  /*a9de0*/  LOP3.LUT R14, R27, 0xffff, RZ, 0xc0, !PT ;  /* 0x0000ffff1b0e7812 */ /* 0x000fe400078ec0ff */
[----:B------:R-:W-:Y:S02]  /*a9df0*/  LOP3.LUT R8, R2, 0xffff, RZ, 0xc0, !PT ;  /* 0x0000ffff02087812 */ /* 0x000fe400078ec0ff */
[----:B------:R-:W-:Y:S01]  /*a9e00*/  SHF.R.U32.HI R16, RZ, 0x8, R15 ;  /* 0x00000008ff107819 */ /* 0x000fe2000001160f */
[----:B------:R-:W0:Y:S01]  /*a9e10*/  LDCU UR50, c[0x0][0x398] ;  /* 0x00007300ff3277ac */ /* 0x000e220008000800 */
[----:B------:R-:W0:Y:S03]  /*a9e20*/  LDCU UR8, c[0x0][0x398] ;  /* 0x00007300ff0877ac */ /* 0x000e260008000800 */
[----:B------:R-:W-:Y:S01]  /*a9e30*/  @P1 LOP3.LUT R45, R45, 0x80, RZ, 0xfc, !PT ;  /* 0x000000802d2d1812 */ /* 0x000fe200078efcff */
[----:B------:R-:W0:Y:S03]  /*a9e40*/  LDCU UR10, c[0x0][0x398] ;  /* 0x00007300ff0a77ac */ /* 0x000e260008000800 */
[----:B------:R-:W-:-:S04]  /*a9e50*/  LOP3.LUT R45, R45, 0xffffffbf, RZ, 0xc0, !PT ;  /* 0xffffffbf2d2d7812 */ /* 0x000fc800078ec0ff */
[----:B------:R-:W-:Y:S02]  /*a9e60*/  @P0 LOP3.LUT R45, R45, 0x40, RZ, 0xfc, !PT ;  /* 0x000000402d2d0812 */ /* 0x000fe400078efcff */
[----:B------:R-:W-:-:S04]  /*a9e70*/  ISETP.GE.AND P0, PT, R9, UR56, PT ;  /* 0x0000003809007c0c */ /* 0x000fc8000bf06270 */
[----:B------:R-:W-:Y:S02]  /*a9e80*/  ISETP.LT.AND P1, PT, R61, UR4, !P0 ;  /* 0x000000043d007c0c */ /* 0x000fe4000c721270 */
[----:B------:R-:W-:Y:S02]  /*a9e90*/  ISETP.LT.AND P0, PT, R60, UR18, !P0 ;  /* 0x000000123c007c0c */ /* 0x000fe4000c701270 */
[----:B------:R-:W-:Y:S02]  /*a9ea0*/  LOP3.LUT R45, R45, 0xffffffdf, RZ, 0xc0, !PT ;  /* 0xffffffdf2d2d7812 */ /* 0x000fe400078ec0ff */
[----:B------:R-:W-:Y:S02]  /*a9eb0*/  SHF.R.U32.HI R27, RZ, 0x8, R13 ;  /* 0x00000008ff1b7819 */ /* 0x000fe4000001160d */
[----:B------:R-:W-:Y:S02]  /*a9ec0*/  R2UR UR56, R3 ;  /* 0x00000000033872ca */ /* 0x000fe400000e0000 */
[----:B------:R-:W-:-:S02]  /*a9ed0*/  PRMT R2, R14, 0x3340, R8 ;  /* 0x000033400e027816 */ /* 0x000fc40000000008 */
[----:B------:R-:W-:Y:S02]  /*a9ee0*/  SHF.R.U32.HI R35, RZ, 0x8, R8 ;  /* 0x00000008ff237819 */ /* 0x000fe40000011608 */
[----:B------:R-:W-:Y:S01]  /*a9ef0*/  SHF.R.U32.HI R9, RZ, 0x8, R14 ;  /* 0x00000008ff097819 */ /* 0x000fe2000001160e */
[----:B------:R-:W0:Y:S01]  /*a9f00*/  LDCU UR4, c[0x0][0x398] ;  /* 0x00007300ff0477ac */ /* 0x000e220008000800 */
[----:B------:R-:W0:Y:S01]  /*a9f10*/  LDCU UR18, c[0x0][0x398] ;  /* 0x00007300ff1277ac */ /* 0x000e220008000800 */
[----:B------:R-:W-:-:S04]  /*a9f20*/  @P1 LOP3.LUT R45, R45, 0x20, RZ, 0xfc, !PT ;  /* 0x000000202d2d1812 */ /* 0x000fc800078efcff */
[----:B------:R-:W-:-:S04]  /*a9f30*/  LOP3.LUT R45, R45, 0xffffffef, RZ, 0xc0, !PT ;  /* 0xffffffef2d2d7812 */ /* 0x000fc800078ec0ff */
[----:B------:R-:W-:Y:S02]  /*a9f40*/  @P0 LOP3.LUT R45, R45, 0x10, RZ, 0xfc, !PT ;  /* 0x000000102d2d0812 */ /* 0x000fe400078efcff */
[----:B------:R-:W-:Y:S02]  /*a9f50*/  ISETP.GE.AND P0, PT, R10, UR64, PT ;  /* 0x000000400a007c0c */ /* 0x000fe4000bf06270 */
[----:B------:R-:W-:Y:S02]  /*a9f60*/  R2UR UR64, R46 ;  /* 0x000000002e4072ca */ /* 0x000fe400000e0000 */
[----:B------:R-:W2:Y:S01]  /*a9f70*/  LDL.LU R46, [R1+0x3144] ;  /* 0x00314400012e7983 */ /* 0x000ea20000300800 */
[----:B------:R-:W-:Y:S02]  /*a9f80*/  ISETP.LT.AND P1, PT, R61, UR14, !P0 ;  /* 0x0000000e3d007c0c */ /* 0x000fe4000c721270 */
[----:B------:R-:W-:Y:S02]  /*a9f90*/  ISETP.LT.AND P0, PT, R60, UR16, !P0 ;  /* 0x000000103c007c0c */ /* 0x000fe4000c701270 */
[----:B------:R-:W-:-:S02]  /*a9fa0*/  LOP3.LUT R45, R45, 0xfffffff7, RZ, 0xc0, !PT ;  /* 0xfffffff72d2d7812 */ /* 0x000fc400078ec0ff */
[----:B------:R-:W-:Y:S02]  /*a9fb0*/  LOP3.LUT R8, R16, 0xffff, RZ, 0xc0, !PT ;  /* 0x0000ffff10087812 */ /* 0x000fe400078ec0ff */
[----:B------:R-:W-:Y:S02]  /*a9fc0*/  LOP3.LUT R27, R27, 0xffff, RZ, 0xc0, !PT ;  /* 0x0000ffff1b1b7812 */ /* 0x000fe400078ec0ff */
[----:B------:R-:W-:Y:S02]  /*a9fd0*/  LOP3.LUT R9, R9, 0xffff, RZ, 0xc0, !PT ;  /* 0x0000ffff09097812 */ /* 0x000fe400078ec0ff */
[----:B------:R-:W-:Y:S01]  /*a9fe0*/  LOP3.LUT R35, R35, 0xffff, RZ, 0xc0, !PT ;  /* 0x0000ffff23237812 */ /* 0x000fe200078ec0ff */
[----:B------:R-:W-:Y:S01]  /*a9ff0*/  VIADD R10, R0, 0xd7 ;  /* 0x000000d7000a7836 */ /* 0x000fe20000000000 */
[----:B------:R-:W-:Y:S01]  /*aa000*/  PRMT R3, R15, 0x3340, R13 ;  /* 0x000033400f037816 */ /* 0x000fe2000000000d */
        /* <DEDUP_REMOVED lines=9> */
[----:B------:R-:W-:Y:S02]  /*aa0a0*/  PRMT R27, R8, 0x3340, R27 ;  /* 0x00003340081b7816 */ /* 0x000fe4000000001b */
[----:B------:R-:W-:Y:S02]  /*aa0b0*/  PRMT R35, R9, 0x3340, R35 ;  /* 0x0000334009237816 */ /* 0x000fe40000000023 */
[----:B--2---:R-:W-:-:S03]  /*aa0c0*/  LOP3.LUT R46, R46, 0x7fffffff, RZ, 0xc0, !PT ;  /* 0x7fffffff2e2e7812 */ /* 0x004fc600078ec0ff */
[----:B------:R-:W-:Y:S02]  /*aa0d0*/  @P1 LOP3.LUT R45, R45, 0x2, RZ, 0xfc, !PT ;  /* 0x000000022d2d1812 */ /* 0x000fe400078efcff */
[----:B------:R-:W-:Y:S01]  /*aa0e0*/  R2UR UR62, R25 ;  /* 0x00000000193e72ca */ /* 0x000fe200000e0000 */
[----:B------:R-:W-:Y:S01]  /*aa0f0*/  VIADD R11, R0, 0xd5 ;  /* 0x000000d5000b7836 */ /* 0x000fe20000000000 */
[----:B------:R-:W2:Y:S01]  /*aa100*/  LDCU UR20, c[0x0][0x398] ;  /* 0x00007300ff1477ac */ /* 0x000ea20008000800 */
[----:B------:R-:W-:Y:S01]  /*aa110*/  LOP3.LUT R45, R45, 0xfffffffe, RZ, 0xc0, !PT ;  /* 0xfffffffe2d2d7812 */ /* 0x000fe200078ec0ff */
[----:B------:R-:W0:Y:S03]  /*aa120*/  LDCU UR22, c[0x0][0x398] ;  /* 0x00007300ff1677ac */ /* 0x000e260008000800 */
[----:B------:R-:W-:-:S05]  /*aa130*/  @P0 LOP3.LUT R45, R45, 0x1, RZ, 0xfc, !PT ;  /* 0x000000012d2d0812 */ /* 0x000fca00078efcff */
[----:B------:R-:W-:Y:S04]  /*aa140*/  STL [R1+0x3044], R45 ;  /* 0x0030442d01007387 */ /* 0x000fe80000100800 */
[----:B------:R-:W2:Y:S04]  /*aa150*/  LDL.LU R25, [R1+0x2cb8] ;  /* 0x002cb80001197983 */ /* 0x000ea80000300800 */
[----:B------:R-:W2:Y:S01]  /*aa160*/  LDL.LU R20, [R1+0x2cc0] ;  /* 0x002cc00001147983 */ /* 0x000ea20000300800 */
[----:B------:R-:W-:Y:S01]  /*aa170*/  ISETP.GE.AND P0, PT, R12, UR68, PT ;  /* 0x000000440c007c0c */ /* 0x000fe2000bf06270 */
[----:B------:R-:W-:-:S02]  /*aa180*/  VIADD R8, R0, 0xe1 ;  /* 0x000000e100087836 */ /* 0x000fc40000000000 */
[----:B------:R-:W2:Y:S01]  /*aa190*/  LDL.LU R55, [R1+0x2f68] ;  /* 0x002f680001377983 */ /* 0x000ea20000300800 */
[----:B------:R-:W-:Y:S02]  /*aa1a0*/  ISETP.LT.AND P1, PT, R61, UR6, !P0 ;  /* 0x000000063d007c0c */ /* 0x000fe4000c721270 */
[----:B------:R-:W-:Y:S02]  /*aa1b0*/  ISETP.LT.AND P0, PT, R60, UR26, !P0 ;  /* 0x0000001a3c007c0c */ /* 0x000fe4000c701270 */
[----:B------:R-:W-:Y:S01]  /*aa1c0*/  R2UR UR68, R26 ;  /* 0x000000001a4472ca */ /* 0x000fe200000e0000 */
[C---:B------:R-:W-:Y:S02]  /*aa1d0*/  VIADD R9, R0.reuse, 0xd9 ;  /* 0x000000d900097836 */ /* 0x040fe40000000000 */
[----:B------:R-:W-:Y:S01]  /*aa1e0*/  VIADD R12, R0, 0xd3 ;  /* 0x000000d3000c7836 */ /* 0x000fe20000000000 */
[----:B------:R-:W0:Y:S05]  /*aa1f0*/  LDCU UR6, c[0x0][0x398] ;  /* 0x00007300ff0677ac */ /* 0x000e2a0008000800 */
[----:B------:R-:W-:-:S04]  /*aa200*/  @P1 LOP3.LUT R46, R46, 0x80000000, RZ, 0xfc, !PT ;  /* 0x800000002e2e1812 */ /* 0x000fc800078efcff */
[----:B------:R-:W-:-:S04]  /*aa210*/  LOP3.LUT R46, R46, 0xbfffffff, RZ, 0xc0, !PT ;  /* 0xbfffffff2e2e7812 */ /* 0x000fc800078ec0ff */
[----:B------:R-:W-:Y:S02]  /*aa220*/  @P0 LOP3.LUT R46, R46, 0x40000000, RZ, 0xfc, !PT ;  /* 0x400000002e2e0812 */ /* 0x000fe400078efcff */
[----:B------:R-:W-:Y:S02]  /*aa230*/  ISETP.GE.AND P0, PT, R8, UR56, PT ;  /* 0x0000003808007c0c */ /* 0x000fe4000bf06270 */
[----:B------:R-:W-:Y:S02]  /*aa240*/  LOP3.LUT R46, R46, 0xdfffffff, RZ, 0xc0, !PT ;  /* 0xdfffffff2e2e7812 */ /* 0x000fe400078ec0ff */
[----:B-1----:R-:W-:Y:S02]  /*aa250*/  ISETP.LT.AND P1, PT, R61, UR24, !P0 ;  /* 0x000000183d007c0c */ /* 0x002fe4000c721270 */
[----:B------:R-:W-:Y:S01]  /*aa260*/  ISETP.LT.AND P0, PT, R60, UR12, !P0 ;  /* 0x0000000c3c007c0c */ /* 0x000fe2000c701270 */
[----:B------:R-:W-:Y:S01]  /*aa270*/  VIADD R8, R0, 0xdf ;  /* 0x000000df00087836 */ /* 0x000fe20000000000 */
[----:B------:R-:W-:Y:S01]  /*aa280*/  R2UR UR26, R44 ;  /* 0x000000002c1a72ca */ /* 0x000fe200000e0000 */
[----:B------:R-:W1:Y:S01]  /*aa290*/  LDCU UR56, c[0x0][0x398] ;  /* 0x00007300ff3877ac */ /* 0x000e620008000800 */
[----:B------:R-:W2:Y:S04]  /*aa2a0*/  LDL.LU R44, [R1+0x2f64] ;  /* 0x002f6400012c7983 */ /* 0x000ea80000300800 */
[----:B------:R-:W2:Y:S01]  /*aa2b0*/  LDL.LU R26, [R1+0x310] ;  /* 0x00031000011a7983 */ /* 0x000ea20000300800 */
[----:B------:R-:W1:Y:S01]  /*aa2c0*/  LDCU UR12, c[0x0][0x398] ;  /* 0x00007300ff0c77ac */ /* 0x000e620008000800 */
[----:B------:R-:W1:Y:S01]  /*aa2d0*/  LDCU UR24, c[0x0][0x398] ;  /* 0x00007300ff1877ac */ /* 0x000e620008000800 */
[----:B------:R-:W-:-:S04]  /*aa2e0*/  @P1 LOP3.LUT R46, R46, 0x20000000, RZ, 0xfc, !PT ;  /* 0x200000002e2e1812 */ /* 0x000fc800078efcff */
[----:B------:R-:W-:-:S04]  /*aa2f0*/  LOP3.LUT R46, R46, 0xefffffff, RZ, 0xc0, !PT ;  /* 0xefffffff2e2e7812 */ /* 0x000fc800078ec0ff */
[----:B------:R-:W-:Y:S02]  /*aa300*/  @P0 LOP3.LUT R46, R46, 0x10000000, RZ, 0xfc, !PT ;  /* 0x100000002e2e0812 */ /* 0x000fe400078efcff */
[----:B------:R-:W-:-:S04]  /*aa310*/  ISETP.GE.AND P0, PT, R8, UR64, PT ;  /* 0x0000004008007c0c */ /* 0x000fc8000bf06270 */
[----:B0-----:R-:W-:Y:S02]  /*aa320*/  ISETP.LT.AND P1, PT, R61, UR30, !P0 ;  /* 0x0000001e3d007c0c */ /* 0x001fe4000c721270 */
[----:B------:R-:W-:Y:S02]  /*aa330*/  ISETP.LT.AND P0, PT, R60, UR32, !P0 ;  /* 0x000000203c007c0c */ /* 0x000fe4000c701270 */
[----:B------:R-:W-:Y:S01]  /*aa340*/  LOP3.LUT R46, R46, 0xf7ffffff, RZ, 0xc0, !PT ;  /* 0xf7ffffff2e2e7812 */ /* 0x000fe200078ec0ff */
[----:B------:R-:W-:Y:S01]  /*aa350*/  VIADD R8, R0, 0xdd ;  /* 0x000000dd00087836 */ /* 0x000fe20000000000 */
[----:B------:R-:W0:Y:S01]  /*aa360*/  LDCU UR30, c[0x0][0x398] ;  /* 0x00007300ff1e77ac */ /* 0x000e220008000800 */
[----:B------:R-:W0:Y:S06]  /*aa370*/  LDCU UR32, c[0x0][0x398] ;  /* 0x00007300ff2077ac */ /* 0x000e2c0008000800 */
[----:B------:R-:W-:-:S04]  /*aa380*/  @P1 LOP3.LUT R46, R46, 0x8000000, RZ, 0xfc, !PT ;  /* 0x080000002e2e1812 */ /* 0x000fc800078efcff */
[----:B------:R-:W-:-:S04]  /*aa390*/  LOP3.LUT R46, R46, 0xfbffffff, RZ, 0xc0, !PT ;  /* 0xfbffffff2e2e7812 */ /* 0x000fc800078ec0ff */
[----:B------:R-:W-:Y:S02]  /*aa3a0*/  @P0 LOP3.LUT R46, R46, 0x4000000, RZ, 0xfc, !PT ;  /* 0x040000002e2e0812 */ /* 0x000fe400078efcff */
[----:B------:R-:W-:-:S04]  /*aa3b0*/  ISETP.GE.AND P0, PT, R8, UR62, PT ;  /* 0x0000003e08007c0c */ /* 0x000fc8000bf06270 */
[----:B---3--:R-:W-:Y:S02]  /*aa3c0*/  ISETP.LT.AND P1, PT, R61, UR28, !P0 ;  /* 0x0000001c3d007c0c */ /* 0x008fe4000c721270 */
[----:B----4-:R-:W-:Y:S02]  /*aa3d0*/  ISETP.LT.AND P0, PT, R60, UR36, !P0 ;  /* 0x000000243c007c0c */ /* 0x010fe4000c701270 */
[----:B------:R-:W-:Y:S01]  /*aa3e0*/  LOP3.LUT R46, R46, 0xfdffffff, RZ, 0xc0, !PT ;  /* 0xfdffffff2e2e7812 */ /* 0x000fe200078ec0ff */
[----:B------:R-:W-:Y:S01]  /*aa3f0*/  VIADD R8, R0, 0xdb ;  /* 0x000000db00087836 */ /* 0x000fe20000000000 */
[----:B------:R-:W3:Y:S01]  /*aa400*/  LDCU UR28, c[0x0][0x398] ;  /* 0x00007300ff1c77ac */ /* 0x000ee20008000800 */
[----:B------:R-:W4:Y:S06]  /*aa410*/  LDCU UR36, c[0x0][0x398] ;  /* 0x00007300ff2477ac */ /* 0x000f2c0008000800 */
[----:B------:R-:W-:-:S04]  /*aa420*/  @P1 LOP3.LUT R46, R46, 0x2000000, RZ, 0xfc, !PT ;  /* 0x020000002e2e1812 */ /* 0x000fc800078efcff */
[----:B------:R-:W-:-:S04]  /*aa430*/  LOP3.LUT R46, R46, 0xfeffffff, RZ, 0xc0, !PT ;  /* 0xfeffffff2e2e7812 */ /* 0x000fc800078ec0ff */
[----:B------:R-:W-:Y:S02]  /*aa440*/  @P0 LOP3.LUT R46, R46, 0x1000000, RZ, 0xfc, !PT ;  /* 0x010000002e2e0812 */ /* 0x000fe400078efcff */
[----:B------:R-:W-:Y:S01]  /*aa450*/  ISETP.GE.AND P0, PT, R8, UR26, PT ;  /* 0x0000001a08007c0c */ /* 0x000fe2000bf06270 */
[----:B------:R-:W0:Y:S03]  /*aa460*/  LDCU UR26, c[0x0][0x398] ;  /* 0x00007300ff1a77ac */ /* 0x000e260008000800 */
[----:B------:R-:W-:Y:S02]  /*aa470*/  ISETP.LT.AND P1, PT, R61, UR38, !P0 ;  /* 0x000000263d007c0c */ /* 0x000fe4000c721270 */
[----:B--2---:R-:W-:Y:S02]  /*aa480*/  R2UR UR64, R25 ;  /* 0x00000000194072ca */ /* 0x004fe400000e0000 */
[----:B------:R-:W-:Y:S01]  /*aa490*/  R2UR UR62, R20 ;  /* 0x00000000143e72ca */ /* 0x000fe200000e0000 */
[----:B------:R-:W2:Y:S04]  /*aa4a0*/  LDL.LU R25, [R1+0x30c] ;  /* 0x00030c0001197983 */ /* 0x000ea80000300800 */
[----:B------:R-:W3:Y:S04]  /*aa4b0*/  LDL.LU R19, [R1+0x2f24] ;  /* 0x002f240001137983 */ /* 0x000ee80000300800 */
[----:B------:R-:W3:Y:S01]  /*aa4c0*/  LDL.LU R20, [R1+0x2f28] ;  /* 0x002f280001147983 */ /* 0x000ee20000300800 */
[----:B------:R-:W-:-:S02]  /*aa4d0*/  ISETP.LT.AND P0, PT, R60, UR34, !P0 ;  /* 0x000000223c007c0c */ /* 0x000fc4000c701270 */
[----:B------:R-:W-:Y:S02]  /*aa4e0*/  LOP3.LUT R46, R46, 0xff7fffff, RZ, 0xc0, !PT ;  /* 0xff7fffff2e2e7812 */ /* 0x000fe400078ec0ff */
[----:B------:R-:W-:Y:S01]  /*aa4f0*/  LOP3.LUT R15, R55, 0xffff, RZ, 0xc0, !PT ;  /* 0x0000ffff370f7812 */ /* 0x000fe200078ec0ff */
[----:B------:R-:W3:Y:S01]  /*aa500*/  LDL.LU R18, [R1+0x2f78] ;  /* 0x002f780001127983 */ /* 0x000ee20000300800 */
[----:B------:R-:W0:Y:S01]  /*aa510*/  LDCU UR34, c[0x0][0x398] ;  /* 0x00007300ff2277ac */ /* 0x000e220008000800 */
[----:B------:R-:W-:Y:S01]  /*aa520*/  @P1 LOP3.LUT R46, R46, 0x800000, RZ, 0xfc, !PT ;  /* 0x008000002e2e1812 */ /* 0x000fe200078efcff */
[----:B------:R-:W0:Y:S03]  /*aa530*/  LDCU UR38, c[0x0][0x398] ;  /* 0x00007300ff2677ac */ /* 0x000e260008000800 */
[----:B------:R-:W-:-:S04]  /*aa540*/  LOP3.LUT R46, R46, 0xffbfffff, RZ, 0xc0, !PT ;  /* 0xffbfffff2e2e7812 */ /* 0x000fc800078ec0ff */
[----:B------:R-:W-:Y:S02]  /*aa550*/  @P0 LOP3.LUT R46, R46, 0x400000, RZ, 0xfc, !PT ;  /* 0x004000002e2e0812 */ /* 0x000fe400078efcff */
[----:B------:R-:W-:Y:S02]  /*aa560*/  ISETP.GE.AND P0, PT, R9, UR68, PT ;  /* 0x0000004409007c0c */ /* 0x000fe4000bf06270 */
[----:B------:R-:W-:Y:S01]  /*aa570*/  SHF.R.U32.HI R16, RZ, 0x8, R15 ;  /* 0x00000008ff107819 */ /* 0x000fe2000001160f */
[----:B------:R-:W0:Y:S01]  /*aa580*/  LDCU UR68, c[0x0][0x398] ;  /* 0x00007300ff4477ac */ /* 0x000e220008000800 */
[----:B------:R-:W-:Y:S02]  /*aa590*/  ISETP.LT.AND P1, PT, R61, UR44, !P0 ;  /* 0x0000002c3d007c0c */ /* 0x000fe4000c721270 */
[----:B------:R-:W-:Y:S02]  /*aa5a0*/  ISETP.LT.AND P0, PT, R60, UR43, !P0 ;  /* 0x0000002b3c007c0c */ /* 0x000fe4000c701270 */
[----:B------:R-:W-:Y:S01]  /*aa5b0*/  LOP3.LUT R46, R46, 0xffdfffff, RZ, 0xc0, !PT ;  /* 0xffdfffff2e2e7812 */ /* 0x000fe200078ec0ff */
        /* <DEDUP_REMOVED lines=8> */
[----:B------:R-:W-:Y:S02]  /*aa640*/  ISETP.LT.AND P0, PT, R60, UR46, !P0 ;  /* 0x0000002e3c007c0c */ /* 0x000fe4000c701270 */
[----:B------:R-:W-:-:S02]  /*aa650*/  LOP3.LUT R13, R26, 0xffff, RZ, 0xc0, !PT ;  /* 0x0000ffff1a0d7812 */ /* 0x000fc400078ec0ff */
[----:B------:R-:W-:Y:S02]  /*aa660*/  LOP3.LUT R14, R44, 0xffff, RZ, 0xc0, !PT ;  /* 0x0000ffff2c0e7812 */ /* 0x000fe400078ec0ff */
[----:B--2---:R-:W-:-:S05]  /*aa670*/  LOP3.LUT R8, R25, 0xffff, RZ, 0xc0, !PT ;  /* 0x0000ffff19087812 */ /* 0x004fca00078ec0ff */
[----:B------:R-:W-:Y:S01]  /*aa680*/  @P1 LOP3.LUT R46, R46, 0x80000, RZ, 0xfc, !PT ;  /* 0x000800002e2e1812 */ /* 0x000fe200078efcff */
[----:B------:R-:W-:Y:S01]  /*aa690*/  VIADD R10, R0, 0xc7 ;  /* 0x000000c7000a7836 */ /* 0x000fe20000000000 */
[----:B------:R-:W2:Y:S01]  /*aa6a0*/  LDCU UR46, c[0x0][0x398] ;  /* 0x00007300ff2e77ac */ /* 0x000ea20008000800 */
[----:B------:R-:W0:Y:S01]  /*aa6b0*/  LDCU UR61, c[0x0][0x398] ;  /* 0x00007300ff3d77ac */ /* 0x000e220008000800 */
[----:B------:R-:W-:Y:S01]  /*aa6c0*/  LOP3.LUT R46, R46, 0xfffbffff, RZ, 0xc0, !PT ;  /* 0xfffbffff2e2e7812 */ /* 0x000fe200078ec0ff */
[----:B------:R-:W0:Y:S03]  /*aa6d0*/  LDCU UR64, c[0x0][0x398] ;  /* 0x00007300ff4077ac */ /* 0x000e260008000800 */
[----:B------:R-:W-:Y:S02]  /*aa6e0*/  @P0 LOP3.LUT R46, R46, 0x40000, RZ, 0xfc, !PT ;  /* 0x000400002e2e0812 */ /* 0x000fe400078efcff */
[----:B------:R-:W-:-:S02]  /*aa6f0*/  ISETP.GE.AND P0, PT, R11, UR62, PT ;  /* 0x0000003e0b007c0c */ /* 0x000fc4000bf06270 */
[----:B------:R-:W-:Y:S02]  /*aa700*/  LOP3.LUT R46, R46, 0xfffdffff, RZ, 0xc0, !PT ;  /* 0xfffdffff2e2e7812 */ /* 0x000fe400078ec0ff */
[----:B------:R-:W-:Y:S02]  /*aa710*/  ISETP.LT.AND P1, PT, R61, UR58, !P0 ;  /* 0x0000003a3d007c0c */ /* 0x000fe4000c721270 */
[----:B------:R-:W-:Y:S02]  /*aa720*/  ISETP.LT.AND P0, PT, R60, UR55, !P0 ;  /* 0x000000373c007c0c */ /* 0x000fe4000c701270 */
[----:B------:R-:W-:Y:S02]  /*aa730*/  SHF.R.U32.HI R25, RZ, 0x8, R13 ;  /* 0x00000008ff197819 */ /* 0x000fe4000001160d */
[--C-:B------:R-:W-:Y:S02]  /*aa740*/  PRMT R44, R14, 0x3340, R8.reuse ;  /* 0x000033400e2c7816 */ /* 0x100fe40000000008 */
[----:B------:R-:W-:-:S02]  /*aa750*/  SHF.R.U32.HI R26, RZ, 0x8, R8 ;  /* 0x00000008ff1a7819 */ /* 0x000fc40000011608 */
[----:B------:R-:W-:Y:S01]  /*aa760*/  SHF.R.U32.HI R9, RZ, 0x8, R14 ;  /* 0x00000008ff097819 */ /* 0x000fe2000001160e */
[----:B------:R-:W-:Y:S01]  /*aa770*/  VIADD R11, R0, 0xc5 ;  /* 0x000000c5000b7836 */ /* 0x000fe20000000000 */
[----:B------:R-:W-:Y:S01]  /*aa780*/  PRMT R55, R15, 0x3340, R13 ;  /* 0x000033400f377816 */ /* 0x000fe2000000000d */
[----:B------:R-:W0:Y:S01]  /*aa790*/  LDCU UR58, c[0x0][0x398] ;  /* 0x00007300ff3a77ac */ /* 0x000e220008000800 */
[----:B------:R-:W0:Y:S01]  /*aa7a0*/  LDCU UR62, c[0x0][0x398] ;  /* 0x00007300ff3e77ac */ /* 0x000e220008000800 */
        /* <DEDUP_REMOVED lines=8> */
[----:B------:R-:W-:Y:S02]  /*aa830*/  LOP3.LUT R8, R16, 0xffff, RZ, 0xc0, !PT ;  /* 0x0000ffff10087812 */ /* 0x000fe400078ec0ff */
[----:B------:R-:W-:Y:S02]  /*aa840*/  LOP3.LUT R25, R25, 0xffff, RZ, 0xc0, !PT ;  /* 0x0000ffff19197812 */ /* 0x000fe400078ec0ff */
[----:B---3--:R-:W-:-:S02]  /*aa850*/  R2UR.FILL UR41, R19 ;  /* 0x00000000132972ca */ /* 0x008fc400004e0000 */
[----:B------:R-:W-:Y:S01]  /*aa860*/  LOP3.LUT R9, R9, 0xffff, RZ, 0xc0, !PT ;  /* 0x0000ffff09097812 */ /* 0x000fe200078ec0ff */
[----:B------:R-:W3:Y:S01]  /*aa870*/  LDL.LU R19, [R1+0x2f74] ;  /* 0x002f740001137983 */ /* 0x000ee20000300800 */
[----:B------:R-:W-:Y:S01]  /*aa880*/  PRMT R25, R8, 0x3340, R25 ;  /* 0x0000334008197816 */ /* 0x000fe20000000019 */
[----:B------:R-:W-:Y:S01]  /*aa890*/  VIADD R8, R0, 0xd1 ;  /* 0x000000d100087836 */ /* 0x000fe20000000000 */
[----:B------:R-:W-:Y:S02]  /*aa8a0*/  LOP3.LUT R26, R26, 0xffff, RZ, 0xc0, !PT ;  /* 0x0000ffff1a1a7812 */ /* 0x000fe400078ec0ff */
[----:B------:R-:W-:Y:S01]  /*aa8b0*/  LOP3.LUT R15, R18, 0xffff, RZ, 0xc0, !PT ;  /* 0x0000ffff120f7812 */ /* 0x000fe200078ec0ff */
[----:B------:R-:W-:Y:S01]  /*aa8c0*/  VIADD R12, R0, 0xc3 ;  /* 0x000000c3000c7836 */ /* 0x000fe20000000000 */
[----:B------:R-:W-:Y:S01]  /*aa8d0*/  @P1 LOP3.LUT R46, R46, 0x8000, RZ, 0xfc, !PT ;  /* 0x000080002e2e1812 */ /* 0x000fe200078efcff */
[----:B------:R-:W0:Y:S01]  /*aa8e0*/  LDCU UR52, c[0x0][0x398] ;  /* 0x00007300ff3477ac */ /* 0x000e220008000800 */
[----:B------:R-:W0:Y:S02]  /*aa8f0*/  LDCU UR50, c[0x0][0x398] ;  /* 0x00007300ff3277ac */ /* 0x000e240008000800 */
[----:B------:R-:W-:-:S04]  /*aa900*/  LOP3.LUT R46, R46, 0xffffbfff, RZ, 0xc0, !PT ;  /* 0xffffbfff2e2e7812 */ /* 0x000fc800078ec0ff */
[----:B------:R-:W-:Y:S02]  /*aa910*/  @P0 LOP3.LUT R46, R46, 0x4000, RZ, 0xfc, !PT ;  /* 0x000040002e2e0812 */ /* 0x000fe400078efcff */
[----:B------:R-:W-:Y:S02]  /*aa920*/  ISETP.GE.AND P0, PT, R8, UR40, PT ;  /* 0x0000002808007c0c */ /* 0x000fe4000bf06270 */
[----:B------:R-:W-:Y:S02]  /*aa930*/  R2UR.FILL UR40, R20 ;  /* 0x00000000142872ca */ /* 0x000fe400004e0000 */
[----:B------:R-:W2:Y:S01]  /*aa940*/  LDL.LU R20, [R1+0x31c] ;  /* 0x00031c0001147983 */ /* 0x000ea20000300800 */
[----:B------:R-:W-:Y:S02]  /*aa950*/  ISETP.LT.AND P1, PT, R61, UR67, !P0 ;  /* 0x000000433d007c0c */ /* 0x000fe4000c721270 */
[----:B------:R-:W-:Y:S02]  /*aa960*/  ISETP.LT.AND P0, PT, R60, UR49, !P0 ;  /* 0x000000313c007c0c */ /* 0x000fe4000c701270 */
[----:B------:R-:W-:Y:S01]  /*aa970*/  LOP3.LUT R46, R46, 0xffffdfff, RZ, 0xc0, !PT ;  /* 0xffffdfff2e2e7812 */ /* 0x000fe200078ec0ff */
[----:B------:R-:W-:Y:S01]  /*aa980*/  VIADD R8, R0, 0xcf ;  /* 0x000000cf00087836 */ /* 0x000fe20000000000 */
[----:B------:R-:W-:-:S02]  /*aa990*/  PRMT R26, R9, 0x3340, R26 ;  /* 0x00003340091a7816 */ /* 0x000fc4000000001a */
        /* <DEDUP_REMOVED lines=9> */
[----:B------:R-:W-:Y:S01]  /*aaa30*/  ISETP.LT.AND P0, PT, R60, UR70, !P0 ;  /* 0x000000463c007c0c */ /* 0x000fe2000c701270 */
[C---:B------:R-:W-:Y:S02]  /*aaa40*/  VIADD R8, R0.reuse, 0xcd ;  /* 0x000000cd00087836 */ /* 0x040fe40000000000 */
[----:B------:R-:W-:Y:S01]  /*aaa50*/  VIADD R9, R0, 0xc9 ;  /* 0x000000c900097836 */ /* 0x000fe20000000000 */
[----:B------:R-:W0:Y:S01]  /*aaa60*/  LDCU UR70, c[0x0][0x398] ;  /* 0x00007300ff4677ac */ /* 0x000e220008000800 */
[----:B------:R-:W0:Y:S01]  /*aaa70*/  LDCU UR73, c[0x0][0x398] ;  /* 0x00007300ff4977ac */ /* 0x000e220008000800 */
[----:B------:R-:W0:Y:S05]  /*aaa80*/  LDCU UR31, c[0x0][0x398] ;  /* 0x00007300ff1f77ac */ /* 0x000e2a0008000800 */
        /* <DEDUP_REMOVED lines=15> */
[----:B------:R-:W-:Y:S01]  /*aab80*/  LOP3.LUT R8, R47, 0xffff, RZ, 0xc0, !PT ;  /* 0x0000ffff2f087812 */ /* 0x000fe200078ec0ff */
[----:B------:R-:W1:Y:S01]  /*aab90*/  LDCU UR27, c[0x0][0x398] ;  /* 0x00007300ff1b77ac */ /* 0x000e620008000800 */
[----:B------:R-:W4:Y:S01]  /*aaba0*/  LDL.LU R47, [R1+0x3140] ;  /* 0x00314000012f7983 */ /* 0x000f220000300800 */
[----:B0-----:R-:W-:Y:S02]  /*aabb0*/  ISETP.LT.AND P1, PT, R61, UR55, !P0 ;  /* 0x000000373d007c0c */ /* 0x001fe4000c721270 */
[----:B------:R-:W-:Y:S01]  /*aabc0*/  ISETP.LT.AND P0, PT, R60, UR10, !P0 ;  /* 0x0000000a3c007c0c */ /* 0x000fe2000c701270 */
[----:B------:R-:W0:Y:S01]  /*aabd0*/  LDCU UR55, c[0x0][0x398] ;  /* 0x00007300ff3777ac */ /* 0x000e220008000800 */
[----:B------:R-:W-:Y:S01]  /*aabe0*/  LOP3.LUT R46, R46, 0xffffff7f, RZ, 0xc0, !PT ;  /* 0xffffff7f2e2e7812 */ /* 0x000fe200078ec0ff */
[----:B------:R-:W0:Y:S08]  /*aabf0*/  LDCU UR10, c[0x0][0x398] ;  /* 0x00007300ff0a77ac */ /* 0x000e300008000800 */
[----:B------:R-:W-:-:S04]  /*aac00*/  @P1 LOP3.LUT R46, R46, 0x80, RZ, 0xfc, !PT ;  /* 0x000000802e2e1812 */ /* 0x000fc800078efcff */
[----:B------:R-:W-:-:S04]  /*aac10*/  LOP3.LUT R46, R46, 0xffffffbf, RZ, 0xc0, !PT ;  /* 0xffffffbf2e2e7812 */ /* 0x000fc800078ec0ff */
[----:B------:R-:W-:Y:S02]  /*aac20*/  @P0 LOP3.LUT R46, R46, 0x40, RZ, 0xfc, !PT ;  /* 0x000000402e2e0812 */ /* 0x000fe400078efcff */
[----:B------:R-:W-:Y:S01]  /*aac30*/  ISETP.GE.AND P0, PT, R9, UR25, PT ;  /* 0x0000001909007c0c */ /* 0x000fe2000bf06270 */
[----:B------:R-:W1:Y:S03]  /*aac40*/  LDCU UR25, c[0x0][0x398] ;  /* 0x00007300ff1977ac */ /* 0x000e660008000800 */
[----:B0-----:R-:W-:Y:S02]  /*aac50*/  ISETP.LT.AND P1, PT, R61, UR55, !P0 ;  /* 0x000000373d007c0c */ /* 0x001fe4000c721270 */
[----:B------:R-:W-:Y:S02]  /*aac60*/  ISETP.LT.AND P0, PT, R60, UR76, !P0 ;  /* 0x0000004c3c007c0c */ /* 0x000fe4000c701270 */
[----:B------:R-:W-:Y:S01]  /*aac70*/  LOP3.LUT R46, R46, 0xffffffdf, RZ, 0xc0, !PT ;  /* 0xffffffdf2e2e7812 */ /* 0x000fe200078ec0ff */
        /* <DEDUP_REMOVED lines=9> */
[----:B------:R-:W-:Y:S01]  /*aad10*/  SHF.R.U32.HI R10, RZ, 0x8, R8 ;  /* 0x00000008ff0a7819 */ /* 0x000fe20000011608 */
[----:B------:R-:W0:Y:S01]  /*aad20*/  LDCU UR74, c[0x0][0x398] ;  /* 0x00007300ff4a77ac */ /* 0x000e220008000800 */
[----:B------:R-:W0:Y:S05]  /*aad30*/  LDCU UR75, c[0x0][0x398] ;  /* 0x00007300ff4b77ac */ /* 0x000e2a0008000800 */
[----:B------:R-:W-:-:S04]  /*aad40*/  @P1 LOP3.LUT R46, R46, 0x8, RZ, 0xfc, !PT ;  /* 0x000000082e2e1812 */ /* 0x000fc800078efcff */
[----:B------:R-:W-:-:S04]  /*aad50*/  LOP3.LUT R46, R46, 0xfffffffb, RZ, 0xc0, !PT ;  /* 0xfffffffb2e2e7812 */ /* 0x000fc800078ec0ff */
[----:B------:R-:W-:Y:S02]  /*aad60*/  @P0 LOP3.LUT R46, R46, 0x4, RZ, 0xfc, !PT ;  /* 0x000000042e2e0812 */ /* 0x000fe400078efcff */
[----:B------:R-:W-:-:S04]  /*aad70*/  ISETP.GE.AND P0, PT, R11, UR21, PT ;  /* 0x000000150b007c0c */ /* 0x000fc8000bf06270 */
[----:B0-----:R-:W-:Y:S02]  /*aad80*/  ISETP.LT.AND P1, PT, R61, UR76, !P0 ;  /* 0x0000004c3d007c0c */ /* 0x001fe4000c721270 */
[----:B-1----:R-:W-:Y:S02]  /*aad90*/  ISETP.LT.AND P0, PT, R60, UR56, !P0 ;  /* 0x000000383c007c0c */ /* 0x002fe4000c701270 */
[----:B------:R-:W-:Y:S02]  /*aada0*/  LOP3.LUT R46, R46, 0xfffffffd, RZ, 0xc0, !PT ;  /* 0xfffffffd2e2e7812 */ /* 0x000fe400078ec0ff */
[----:B------:R-:W-:Y:S01]  /*aadb0*/  LOP3.LUT R10, R10, 0xffff, RZ, 0xc0, !PT ;  /* 0x0000ffff0a0a7812 */ /* 0x000fe200078ec0ff */
[----:B------:R-:W0:Y:S01]  /*aadc0*/  LDCU UR56, c[0x0][0x398] ;  /* 0x00007300ff3877ac */ /* 0x000e220008000800 */
[----:B------:R-:W1:Y:S05]  /*aadd0*/  LDCU UR76, c[0x0][0x398] ;  /* 0x00007300ff4c77ac */ /* 0x000e6a0008000800 */
[----:B------:R-:W-:-:S04]  /*aade0*/  @P1 LOP3.LUT R46, R46, 0x2, RZ, 0xfc, !PT ;  /* 0x000000022e2e1812 */ /* 0x000fc800078efcff */
[----:B------:R-:W-:-:S04]  /*aadf0*/  LOP3.LUT R46, R46, 0xfffffffe, RZ, 0xc0, !PT ;  /* 0xfffffffe2e2e7812 */ /* 0x000fc800078ec0ff */
[----:B------:R-:W-:Y:S02]  /*aae00*/  @P0 LOP3.LUT R46, R46, 0x1, RZ, 0xfc, !PT ;  /* 0x000000012e2e0812 */ /* 0x000fe400078efcff */
[----:B---3--:R-:W-:Y:S02]  /*aae10*/  LOP3.LUT R14, R19, 0xffff, RZ, 0xc0, !PT ;  /* 0x0000ffff130e7812 */ /* 0x008fe400078ec0ff */
[----:B--2---:R-:W-:-:S04]  /*aae20*/  LOP3.LUT R13, R20, 0xffff, RZ, 0xc0, !PT ;  /* 0x0000ffff140d7812 */ /* 0x004fc800078ec0ff */
[--C-:B------:R-:W-:Y:S02]  /*aae30*/  PRMT R9, R15, 0x3340, R13.reuse ;  /* 0x000033400f097816 */ /* 0x100fe4000000000d */
[----:B------:R-:W-:-:S03]  /*aae40*/  SHF.R.U32.HI R13, RZ, 0x8, R13 ;  /* 0x00000008ff0d7819 */ /* 0x000fc6000001160d */
[----:B------:R2:W-:Y:S01]  /*aae50*/  STL [R1+0x250], R9 ;  /* 0x0002500901007387 */ /* 0x0005e20000100800 */
[----:B------:R-:W-:Y:S02]  /*aae60*/  SHF.R.U32.HI R15, RZ, 0x8, R14 ;  /* 0x00000008ff0f7819 */ /* 0x000fe4000001160e */
[----:B--2---:R-:W-:Y:S02]  /*aae70*/  PRMT R9, R14, 0x3340, R8 ;  /* 0x000033400e097816 */ /* 0x004fe40000000008 */
[----:B------:R-:W-:-:S03]  /*aae80*/  LOP3.LUT R8, R13, 0xffff, RZ, 0xc0, !PT ;  /* 0x0000ffff0d087812 */ /* 0x000fc600078ec0ff */
[----:B------:R2:W-:Y:S04]  /*aae90*/  STL [R1+0x258], R9 ;  /* 0x0002580901007387 */ /* 0x0005e80000100800 */
[----:B------:R-:W-:Y:S01]  /*aaea0*/  STL [R1+0x3048], R46 ;  /* 0x0030482e01007387 */ /* 0x000fe20000100800 */
[----:B------:R-:W-:-:S03]  /*aaeb0*/  LOP3.LUT R11, R15, 0xffff, RZ, 0xc0, !PT ;  /* 0x0000ffff0f0b7812 */ /* 0x000fc600078ec0ff */
[----:B------:R-:W3:Y:S01]  /*aaec0*/  LDL.LU R17, [R1+0x2f80] ;  /* 0x002f800001117983 */ /* 0x000ee20000300800 */
[----:B--2---:R-:W-:-:S04]  /*aaed0*/  LOP3.LUT R9, R16, 0xffff, RZ, 0xc0, !PT ;  /* 0x0000ffff10097812 */ /* 0x004fc800078ec0ff */
[----:B------:R-:W-:Y:S02]  /*aaee0*/  PRMT R8, R9, 0x3340, R8 ;  /* 0x0000334009087816 */ /* 0x000fe40000000008 */
[----:B------:R-:W-:-:S03]  /*aaef0*/  PRMT R9, R11, 0x3340, R10 ;  /* 0x000033400b097816 */ /* 0x000fc6000000000a */
[----:B------:R2:W-:Y:S04]  /*aaf00*/  STL [R1+0x1a8], R8 ;  /* 0x0001a80801007387 */ /* 0x0005e80000100800 */
[----:B------:R-:W3:Y:S04]  /*aaf10*/  LDL.LU R18, [R1+0x2f7c] ;  /* 0x002f7c0001127983 */ /* 0x000ee80000300800 */
[----:B------:R-:W3:Y:S04]  /*aaf20*/  LDL.LU R19, [R1+0x324] ;  /* 0x0003240001137983 */ /* 0x000ee80000300800 */
[----:B------:R0:W-:Y:S04]  /*aaf30*/  STL [R1+0x1ac], R9 ;  /* 0x0001ac0901007387 */ /* 0x0001e80000100800 */
[----:B------:R-:W3:Y:S01]  /*aaf40*/  LDL.LU R20, [R1+0x318] ;  /* 0x0003180001147983 */ /* 0x000ee20000300800 */
[----:B------:R-:W-:-:S04]  /*aaf50*/  ISETP.GE.AND P0, PT, R12, UR19, PT ;  /* 0x000000130c007c0c */ /* 0x000fc8000bf06270 */
[----:B------:R-:W-:Y:S02]  /*aaf60*/  ISETP.LT.AND P1, PT, R61, UR6, !P0 ;  /* 0x000000063d007c0c */ /* 0x000fe4000c721270 */
[----:B------:R-:W-:Y:S01]  /*aaf70*/  ISETP.LT.AND P0, PT, R60, UR12, !P0 ;  /* 0x0000000c3c007c0c */ /* 0x000fe2000c701270 */
[----:B--2---:R-:W-:Y:S01]  /*aaf80*/  VIADD R8, R0, 0xc1 ;  /* 0x000000c100087836 */ /* 0x004fe20000000000 */
[----:B----4-:R-:W-:-:S09]  /*aaf90*/  LOP3.LUT R47, R47, 0x7fffffff, RZ, 0xc0, !PT ;  /* 0x7fffffff2f2f7812 */ /* 0x010fd200078ec0ff */
        /* <DEDUP_REMOVED lines=8> */
[----:B0-----:R-:W-:-:S02]  /*ab020*/  VIADD R9, R0, 0xb9 ;  /* 0x000000b900097836 */ /* 0x001fc40000000000 */
[C---:B------:R-:W-:Y:S01]  /*ab030*/  VIADD R10, R0.reuse, 0xb8 ;  /* 0x000000b8000a7836 */ /* 0x040fe20000000000 */
[----:B------:R-:W0:Y:S01]  /*ab040*/  LDCU.64 UR18, c[0x0][0x398] ;  /* 0x00007300ff1277ac */ /* 0x000e220008000a00 */
[C---:B------:R-:W-:Y:S02]  /*ab050*/  VIADD R11, R0.reuse, 0xb7 ;  /* 0x000000b7000b7836 */ /* 0x040fe40000000000 */
[----:B------:R-:W-:Y:S01]  /*ab060*/  VIADD R12, R0, 0xb6 ;  /* 0x000000b6000c7836 */ /* 0x000fe20000000000 */
[----:B------:R-:W2:Y:S01]  /*ab070*/  LDCU UR11, c[0x0][0x398] ;  /* 0x00007300ff0b77ac */ /* 0x000ea20008000800 */
        /* <DEDUP_REMOVED lines=8> */
[----:B------:R-:W4:Y:S01]  /*ab100*/  LDCU.64 UR20, c[0x0][0x398] ;  /* 0x00007300ff1477ac */ /* 0x000f220008000a00 */
[----:B------:R-:W0:Y:S08]  /*ab110*/  LDCU UR39, c[0x0][0x398] ;  /* 0x00007300ff2777ac */ /* 0x000e300008000800 */
        /* <DEDUP_REMOVED lines=8> */
[----:B------:R-:W0:Y:S01]  /*ab1a0*/  LDCU.64 UR22, c[0x0][0x398] ;  /* 0x00007300ff1677ac */ /* 0x000e220008000a00 */
[----:B------:R-:W0:Y:S08]  /*ab1b0*/  LDCU UR37, c[0x0][0x398] ;  /* 0x00007300ff2577ac */ /* 0x000e300008000800 */
[----:B------:R-:W-:-:S04]  /*ab1c0*/  @P1 LOP3.LUT R47, R47, 0x2000000, RZ, 0xfc, !PT ;  /* 0x020000002f2f1812 */ /* 0x000fc800078efcff */
[----:B------:R-:W-:-:S04]  /*ab1d0*/  LOP3.LUT R47, R47, 0xfeffffff, RZ, 0xc0, !PT ;  /* 0xfeffffff2f2f7812 */ /* 0x000fc800078ec0ff */
[----:B------:R-:W-:Y:S02]  /*ab1e0*/  @P0 LOP3.LUT R47, R47, 0x1000000, RZ, 0xfc, !PT ;  /* 0x010000002f2f0812 */ /* 0x000fe400078efcff */
[----:B------:R-:W-:Y:S01]  /*ab1f0*/  ISETP.GE.AND P0, PT, R8, UR35, PT ;  /* 0x0000002308007c0c */ /* 0x000fe2000bf06270 */
[----:B------:R-:W0:Y:S03]  /*ab200*/  LDCU UR35, c[0x0][0x398] ;  /* 0x00007300ff2377ac */ /* 0x000e260008000800 */
        /* <DEDUP_REMOVED lines=13> */
[----:B------:R-:W0:Y:S08]  /*ab2e0*/  LDCU UR36, c[0x0][0x398] ;  /* 0x00007300ff2477ac */ /* 0x000e300008000800 */
        /* <DEDUP_REMOVED lines=8> */
[----:B------:R-:W0:Y:S01]  /*ab370*/  LDCU UR34, c[0x0][0x398] ;  /* 0x00007300ff2277ac */ /* 0x000e220008000800 */
[----:B---3--:R-:W-:-:S04]  /*ab380*/  LOP3.LUT R15, R17, 0xffff, RZ, 0xc0, !PT ;  /* 0x0000ffff110f7812 */ /* 0x008fc800078ec0ff */
[----:B------:R-:W-:Y:S02]  /*ab390*/  SHF.R.U32.HI R17, RZ, 0x8, R15 ;  /* 0x00000008ff117819 */ /* 0x000fe4000001160f */
[----:B------:R-:W-:Y:S02]  /*ab3a0*/  LOP3.LUT R13, R19, 0xffff, RZ, 0xc0, !PT ;  /* 0x0000ffff130d7812 */ /* 0x000fe400078ec0ff */
[----:B------:R-:W-:Y:S02]  /*ab3b0*/  LOP3.LUT R14, R18, 0xffff, RZ, 0xc0, !PT ;  /* 0x0000ffff120e7812 */ /* 0x000fe400078ec0ff */
[----:B------:R-:W-:Y:S02]  /*ab3c0*/  LOP3.LUT R8, R20, 0xffff, RZ, 0xc0, !PT ;  /* 0x0000ffff14087812 */ /* 0x000fe400078ec0ff */
[--C-:B------:R-:W-:Y:S02]  /*ab3d0*/  PRMT R9, R15, 0x3340, R13.reuse ;  /* 0x000033400f097816 */ /* 0x100fe4000000000d */
[----:B------:R-:W-:-:S03]  /*ab3e0*/  SHF.R.U32.HI R15, RZ, 0x8, R13 ;  /* 0x00000008ff0f7819 */ /* 0x000fc6000001160d */
[----:B------:R3:W-:Y:S01]  /*ab3f0*/  STL [R1+0x254], R9 ;  /* 0x0002540901007387 */ /* 0x0007e20000100800 */
[----:B------:R-:W-:Y:S02]  /*ab400*/  LOP3.LUT R13, R17, 0xffff, RZ, 0xc0, !PT ;  /* 0x0000ffff110d7812 */ /* 0x000fe400078ec0ff */
[----:B---3--:R-:W-:Y:S02]  /*ab410*/  PRMT R9, R14, 0x3340, R8 ;  /* 0x000033400e097816 */ /* 0x008fe40000000008 */
[----:B------:R-:W-:-:S03]  /*ab420*/  SHF.R.U32.HI R16, RZ, 0x8, R14 ;  /* 0x00000008ff107819 */ /* 0x000fc6000001160e */
[----:B------:R3:W-:Y:S01]  /*ab430*/  STL [R1+0x260], R9 ;  /* 0x0002600901007387 */ /* 0x0007e20000100800 */
[----:B------:R-:W-:Y:S02]  /*ab440*/  LOP3.LUT R10, R16, 0xffff, RZ, 0xc0, !PT ;  /* 0x0000ffff100a7812 */ /* 0x000fe400078ec0ff */
[----:B---3--:R-:W-:Y:S02]  /*ab450*/  SHF.R.U32.HI R9, RZ, 0x8, R8 ;  /* 0x00000008ff097819 */ /* 0x008fe40000011608 */
[----:B------:R-:W-:-:S04]  /*ab460*/  LOP3.LUT R8, R15, 0xffff, RZ, 0xc0, !PT ;  /* 0x0000ffff0f087812 */ /* 0x000fc800078ec0ff */
[----:B------:R-:W-:Y:S02]  /*ab470*/  PRMT R8, R13, 0x3340, R8 ;  /* 0x000033400d087816 */ /* 0x000fe40000000008 */
[----:B------:R-:W-:-:S03]  /*ab480*/  LOP3.LUT R9, R9, 0xffff, RZ, 0xc0, !PT ;  /* 0x0000ffff09097812 */ /* 0x000fc600078ec0ff */
[----:B------:R3:W-:Y:S04]  /*ab490*/  STL [R1+0x1b8], R8 ;  /* 0x0001b80801007387 */ /* 0x0007e80000100800 */
[----:B------:R-:W2:Y:S04]  /*ab4a0*/  LDL.LU R18, [R1+0x2f88] ;  /* 0x002f880001127983 */ /* 0x000ea80000300800 */
[----:B------:R-:W2:Y:S01]  /*ab4b0*/  LDL.LU R19, [R1+0x2f84] ;  /* 0x002f840001137983 */ /* 0x000ea20000300800 */
[----:B---3--:R-:W-:-:S05]  /*ab4c0*/  PRMT R8, R10, 0x3340, R9 ;  /* 0x000033400a087816 */ /* 0x008fca0000000009 */
[----:B------:R3:W-:Y:S04]  /*ab4d0*/  STL [R1+0x1c0], R8 ;  /* 0x0001c00801007387 */ /* 0x0007e80000100800 */
[----:B------:R-:W2:Y:S01]  /*ab4e0*/  LDL.LU R20, [R1+0x374] ;  /* 0x0003740001147983 */ /* 0x000ea20000300800 */
[----:B------:R-:W-:-:S04]  /*ab4f0*/  @P1 LOP3.LUT R47, R47, 0x80000, RZ, 0xfc, !PT ;  /* 0x000800002f2f1812 */ /* 0x000fc800078efcff */
[----:B------:R-:W-:-:S04]  /*ab500*/  LOP3.LUT R47, R47, 0xfffbffff, RZ, 0xc0, !PT ;  /* 0xfffbffff2f2f7812 */ /* 0x000fc800078ec0ff */
[----:B------:R-:W-:Y:S02]  /*ab510*/  @P0 LOP3.LUT R47, R47, 0x40000, RZ, 0xfc, !PT ;  /* 0x000400002f2f0812 */ /* 0x000fe400078efcff */
[----:B------:R-:W-:-:S04]  /*ab520*/  ISETP.GE.AND P0, PT, R11, UR9, PT ;  /* 0x000000090b007c0c */ /* 0x000fc8000bf06270 */
[----:B-1----:R-:W-:Y:S02]  /*ab530*/  ISETP.LT.AND P1, PT, R61, UR12, !P0 ;  /* 0x0000000c3d007c0c */ /* 0x002fe4000c721270 */
[----:B------:R-:W-:Y:S02]  /*ab540*/  ISETP.LT.AND P0, PT, R60, UR32, !P0 ;  /* 0x000000203c007c0c */ /* 0x000fe4000c701270 */
[----:B------:R-:W-:Y:S01]  /*ab550*/  LOP3.LUT R47, R47, 0xfffdffff, RZ, 0xc0, !PT ;  /* 0xfffdffff2f2f7812 */ /* 0x000fe200078ec0ff */
[C---:B---3--:R-:W-:Y:S02]  /*ab560*/  VIADD R8, R0.reuse, 0xb5 ;  /* 0x000000b500087836 */ /* 0x048fe40000000000 */
[C---:B------:R-:W-:Y:S02]  /*ab570*/  VIADD R9, R0.reuse, 0xb1 ;  /* 0x000000b100097836 */ /* 0x040fe40000000000 */
[C---:B------:R-:W-:Y:S02]  /*ab580*/  VIADD R10, R0.reuse, 0xb0 ;  /* 0x000000b0000a7836 */ /* 0x040fe40000000000 */
[----:B------:R-:W-:Y:S01]  /*ab590*/  VIADD R11, R0, 0xaf ;  /* 0x000000af000b7836 */ /* 0x000fe20000000000 */
[----:B------:R-:W1:Y:S01]  /*ab5a0*/  LDCU UR32, c[0x0][0x398] ;  /* 0x00007300ff2077ac */ /* 0x000e620008000800 */
[----:B------:R-:W-:-:S04]  /*ab5b0*/  @P1 LOP3.LUT R47, R47, 0x20000, RZ, 0xfc, !PT ;  /* 0x000200002f2f1812 */ /* 0x000fc800078efcff */
[----:B------:R-:W-:-:S04]  /*ab5c0*/  LOP3.LUT R47, R47, 0xfffeffff, RZ, 0xc0, !PT ;  /* 0xfffeffff2f2f7812 */ /* 0x000fc800078ec0ff */
[----:B------:R-:W-:Y:S02]  /*ab5d0*/  @P0 LOP3.LUT R47, R47, 0x10000, RZ, 0xfc, !PT ;  /* 0x000100002f2f0812 */ /* 0x000fe400078efcff */
[----:B------:R-:W-:Y:S01]  /*ab5e0*/  ISETP.GE.AND P0, PT, R12, UR7, PT ;  /* 0x000000070c007c0c */ /* 0x000fe2000bf06270 */
[----:B------:R-:W3:Y:S03]  /*ab5f0*/  LDCU.64 UR6, c[0x0][0x398] ;  /* 0x00007300ff0677ac */ /* 0x000ee60008000a00 */
[----:B----4-:R-:W-:Y:S02]  /*ab600*/  ISETP.LT.AND P1, PT, R61, UR20, !P0 ;  /* 0x000000143d007c0c */ /* 0x010fe4000c721270 */
[----:B------:R-:W-:Y:S02]  /*ab610*/  ISETP.LT.AND P0, PT, R60, UR44, !P0 ;  /* 0x0000002c3c007c0c */ /* 0x000fe4000c701270 */
[----:B------:R-:W-:Y:S01]  /*ab620*/  LOP3.LUT R47, R47, 0xffff7fff, RZ, 0xc0, !PT ;  /* 0xffff7fff2f2f7812 */ /* 0x000fe200078ec0ff */
[----:B------:R-:W-:Y:S01]  /*ab630*/  VIADD R12, R0, 0xae ;  /* 0x000000ae000c7836 */ /* 0x000fe20000000000 */
[----:B------:R-:W4:Y:S07]  /*ab640*/  LDCU UR44, c[0x0][0x398] ;  /* 0x00007300ff2c77ac */ /* 0x000f2e0008000800 */
[----:B------:R-:W-:-:S04]  /*ab650*/  @P1 LOP3.LUT R47, R47, 0x8000, RZ, 0xfc, !PT ;  /* 0x000080002f2f1812 */ /* 0x000fc800078efcff */
[----:B------:R-:W-:-:S04]  /*ab660*/  LOP3.LUT R47, R47, 0xffffbfff, RZ, 0xc0, !PT ;  /* 0xffffbfff2f2f7812 */ /* 0x000fc800078ec0ff */
[----:B------:R-:W-:Y:S02]  /*ab670*/  @P0 LOP3.LUT R47, R47, 0x4000, RZ, 0xfc, !PT ;  /* 0x000040002f2f0812 */ /* 0x000fe400078efcff */
[----:B------:R-:W-:-:S04]  /*ab680*/  ISETP.GE.AND P0, PT, R8, UR5, PT ;  /* 0x0000000508007c0c */ /* 0x000fc8000bf06270 */
[----:B---3--:R-:W-:Y:S02]  /*ab690*/  ISETP.LT.AND P1, PT, R61, UR6, !P0 ;  /* 0x000000063d007c0c */ /* 0x008fe4000c721270 */
[----:B------:R-:W-:Y:S02]  /*ab6a0*/  ISETP.LT.AND P0, PT, R60, UR43, !P0 ;  /* 0x0000002b3c007c0c */ /* 0x000fe4000c701270 */
[----:B------:R-:W-:Y:S01]  /*ab6b0*/  LOP3.LUT R47, R47, 0xffffdfff, RZ, 0xc0, !PT ;  /* 0xffffdfff2f2f7812 */ /* 0x000fe200078ec0ff */
[----:B------:R-:W-:Y:S01]  /*ab6c0*/  VIADD R8, R0, 0xb4 ;  /* 0x000000b400087836 */ /* 0x000fe20000000000 */
[----:B------:R-:W3:Y:S07]  /*ab6d0*/  LDCU UR43, c[0x0][0x398] ;  /* 0x00007300ff2b77ac */ /* 0x000eee0008000800 */
[----:B------:R-:W-:-:S04]  /*ab6e0*/  @P1 LOP3.LUT R47, R47, 0x2000, RZ, 0xfc, !PT ;  /* 0x000020002f2f1812 */ /* 0x000fc800078efcff */
[----:B------:R-:W-:-:S04]  /*ab6f0*/  LOP3.LUT R47, R47, 0xffffefff, RZ, 0xc0, !PT ;  /* 0xffffefff2f2f7812 */ /* 0x000fc800078ec0ff */
[----:B------:R-:W-:Y:S02]  /*ab700*/  @P0 LOP3.LUT R47, R47, 0x1000, RZ, 0xfc, !PT ;  /* 0x000010002f2f0812 */ /* 0x000fe400078efcff */
[----:B------:R-:W-:Y:S01]  /*ab710*/  ISETP.GE.AND P0, PT, R8, UR17, PT ;  /* 0x0000001108007c0c */ /* 0x000fe2000bf06270 */
[----:B------:R-:W0:Y:S03]  /*ab720*/  LDCU.64 UR16, c[0x0][0x398] ;  /* 0x00007300ff1077ac */ /* 0x000e260008000a00 */
[----:B------:R-:W-:Y:S02]  /*ab730*/  ISETP.LT.AND P1, PT, R61, UR22, !P0 ;  /* 0x000000163d007c0c */ /* 0x000fe4000c721270 */
[----:B------:R-:W-:Y:S02]  /*ab740*/  ISETP.LT.AND P0, PT, R60, UR38, !P0 ;  /* 0x000000263c007c0c */ /* 0x000fe4000c701270 */
[----:B------:R-:W-:Y:S01]  /*ab750*/  LOP3.LUT R47, R47, 0xfffff7ff, RZ, 0xc0, !PT ;  /* 0xfffff7ff2f2f7812 */ /* 0x000fe200078ec0ff */
[----:B------:R-:W-:Y:S01]  /*ab760*/  VIADD R8, R0, 0xb3 ;  /* 0x000000b300087836 */ /* 0x000fe20000000000 */
[----:B------:R-:W0:Y:S07]  /*ab770*/  LDCU UR38, c[0x0][0x398] ;  /* 0x00007300ff2677ac */ /* 0x000e2e0008000800 */
        /* <DEDUP_REMOVED lines=8> */
[----:B------:R-:W-:Y:S01]  /*ab800*/  VIADD R8, R0, 0xb2 ;  /* 0x000000b200087836 */ /* 0x000fe20000000000 */
[----:B------:R-:W0:Y:S07]  /*ab810*/  LDCU UR46, c[0x0][0x398] ;  /* 0x00007300ff2e77ac */ /* 0x000e2e0008000800 */
[----:B------:R-:W-:-:S04]  /*ab820*/  @P1 LOP3.LUT R47, R47, 0x200, RZ, 0xfc, !PT ;  /* 0x000002002f2f1812 */ /* 0x000fc800078efcff */
[----:B------:R-:W-:-:S04]  /*ab830*/  LOP3.LUT R47, R47, 0xfffffeff, RZ, 0xc0, !PT ;  /* 0xfffffeff2f2f7812 */ /* 0x000fc800078ec0ff */
[----:B------:R-:W-:Y:S02]  /*ab840*/  @P0 LOP3.LUT R47, R47, 0x100, RZ, 0xfc, !PT ;  /* 0x000001002f2f0812 */ /* 0x000fe400078efcff */
[----:B------:R-:W-:Y:S02]  /*ab850*/  ISETP.GE.AND P0, PT, R8, UR19, PT ;  /* 0x0000001308007c0c */ /* 0x000fe4000bf06270 */
[----:B------:R-:W-:Y:S01]  /*ab860*/  LOP3.LUT R8, R48, 0xffff, RZ, 0xc0, !PT ;  /* 0x0000ffff30087812 */ /* 0x000fe200078ec0ff */
[----:B------:R-:W0:Y:S01]  /*ab870*/  LDCU.64 UR18, c[0x0][0x398] ;  /* 0x00007300ff1277ac */ /* 0x000e220008000a00 */
[----:B------:R-:W3:Y:S01]  /*ab880*/  LDL.LU R48, [R1+0x313c] ;  /* 0x00313c0001307983 */ /* 0x000ee20000300800 */
[----:B-1----:R-:W-:Y:S02]  /*ab890*/  ISETP.LT.AND P1, PT, R61, UR14, !P0 ;  /* 0x0000000e3d007c0c */ /* 0x002fe4000c721270 */
[----:B------:R-:W-:Y:S02]  /*ab8a0*/  ISETP.LT.AND P0, PT, R60, UR58, !P0 ;  /* 0x0000003a3c007c0c */ /* 0x000fe4000c701270 */
[----:B------:R-:W-:Y:S01]  /*ab8b0*/  LOP3.LUT R47, R47, 0xffffff7f, RZ, 0xc0, !PT ;  /* 0xffffff7f2f2f7812 */ /* 0x000fe200078ec0ff */
[----:B------:R-:W1:Y:S08]  /*ab8c0*/  LDCU UR58, c[0x0][0x398] ;  /* 0x00007300ff3a77ac */ /* 0x000e700008000800 */
        /* <DEDUP_REMOVED lines=8> */
[----:B------:R-:W0:Y:S08]  /*ab950*/  LDCU UR61, c[0x0][0x398] ;  /* 0x00007300ff3d77ac */ /* 0x000e300008000800 */
        /* <DEDUP_REMOVED lines=16> */
[----:B------:R-:W-:-:S02]  /*aba60*/  LOP3.LUT R47, R47, 0xfffffffd, RZ, 0xc0, !PT ;  /* 0xfffffffd2f2f7812 */ /* 0x000fc400078ec0ff */
[----:B--2---:R-:W-:Y:S02]  /*aba70*/  LOP3.LUT R15, R18, 0xffff, RZ, 0xc0, !PT ;  /* 0x0000ffff120f7812 */ /* 0x004fe400078ec0ff */
[----:B------:R-:W-:-:S05]  /*aba80*/  LOP3.LUT R14, R19, 0xffff, RZ, 0xc0, !PT ;  /* 0x0000ffff130e7812 */ /* 0x000fca00078ec0ff */
[----:B------:R-:W-:Y:S02]  /*aba90*/  @P1 LOP3.LUT R47, R47, 0x2, RZ, 0xfc, !PT ;  /* 0x000000022f2f1812 */ /* 0x000fe400078efcff */
[----:B------:R-:W-:Y:S02]  /*abaa0*/  LOP3.LUT R13, R20, 0xffff, RZ, 0xc0, !PT ;  /* 0x0000ffff140d7812 */ /* 0x000fe400078ec0ff */
[----:B---3--:R-:W-:Y:S02]  /*abab0*/  LOP3.LUT R48, R48, 0x7fffffff, RZ, 0xc0, !PT ;  /* 0x7fffffff30307812 */ /* 0x008fe400078ec0ff */
[----:B------:R-:W-:Y:S02]  /*abac0*/  PRMT R9, R15, 0x3340, R13 ;  /* 0x000033400f097816 */ /* 0x000fe4000000000d */
[----:B------:R-:W-:Y:S01]  /*abad0*/  SHF.R.U32.HI R17, RZ, 0x8, R15 ;  /* 0x00000008ff117819 */ /* 0x000fe2000001160f */
[----:B------:R-:W-:Y:S01]  /*abae0*/  VIADD R11, R0, 0xa7 ;  /* 0x000000a7000b7836 */ /* 0x000fe20000000000 */
[----:B------:R-:W0:Y:S01]  /*abaf0*/  LDCU UR64, c[0x0][0x398] ;  /* 0x00007300ff4077ac */ /* 0x000e220008000800 */
[----:B------:R2:W-:Y:S01]  /*abb00*/  STL [R1+0x25c], R9 ;  /* 0x00025c0901007387 */ /* 0x0005e20000100800 */
[----:B------:R-:W-:-:S02]  /*abb10*/  SHF.R.U32.HI R15, RZ, 0x8, R13 ;  /* 0x00000008ff0f7819 */ /* 0x000fc4000001160d */
[----:B------:R-:W-:Y:S02]  /*abb20*/  LOP3.LUT R47, R47, 0xfffffffe, RZ, 0xc0, !PT ;  /* 0xfffffffe2f2f7812 */ /* 0x000fe400078ec0ff */
[----:B------:R-:W-:Y:S02]  /*abb30*/  LOP3.LUT R13, R17, 0xffff, RZ, 0xc0, !PT ;  /* 0x0000ffff110d7812 */ /* 0x000fe400078ec0ff */
[----:B--2---:R-:W-:Y:S02]  /*abb40*/  PRMT R9, R14, 0x3340, R8 ;  /* 0x000033400e097816 */ /* 0x004fe40000000008 */
[----:B------:R-:W-:-:S03]  /*abb50*/  SHF.R.U32.HI R16, RZ, 0x8, R14 ;  /* 0x00000008ff107819 */ /* 0x000fc6000001160e */
[----:B------:R2:W-:Y:S01]  /*abb60*/  STL [R1+0x3f4], R9 ;  /* 0x0003f40901007387 */ /* 0x0005e20000100800 */
[----:B------:R-:W-:Y:S02]  /*abb70*/  @P0 LOP3.LUT R47, R47, 0x1, RZ, 0xfc, !PT ;  /* 0x000000012f2f0812 */ /* 0x000fe400078efcff */
[----:B------:R-:W-:Y:S02]  /*abb80*/  LOP3.LUT R10, R16, 0xffff, RZ, 0xc0, !PT ;  /* 0x0000ffff100a7812 */ /* 0x000fe400078ec0ff */
[----:B--2---:R-:W-:Y:S02]  /*abb90*/  SHF.R.U32.HI R9, RZ, 0x8, R8 ;  /* 0x00000008ff097819 */ /* 0x004fe40000011608 */
[----:B------:R-:W-:-:S04]  /*abba0*/  LOP3.LUT R8, R15, 0xffff, RZ, 0xc0, !PT ;  /* 0x0000ffff0f087812 */ /* 0x000fc800078ec0ff */
[----:B------:R-:W-:Y:S02]  /*abbb0*/  PRMT R8, R13, 0x3340, R8 ;  /* 0x000033400d087816 */ /* 0x000fe40000000008 */
[----:B------:R-:W-:Y:S01]  /*abbc0*/  LOP3.LUT R9, R9, 0xffff, RZ, 0xc0, !PT ;  /* 0x0000ffff09097812 */ /* 0x000fe200078ec0ff */
[----:B------:R-:W-:Y:S04]  /*abbd0*/  STL [R1+0x304c], R47 ;  /* 0x00304c2f01007387 */ /* 0x000fe80000100800 */
[----:B------:R2:W-:Y:S04]  /*abbe0*/  STL [R1+0x1d0], R8 ;  /* 0x0001d00801007387 */ /* 0x0005e80000100800 */
[----:B------:R-:W3:Y:S04]  /*abbf0*/  LDL.LU R36, [R1+0x2f98] ;  /* 0x002f980001247983 */ /* 0x000ee80000300800 */
[----:B------:R-:W4:Y:S01]  /*abc00*/  LDL.LU R18, [R1+0x2f8c] ;  /* 0x002f8c0001127983 */ /* 0x000f220000300800 */
[----:B--2---:R-:W-:-:S05]  /*abc10*/  PRMT R8, R10, 0x3340, R9 ;  /* 0x000033400a087816 */ /* 0x004fca0000000009 */
[----:B------:R2:W-:Y:S04]  /*abc20*/  STL [R1+0x1e4], R8 ;  /* 0x0001e40801007387 */ /* 0x0005e80000100800 */
[----:B------:R-:W4:Y:S04]  /*abc30*/  LDL.LU R19, [R1+0x37c] ;  /* 0x00037c0001137983 */ /* 0x000f280000300800 */
[----:B------:R-:W4:Y:S01]  /*abc40*/  LDL.LU R20, [R1+0x36c] ;  /* 0x00036c0001147983 */ /* 0x000f220000300800 */
[----:B------:R-:W-:Y:S01]  /*abc50*/  ISETP.GE.AND P0, PT, R12, UR23, PT ;  /* 0x000000170c007c0c */ /* 0x000fe2000bf06270 */
[----:B------:R-:W0:Y:S03]  /*abc60*/  LDCU.64 UR22, c[0x0][0x398] ;  /* 0x00007300ff1677ac */ /* 0x000e260008000a00 */
[----:B-1----:R-:W-:-:S02]  /*abc70*/  ISETP.LT.AND P1, PT, R61, UR6, !P0 ;  /* 0x000000063d007c0c */ /* 0x002fc4000c721270 */
[----:B------:R-:W-:Y:S01]  /*abc80*/  ISETP.LT.AND P0, PT, R60, UR68, !P0 ;  /* 0x000000443c007c0c */ /* 0x000fe2000c701270 */
[C---:B--2---:R-:W-:Y:S02]  /*abc90*/  VIADD R8, R0.reuse, 0xad ;  /* 0x000000ad00087836 */ /* 0x044fe40000000000 */
[C---:B------:R-:W-:Y:S02]  /*abca0*/  VIADD R9, R0.reuse, 0xa9 ;  /* 0x000000a900097836 */ /* 0x040fe40000000000 */
[C---:B------:R-:W-:Y:S02]  /*abcb0*/  VIADD R10, R0.reuse, 0xa8 ;  /* 0x000000a8000a7836 */ /* 0x040fe40000000000 */
[----:B------:R-:W-:Y:S01]  /*abcc0*/  VIADD R12, R0, 0xa6 ;  /* 0x000000a6000c7836 */ /* 0x000fe20000000000 */
[----:B------:R-:W1:Y:S03]  /*abcd0*/  LDCU UR68, c[0x0][0x398] ;  /* 0x00007300ff4477ac */ /* 0x000e660008000800 */
[----:B------:R-:W-:-:S04]  /*abce0*/  @P1 LOP3.LUT R48, R48, 0x80000000, RZ, 0xfc, !PT ;  /* 0x8000000030301812 */ /* 0x000fc800078efcff */
[----:B------:R-:W-:-:S04]  /*abcf0*/  LOP3.LUT R48, R48, 0xbfffffff, RZ, 0xc0, !PT ;  /* 0xbfffffff30307812 */ /* 0x000fc800078ec0ff */
[----:B------:R-:W-:Y:S02]  /*abd00*/  @P0 LOP3.LUT R48, R48, 0x40000000, RZ, 0xfc, !PT ;  /* 0x4000000030300812 */ /* 0x000fe400078efcff */
[----:B------:R-:W-:Y:S01]  /*abd10*/  ISETP.GE.AND P0, PT, R8, UR17, PT ;  /* 0x0000001108007c0c */ /* 0x000fe2000bf06270 */
[----:B------:R-:W2:Y:S03]  /*abd20*/  LDCU.64 UR16, c[0x0][0x398] ;  /* 0x00007300ff1077ac */ /* 0x000ea60008000a00 */
        /* <DEDUP_REMOVED lines=9> */
[----:B------:R-:W0:Y:S03]  /*abdc0*/  LDCU.64 UR14, c[0x0][0x398] ;  /* 0x00007300ff0e77ac */ /* 0x000e260008000a00 */
[----:B--2---:R-:W-:Y:S02]  /*abdd0*/  ISETP.LT.AND P1, PT, R61, UR16, !P0 ;  /* 0x000000103d007c0c */ /* 0x004fe4000c721270 */
[----:B------:R-:W-:Y:S02]  /*abde0*/  ISETP.LT.AND P0, PT, R60, UR11, !P0 ;  /* 0x0000000b3c007c0c */ /* 0x000fe4000c701270 */
[----:B------:R-:W-:Y:S01]  /*abdf0*/  LOP3.LUT R48, R48, 0xf7ffffff, RZ, 0xc0, !PT ;  /* 0xf7ffffff30307812 */ /* 0x000fe200078ec0ff */
[----:B------:R-:W2:Y:S01]  /*abe00*/  LDCU UR11, c[0x0][0x398] ;  /* 0x00007300ff0b77ac */ /* 0x000ea20008000800 */
[----:B------:R-:W-:-:S07]  /*abe10*/  VIADD R8, R0, 0xab ;  /* 0x000000ab00087836 */ /* 0x000fce0000000000 */
[----:B------:R-:W-:-:S04]  /*abe20*/  @P1 LOP3.LUT R48, R48, 0x8000000, RZ, 0xfc, !PT ;  /* 0x0800000030301812 */ /* 0x000fc800078efcff */
[----:B------:R-:W-:-:S04]  /*abe30*/  LOP3.LUT R48, R48, 0xfbffffff, RZ, 0xc0, !PT ;  /* 0xfbffffff30307812 */ /* 0x000fc800078ec0ff */
[----:B------:R-:W-:Y:S02]  /*abe40*/  @P0 LOP3.LUT R48, R48, 0x4000000, RZ, 0xfc, !PT ;  /* 0x0400000030300812 */ /* 0x000fe400078efcff */
[----:B------:R-:W-:Y:S01]  /*abe50*/  ISETP.GE.AND P0, PT, R8, UR19, PT ;  /* 0x0000001308007c0c */ /* 0x000fe2000bf06270 */
[----:B------:R-:W1:Y:S03]  /*abe60*/  LDCU.64 UR18, c[0x0][0x398] ;  /* 0x00007300ff1277ac */ /* 0x000e660008000a00 */
[----:B0-----:R-:W-:Y:S02]  /*abe70*/  ISETP.LT.AND P1, PT, R61, UR14, !P0 ;  /* 0x0000000e3d007c0c */ /* 0x001fe4000c721270 */
[----:B--2---:R-:W-:Y:S02]  /*abe80*/  ISETP.LT.AND P0, PT, R60, UR11, !P0 ;  /* 0x0000000b3c007c0c */ /* 0x004fe4000c701270 */
        /* <DEDUP_REMOVED lines=28> */
[----:B------:R-:W2:Y:S08]  /*ac050*/  LDCU UR31, c[0x0][0x398] ;  /* 0x00007300ff1f77ac */ /* 0x000eb00008000800 */
[----:B------:R-:W-:-:S02]  /*ac060*/  @P1 LOP3.LUT R48, R48, 0x80000, RZ, 0xfc, !PT ;  /* 0x0008000030301812 */ /* 0x000fc400078efcff */
[----:B---3--:R-:W-:Y:S02]  /*ac070*/  LOP3.LUT R15, R36, 0xffff, RZ, 0xc0, !PT ;  /* 0x0000ffff240f7812 */ /* 0x008fe400078ec0ff */
[----:B----4-:R-:W-:Y:S02]  /*ac080*/  LOP3.LUT R14, R18, 0xffff, RZ, 0xc0, !PT ;  /* 0x0000ffff120e7812 */ /* 0x010fe400078ec0ff */
[----:B------:R-:W-:Y:S02]  /*ac090*/  LOP3.LUT R13, R19, 0xffff, RZ, 0xc0, !PT ;  /* 0x0000ffff130d7812 */ /* 0x000fe400078ec0ff */
[----:B------:R-:W-:Y:S02]  /*ac0a0*/  LOP3.LUT R8, R20, 0xffff, RZ, 0xc0, !PT ;  /* 0x0000ffff14087812 */ /* 0x000fe400078ec0ff */
[----:B------:R-:W-:Y:S02]  /*ac0b0*/  PRMT R9, R15, 0x3340, R13 ;  /* 0x000033400f097816 */ /* 0x000fe4000000000d */
[----:B------:R-:W-:-:S03]  /*ac0c0*/  SHF.R.U32.HI R17, RZ, 0x8, R15 ;  /* 0x00000008ff117819 */ /* 0x000fc6000001160f */
[----:B------:R3:W-:Y:S01]  /*ac0d0*/  STL [R1+0x368], R9 ;  /* 0x0003680901007387 */ /* 0x0007e20000100800 */
[----:B------:R-:W-:Y:S02]  /*ac0e0*/  SHF.R.U32.HI R15, RZ, 0x8, R13 ;  /* 0x00000008ff0f7819 */ /* 0x000fe4000001160d */
        /* <DEDUP_REMOVED lines=10> */
[----:B------:R-:W4:Y:S04]  /*ac190*/  LDL.LU R18, [R1+0x2fa0] ;  /* 0x002fa00001127983 */ /* 0x000f280000300800 */
[----:B------:R-:W2:Y:S01]  /*ac1a0*/  LDL.LU R19, [R1+0x2f9c] ;  /* 0x002f9c0001137983 */ /* 0x000ea20000300800 */
[----:B---3--:R-:W-:-:S05]  /*ac1b0*/  PRMT R8, R10, 0x3340, R9 ;  /* 0x000033400a087816 */ /* 0x008fca0000000009 */
[----:B------:R3:W-:Y:S04]  /*ac1c0*/  STL [R1+0x1fc], R8 ;  /* 0x0001fc0801007387 */ /* 0x0007e80000100800 */
[----:B------:R-:W2:Y:S01]  /*ac1d0*/  LDL.LU R20, [R1+0x38c] ;  /* 0x00038c0001147983 */ /* 0x000ea20000300800 */
[----:B------:R-:W-:-:S04]  /*ac1e0*/  LOP3.LUT R48, R48, 0xfffbffff, RZ, 0xc0, !PT ;  /* 0xfffbffff30307812 */ /* 0x000fc800078ec0ff */
[----:B------:R-:W-:Y:S02]  /*ac1f0*/  @P0 LOP3.LUT R48, R48, 0x40000, RZ, 0xfc, !PT ;  /* 0x0004000030300812 */ /* 0x000fe400078efcff */
[----:B------:R-:W-:Y:S01]  /*ac200*/  ISETP.GE.AND P0, PT, R11, UR23, PT ;  /* 0x000000170b007c0c */ /* 0x000fe2000bf06270 */
[----:B------:R-:W1:Y:S03]  /*ac210*/  LDCU.64 UR22, c[0x0][0x398] ;  /* 0x00007300ff1677ac */ /* 0x000e660008000a00 */
[----:B0-----:R-:W-:Y:S02]  /*ac220*/  ISETP.LT.AND P1, PT, R61, UR6, !P0 ;  /* 0x000000063d007c0c */ /* 0x001fe4000c721270 */
[----:B------:R-:W-:Y:S02]  /*ac230*/  ISETP.LT.AND P0, PT, R60, UR29, !P0 ;  /* 0x0000001d3c007c0c */ /* 0x000fe4000c701270 */
[----:B------:R-:W-:Y:S01]  /*ac240*/  LOP3.LUT R48, R48, 0xfffdffff, RZ, 0xc0, !PT ;  /* 0xfffdffff30307812 */ /* 0x000fe200078ec0ff */
[----:B---3--:R-:W-:-:S02]  /*ac250*/  VIADD R8, R0, 0xa5 ;  /* 0x000000a500087836 */ /* 0x008fc40000000000 */
[C---:B------:R-:W-:Y:S02]  /*ac260*/  VIADD R9, R0.reuse, 0xa1 ;  /* 0x000000a100097836 */ /* 0x040fe40000000000 */
[C---:B------:R-:W-:Y:S02]  /*ac270*/  VIADD R10, R0.reuse, 0xa0 ;  /* 0x000000a0000a7836 */ /* 0x040fe40000000000 */
[----:B------:R-:W-:Y:S01]  /*ac280*/  VIADD R11, R0, 0x9f ;  /* 0x0000009f000b7836 */ /* 0x000fe20000000000 */
[----:B------:R-:W0:Y:S01]  /*ac290*/  LDCU UR29, c[0x0][0x398] ;  /* 0x00007300ff1d77ac */ /* 0x000e220008000800 */
[----:B------:R-:W-:-:S04]  /*ac2a0*/  @P1 LOP3.LUT R48, R48, 0x20000, RZ, 0xfc, !PT ;  /* 0x0002000030301812 */ /* 0x000fc800078efcff */
[----:B------:R-:W-:-:S04]  /*ac2b0*/  LOP3.LUT R48, R48, 0xfffeffff, RZ, 0xc0, !PT ;  /* 0xfffeffff30307812 */ /* 0x000fc800078ec0ff */
[----:B------:R-:W-:Y:S02]  /*ac2c0*/  @P0 LOP3.LUT R48, R48, 0x10000, RZ, 0xfc, !PT ;  /* 0x0001000030300812 */ /* 0x000fe400078efcff */
[----:B------:R-:W-:Y:S02]  /*ac2d0*/  ISETP.GE.AND P0, PT, R12, UR17, PT ;  /* 0x000000110c007c0c */ /* 0x000fe4000bf06270 */
[----:B------:R-:W-:Y:S02]  /*ac2e0*/  LOP3.LUT R48, R48, 0xffff7fff, RZ, 0xc0, !PT ;  /* 0xffff7fff30307812 */ /* 0x000fe400078ec0ff */
[----:B-1----:R-:W-:Y:S02]  /*ac2f0*/  ISETP.LT.AND P1, PT, R61, UR22, !P0 ;  /* 0x000000163d007c0c */ /* 0x002fe4000c721270 */
[----:B------:R-:W-:Y:S01]  /*ac300*/  ISETP.LT.AND P0, PT, R60, UR8, !P0 ;  /* 0x000000083c007c0c */ /* 0x000fe2000c701270 */
[----:B------:R-:W1:Y:S01]  /*ac310*/  LDCU.64 UR8, c[0x0][0x398] ;  /* 0x00007300ff0877ac */ /* 0x000e620008000a00 */
[----:B------:R-:W-:Y:S01]  /*ac320*/  VIADD R12, R0, 0x9e ;  /* 0x0000009e000c7836 */ /* 0x000fe20000000000 */
[----:B------:R-:W3:Y:S08]  /*ac330*/  LDCU.64 UR16, c[0x0][0x398] ;  /* 0x00007300ff1077ac */ /* 0x000ef00008000a00 */
        /* <DEDUP_REMOVED lines=9> */
[----:B------:R-:W0:Y:S01]  /*ac3d0*/  LDCU.64 UR14, c[0x0][0x398] ;  /* 0x00007300ff0e77ac */ /* 0x000e220008000a00 */
[----:B------:R-:W0:Y:S07]  /*ac3e0*/  LDCU UR8, c[0x0][0x398] ;  /* 0x00007300ff0877ac */ /* 0x000e2e0008000800 */
        /* <DEDUP_REMOVED lines=8> */
[----:B------:R-:W1:Y:S01]  /*ac470*/  LDCU.64 UR18, c[0x0][0x398] ;  /* 0x00007300ff1277ac */ /* 0x000e620008000a00 */
        /* <DEDUP_REMOVED lines=19> */
[----:B------:R-:W-:Y:S01]  /*ac5b0*/  ISETP.LT.AND P0, PT, R60, UR10, !P0 ;  /* 0x0000000a3c007c0c */ /* 0x000fe2000c701270 */
[----:B------:R-:W1:Y:S01]  /*ac5c0*/  LDCU.64 UR10, c[0x0][0x398] ;  /* 0x00007300ff0a77ac */ /* 0x000e620008000a00 */
[----:B------:R-:W-:-:S09]  /*ac5d0*/  LOP3.LUT R48, R48, 0xffffff7f, RZ, 0xc0, !PT ;  /* 0xffffff7f30307812 */ /* 0x000fd200078ec0ff */
        /* <DEDUP_REMOVED lines=8> */
[----:B------:R-:W1:Y:S01]  /*ac660*/  LDCU UR10, c[0x0][0x398] ;  /* 0x00007300ff0a77ac */ /* 0x000e620008000800 */
        /* <DEDUP_REMOVED lines=18> */
[----:B------:R-:W0:Y:S01]  /*ac790*/  LDCU.64 UR24, c[0x0][0x398] ;  /* 0x00007300ff1877ac */ /* 0x000e220008000a00 */
[----:B----4-:R-:W-:-:S02]  /*ac7a0*/  LOP3.LUT R15, R18, 0xffff, RZ, 0xc0, !PT ;  /* 0x0000ffff120f7812 */ /* 0x010fc400078ec0ff */
[----:B--2---:R-:W-:-:S07]  /*ac7b0*/  LOP3.LUT R14, R19, 0xffff, RZ, 0xc0, !PT ;  /* 0x0000ffff130e7812 */ /* 0x004fce00078ec0ff */
[----:B------:R-:W-:Y:S02]  /*ac7c0*/  @P1 LOP3.LUT R48, R48, 0x2, RZ, 0xfc, !PT ;  /* 0x0000000230301812 */ /* 0x000fe400078efcff */
[----:B------:R-:W-:Y:S02]  /*ac7d0*/  LOP3.LUT R13, R20, 0xffff, RZ, 0xc0, !PT ;  /* 0x0000ffff140d7812 */ /* 0x000fe400078ec0ff */
[----:B---3--:R-:W-:Y:S02]  /*ac7e0*/  LOP3.LUT R49, R49, 0x7fffffff, RZ, 0xc0, !PT ;  /* 0x7fffffff31317812 */ /* 0x008fe400078ec0ff */
[----:B------:R-:W-:Y:S02]  /*ac7f0*/  PRMT R9, R15, 0x3340, R13 ;  /* 0x000033400f097816 */ /* 0x000fe4000000000d */
[----:B------:R-:W-:Y:S01]  /*ac800*/  SHF.R.U32.HI R17, RZ, 0x8, R15 ;  /* 0x00000008ff117819 */ /* 0x000fe2000001160f */
[----:B------:R-:W-:Y:S01]  /*ac810*/  VIADD R11, R0, 0x97 ;  /* 0x00000097000b7836 */ /* 0x000fe20000000000 */
[----:B------:R-:W2:Y:S01]  /*ac820*/  LDCU UR9, c[0x0][0x398] ;  /* 0x00007300ff0977ac */ /* 0x000ea20008000800 */
[----:B------:R3:W-:Y:S01]  /*ac830*/  STL [R1+0x36c], R9 ;  /* 0x00036c0901007387 */ /* 0x0007e20000100800 */
[----:B------:R-:W-:-:S02]  /*ac840*/  SHF.R.U32.HI R15, RZ, 0x8, R13 ;  /* 0x00000008ff0f7819 */ /* 0x000fc4000001160d */
[----:B------:R-:W-:Y:S02]  /*ac850*/  LOP3.LUT R48, R48, 0xfffffffe, RZ, 0xc0, !PT ;  /* 0xfffffffe30307812 */ /* 0x000fe400078ec0ff */
[----:B------:R-:W-:Y:S02]  /*ac860*/  LOP3.LUT R13, R17, 0xffff, RZ, 0xc0, !PT ;  /* 0x0000ffff110d7812 */ /* 0x000fe400078ec0ff */
[----:B---3--:R-:W-:Y:S02]  /*ac870*/  PRMT R9, R14, 0x3340, R8 ;  /* 0x000033400e097816 */ /* 0x008fe40000000008 */
[----:B------:R-:W-:-:S03]  /*ac880*/  SHF.R.U32.HI R16, RZ, 0x8, R14 ;  /* 0x00000008ff107819 */ /* 0x000fc6000001160e */
[----:B------:R3:W-:Y:S01]  /*ac890*/  STL [R1+0x38c], R9 ;  /* 0x00038c0901007387 */ /* 0x0007e20000100800 */
[----:B------:R-:W-:Y:S02]  /*ac8a0*/  @P0 LOP3.LUT R48, R48, 0x1, RZ, 0xfc, !PT ;  /* 0x0000000130300812 */ /* 0x000fe400078efcff */
[----:B------:R-:W-:Y:S02]  /*ac8b0*/  LOP3.LUT R10, R16, 0xffff, RZ, 0xc0, !PT ;  /* 0x0000ffff100a7812 */ /* 0x000fe400078ec0ff */
[----:B---3--:R-:W-:Y:S02]  /*ac8c0*/  SHF.R.U32.HI R9, RZ, 0x8, R8 ;  /* 0x00000008ff097819 */ /* 0x008fe40000011608 */
[----:B------:R-:W-:-:S04]  /*ac8d0*/  LOP3.LUT R8, R15, 0xffff, RZ, 0xc0, !PT ;  /* 0x0000ffff0f087812 */ /* 0x000fc800078ec0ff */
[----:B------:R-:W-:Y:S02]  /*ac8e0*/  PRMT R8, R13, 0x3340, R8 ;  /* 0x000033400d087816 */ /* 0x000fe40000000008 */
[----:B------:R-:W-:Y:S01]  /*ac8f0*/  LOP3.LUT R9, R9, 0xffff, RZ, 0xc0, !PT ;  /* 0x0000ffff09097812 */ /* 0x000fe200078ec0ff */
[----:B------:R-:W-:Y:S04]  /*ac900*/  STL [R1+0x3050], R48 ;  /* 0x0030503001007387 */ /* 0x000fe80000100800 */
[----:B------:R3:W-:Y:S04]  /*ac910*/  STL [R1+0x2d0], R8 ;  /* 0x0002d00801007387 */ /* 0x0007e80000100800 */
[----:B------:R-:W4:Y:S04]  /*ac920*/  LDL.LU R36, [R1+0x2fa8] ;  /* 0x002fa80001247983 */ /* 0x000f280000300800 */
[----:B------:R-:W2:Y:S01]  /*ac930*/  LDL.LU R18, [R1+0x2fa4] ;  /* 0x002fa40001127983 */ /* 0x000ea20000300800 */
[----:B---3--:R-:W-:-:S05]  /*ac940*/  PRMT R8, R10, 0x3340, R9 ;  /* 0x000033400a087816 */ /* 0x008fca0000000009 */
[----:B------:R3:W-:Y:S04]  /*ac950*/  STL [R1+0x2d4], R8 ;  /* 0x0002d40801007387 */ /* 0x0007e80000100800 */
[----:B------:R-:W2:Y:S04]  /*ac960*/  LDL.LU R19, [R1+0x394] ;  /* 0x0003940001137983 */ /* 0x000ea80000300800 */
[----:B------:R-:W2:Y:S01]  /*ac970*/  LDL.LU R20, [R1+0x388] ;  /* 0x0003880001147983 */ /* 0x000ea20000300800 */
[----:B------:R-:W-:Y:S01]  /*ac980*/  ISETP.GE.AND P0, PT, R12, UR5, PT ;  /* 0x000000050c007c0c */ /* 0x000fe2000bf06270 */
[----:B------:R-:W0:Y:S03]  /*ac990*/  LDCU.64 UR4, c[0x0][0x398] ;  /* 0x00007300ff0477ac */ /* 0x000e260008000a00 */
[----:B------:R-:W-:-:S02]  /*ac9a0*/  ISETP.LT.AND P1, PT, R61, UR20, !P0 ;  /* 0x000000143d007c0c */ /* 0x000fc4000c721270 */
[----:B------:R-:W-:Y:S01]  /*ac9b0*/  ISETP.LT.AND P0, PT, R60, UR55, !P0 ;  /* 0x000000373c007c0c */ /* 0x000fe2000c701270 */
[C---:B---3--:R-:W-:Y:S02]  /*ac9c0*/  VIADD R8, R0.reuse, 0x9d ;  /* 0x0000009d00087836 */ /* 0x048fe40000000000 */
[C---:B------:R-:W-:Y:S02]  /*ac9d0*/  VIADD R9, R0.reuse, 0x99 ;  /* 0x0000009900097836 */ /* 0x040fe40000000000 */
[C---:B------:R-:W-:Y:S02]  /*ac9e0*/  VIADD R10, R0.reuse, 0x98 ;  /* 0x00000098000a7836 */ /* 0x040fe40000000000 */
[----:B------:R-:W-:Y:S01]  /*ac9f0*/  VIADD R12, R0, 0x96 ;  /* 0x00000096000c7836 */ /* 0x000fe20000000000 */
[----:B------:R-:W3:Y:S03]  /*aca00*/  LDCU UR55, c[0x0][0x398] ;  /* 0x00007300ff3777ac */ /* 0x000ee60008000800 */
        /* <DEDUP_REMOVED lines=14> */
[----:B------:R-:W-:Y:S02]  /*acaf0*/  LOP3.LUT R49, R49, 0xf7ffffff, RZ, 0xc0, !PT ;  /* 0xf7ffffff31317812 */ /* 0x000fe400078ec0ff */
[----:B0-----:R-:W-:Y:S02]  /*acb00*/  ISETP.LT.AND P1, PT, R61, UR14, !P0 ;  /* 0x0000000e3d007c0c */ /* 0x001fe4000c721270 */
[----:B------:R-:W-:Y:S01]  /*acb10*/  ISETP.LT.AND P0, PT, R60, UR75, !P0 ;  /* 0x0000004b3c007c0c */ /* 0x000fe2000c701270 */
[----:B------:R-:W-:Y:S01]  /*acb20*/  VIADD R8, R0, 0x9b ;  /* 0x0000009b00087836 */ /* 0x000fe20000000000 */
[----:B------:R-:W0:Y:S01]  /*acb30*/  LDCU.64 UR12, c[0x0][0x398] ;  /* 0x00007300ff0c77ac */ /* 0x000e220008000a00 */
        /* <DEDUP_REMOVED lines=35> */
[----:B------:R-:W2:Y:S03]  /*acd70*/  LDCU.64 UR20, c[0x0][0x398] ;  /* 0x00007300ff1477ac */ /* 0x000ea60008000a00 */
[----:B-1----:R-:W-:Y:S02]  /*acd80*/  ISETP.LT.AND P1, PT, R61, UR22, !P0 ;  /* 0x000000163d007c0c */ /* 0x002fe4000c721270 */
[----:B0-----:R-:W-:Y:S02]  /*acd90*/  ISETP.LT.AND P0, PT, R60, UR30, !P0 ;  /* 0x0000001e3c007c0c */ /* 0x001fe4000c701270 */
[----:B------:R-:W-:Y:S01]  /*acda0*/  LOP3.LUT R49, R49, 0xfff7ffff, RZ, 0xc0, !PT ;  /* 0xfff7ffff31317812 */ /* 0x000fe200078ec0ff */
[----:B------:R-:W0:Y:S08]  /*acdb0*/  LDCU UR30, c[0x0][0x398] ;  /* 0x00007300ff1e77ac */ /* 0x000e300008000800 */
[----:B------:R-:W-:-:S02]  /*acdc0*/  @P1 LOP3.LUT R49, R49, 0x80000, RZ, 0xfc, !PT ;  /* 0x0008000031311812 */ /* 0x000fc400078efcff */
[----:B----4-:R-:W-:Y:S02]  /*acdd0*/  LOP3.LUT R15, R36, 0xffff, RZ, 0xc0, !PT ;  /* 0x0000ffff240f7812 */ /* 0x010fe400078ec0ff */
[----:B--2---:R-:W-:Y:S02]  /*acde0*/  LOP3.LUT R14, R18, 0xffff, RZ, 0xc0, !PT ;  /* 0x0000ffff120e7812 */ /* 0x004fe400078ec0ff */
[----:B------:R-:W-:Y:S02]  /*acdf0*/  LOP3.LUT R13, R19, 0xffff, RZ, 0xc0, !PT ;  /* 0x0000ffff130d7812 */ /* 0x000fe400078ec0ff */
[----:B------:R-:W-:Y:S02]  /*ace00*/  LOP3.LUT R8, R20, 0xffff, RZ, 0xc0, !PT ;  /* 0x0000ffff14087812 */ /* 0x000fe400078ec0ff */
[----:B------:R-:W-:Y:S02]  /*ace10*/  PRMT R9, R15, 0x3340, R13 ;  /* 0x000033400f097816 */ /* 0x000fe4000000000d */
[----:B------:R-:W-:-:S03]  /*ace20*/  SHF.R.U32.HI R17, RZ, 0x8, R15 ;  /* 0x00000008ff117819 */ /* 0x000fc6000001160f */
[----:B------:R1:W-:Y:S01]  /*ace30*/  STL [R1+0x388], R9 ;  /* 0x0003880901007387 */ /* 0x0003e20000100800 */
[----:B------:R-:W-:Y:S02]  /*ace40*/  SHF.R.U32.HI R15, RZ, 0x8, R13 ;  /* 0x00000008ff0f7819 */ /* 0x000fe4000001160d */
[----:B------:R-:W-:Y:S02]  /*ace50*/  LOP3.LUT R13, R17, 0xffff, RZ, 0xc0, !PT ;  /* 0x0000ffff110d7812 */ /* 0x000fe400078ec0ff */
[----:B-1----:R-:W-:Y:S02]  /*ace60*/  PRMT R9, R14, 0x3340, R8 ;  /* 0x000033400e097816 */ /* 0x002fe40000000008 */
[----:B------:R-:W-:-:S03]  /*ace70*/  SHF.R.U32.HI R16, RZ, 0x8, R14 ;  /* 0x00000008ff107819 */ /* 0x000fc6000001160e */
[----:B------:R1:W-:Y:S01]  /*ace80*/  STL [R1+0x430], R9 ;  /* 0x0004300901007387 */ /* 0x0003e20000100800 */
[----:B------:R-:W-:Y:S02]  /*ace90*/  LOP3.LUT R10, R16, 0xffff, RZ, 0xc0, !PT ;  /* 0x0000ffff100a7812 */ /* 0x000fe400078ec0ff */
[----:B-1----:R-:W-:Y:S02]  /*acea0*/  SHF.R.U32.HI R9, RZ, 0x8, R8 ;  /* 0x00000008ff097819 */ /* 0x002fe40000011608 */
[----:B------:R-:W-:-:S04]  /*aceb0*/  LOP3.LUT R8, R15, 0xffff, RZ, 0xc0, !PT ;  /* 0x0000ffff0f087812 */ /* 0x000fc800078ec0ff */
[----:B------:R-:W-:Y:S02]  /*acec0*/  PRMT R8, R13, 0x3340, R8 ;  /* 0x000033400d087816 */ /* 0x000fe40000000008 */
[----:B------:R-:W-:-:S03]  /*aced0*/  LOP3.LUT R9, R9, 0xffff, RZ, 0xc0, !PT ;  /* 0x0000ffff09097812 */ /* 0x000fc600078ec0ff */
[----:B------:R1:W-:Y:S04]  /*acee0*/  STL [R1+0x2d8], R8 ;  /* 0x0002d80801007387 */ /* 0x0003e80000100800 */
[----:B------:R-:W2:Y:S04]  /*acef0*/  LDL.LU R18, [R1+0x2fb0] ;  /* 0x002fb00001127983 */ /* 0x000ea80000300800 */
[----:B------:R-:W4:Y:S01]  /*acf00*/  LDL.LU R19, [R1+0x2fac] ;  /* 0x002fac0001137983 */ /* 0x000f220000300800 */
[----:B-1----:R-:W-:-:S05]  /*acf10*/  PRMT R8, R10, 0x3340, R9 ;  /* 0x000033400a087816 */ /* 0x002fca0000000009 */
[----:B------:R1:W-:Y:S04]  /*acf20*/  STL [R1+0x2dc], R8 ;  /* 0x0002dc0801007387 */ /* 0x0003e80000100800 */
[----:B------:R-:W3:Y:S01]  /*acf30*/  LDL.LU R20, [R1+0x7e0] ;  /* 0x0007e00001147983 */ /* 0x000ee20000300800 */
[----:B------:R-:W-:-:S04]  /*acf40*/  LOP3.LUT R49, R49, 0xfffbffff, RZ, 0xc0, !PT ;  /* 0xfffbffff31317812 */ /* 0x000fc800078ec0ff */
[----:B------:R-:W-:Y:S02]  /*acf50*/  @P0 LOP3.LUT R49, R49, 0x40000, RZ, 0xfc, !PT ;  /* 0x0004000031310812 */ /* 0x000fe400078efcff */
[----:B------:R-:W-:Y:S01]  /*acf60*/  ISETP.GE.AND P0, PT, R11, UR27, PT ;  /* 0x0000001b0b007c0c */ /* 0x000fe2000bf06270 */
[----:B------:R-:W1:Y:S03]  /*acf70*/  LDCU.64 UR26, c[0x0][0x398] ;  /* 0x00007300ff1a77ac */ /* 0x000e660008000a00 */
[----:B------:R-:W-:Y:S02]  /*acf80*/  ISETP.LT.AND P1, PT, R61, UR12, !P0 ;  /* 0x0000000c3d007c0c */ /* 0x000fe4000c721270 */
[----:B0-----:R-:W-:Y:S02]  /*acf90*/  ISETP.LT.AND P0, PT, R60, UR30, !P0 ;  /* 0x0000001e3c007c0c */ /* 0x001fe4000c701270 */
[----:B------:R-:W-:Y:S01]  /*acfa0*/  LOP3.LUT R49, R49, 0xfffdffff, RZ, 0xc0, !PT ;  /* 0xfffdffff31317812 */ /* 0x000fe200078ec0ff */
[----:B------:R-:W0:Y:S08]  /*acfb0*/  LDCU UR30, c[0x0][0x398] ;  /* 0x00007300ff1e77ac */ /* 0x000e300008000800 */
[----:B------:R-:W-:-:S04]  /*acfc0*/  @P1 LOP3.LUT R49, R49, 0x20000, RZ, 0xfc, !PT ;  /* 0x0002000031311812 */ /* 0x000fc800078efcff */
[----:B------:R-:W-:-:S04]  /*acfd0*/  LOP3.LUT R49, R49, 0xfffeffff, RZ, 0xc0, !PT ;  /* 0xfffeffff31317812 */ /* 0x000fc800078ec0ff */
[----:B------:R-:W-:Y:S02]  /*acfe0*/  @P0 LOP3.LUT R49, R49, 0x10000, RZ, 0xfc, !PT ;  /* 0x0001000031310812 */ /* 0x000fe400078efcff */
[----:B------:R-:W-:-:S04]  /*acff0*/  ISETP.GE.AND P0, PT, R12, UR15, PT ;  /* 0x0000000f0c007c0c */ /* 0x000fc8000bf06270 */
[----:B------:R-:W-:Y:S02]  /*ad000*/  ISETP.LT.AND P1, PT, R61, UR20, !P0 ;  /* 0x000000143d007c0c */ /* 0x000fe4000c721270 */
[----:B0-----:R-:W-:Y:S02]  /*ad010*/  ISETP.LT.AND P0, PT, R60, UR30, !P0 ;  /* 0x0000001e3c007c0c */ /* 0x001fe4000c701270 */
[----:B------:R-:W-:Y:S01]  /*ad020*/  LOP3.LUT R49, R49, 0xffff7fff, RZ, 0xc0, !PT ;  /* 0xffff7fff31317812 */ /* 0x000fe200078ec0ff */
[----:B------:R-:W0:Y:S01]  /*ad030*/  LDCU UR30, c[0x0][0x398] ;  /* 0x00007300ff1e77ac */ /* 0x000e220008000800 */
[----:B-1----:R-:W-:-:S07]  /*ad040*/  VIADD R8, R0, 0x95 ;  /* 0x0000009500087836 */ /* 0x002fce0000000000 */
[----:B------:R-:W-:-:S04]  /*ad050*/  @P1 LOP3.LUT R49, R49, 0x8000, RZ, 0xfc, !PT ;  /* 0x0000800031311812 */ /* 0x000fc800078efcff */
[----:B------:R-:W-:-:S04]  /*ad060*/  LOP3.LUT R49, R49, 0xffffbfff, RZ, 0xc0, !PT ;  /* 0xffffbfff31317812 */ /* 0x000fc800078ec0ff */
[----:B------:R-:W-:Y:S02]  /*ad070*/  @P0 LOP3.LUT R49, R49, 0x4000, RZ, 0xfc, !PT ;  /* 0x0000400031310812 */ /* 0x000fe400078efcff */
[----:B------:R-:W-:Y:S02]  /*ad080*/  ISETP.GE.AND P0, PT, R8, UR5, PT ;  /* 0x0000000508007c0c */ /* 0x000fe4000bf06270 */
[----:B------:R-:W-:Y:S02]  /*ad090*/  LOP3.LUT R49, R49, 0xffffdfff, RZ, 0xc0, !PT ;  /* 0xffffdfff31317812 */ /* 0x000fe400078ec0ff */
[----:B------:R-:W-:Y:S02]  /*ad0a0*/  ISETP.LT.AND P1, PT, R61, UR26, !P0 ;  /* 0x0000001a3d007c0c */ /* 0x000fe4000c721270 */
[----:B0-----:R-:W-:Y:S01]  /*ad0b0*/  ISETP.LT.AND P0, PT, R60, UR30, !P0 ;  /* 0x0000001e3c007c0c */ /* 0x001fe2000c701270 */
[----:B------:R-:W0:Y:S01]  /*ad0c0*/  LDCU UR30, c[0x0][0x398] ;  /* 0x00007300ff1e77ac */ /* 0x000e220008000800 */
[----:B------:R-:W-:-:S02]  /*ad0d0*/  VIADD R8, R0, 0x94 ;  /* 0x0000009400087836 */ /* 0x000fc40000000000 */
[C---:B------:R-:W-:Y:S02]  /*ad0e0*/  VIADD R9, R0.reuse, 0x91 ;  /* 0x0000009100097836 */ /* 0x040fe40000000000 */
        /* <DEDUP_REMOVED lines=8> */
[----:B------:R-:W1:Y:S03]  /*ad170*/  LDCU.64 UR24, c[0x0][0x398] ;  /* 0x00007300ff1877ac */ /* 0x000e660008000a00 */
[----:B------:R-:W-:Y:S02]  /*ad180*/  ISETP.LT.AND P1, PT, R61, UR18, !P0 ;  /* 0x000000123d007c0c */ /* 0x000fe4000c721270 */
[----:B0-----:R-:W-:Y:S02]  /*ad190*/  ISETP.LT.AND P0, PT, R60, UR30, !P0 ;  /* 0x0000001e3c007c0c */ /* 0x001fe4000c701270 */
[----:B------:R-:W-:Y:S01]  /*ad1a0*/  LOP3.LUT R49, R49, 0xfffff7ff, RZ, 0xc0, !PT ;  /* 0xfffff7ff31317812 */ /* 0x000fe200078ec0ff */
[----:B------:R-:W0:Y:S01]  /*ad1b0*/  LDCU UR30, c[0x0][0x398] ;  /* 0x00007300ff1e77ac */ /* 0x000e220008000800 */
[----:B------:R-:W-:-:S07]  /*ad1c0*/  VIADD R8, R0, 0x93 ;  /* 0x0000009300087836 */ /* 0x000fce0000000000 */
[----:B------:R-:W-:-:S04]  /*ad1d0*/  @P1 LOP3.LUT R49, R49, 0x800, RZ, 0xfc, !PT ;  /* 0x0000080031311812 */ /* 0x000fc800078efcff */
[----:B------:R-:W-:-:S04]  /*ad1e0*/  LOP3.LUT R49, R49, 0xfffffbff, RZ, 0xc0, !PT ;  /* 0xfffffbff31317812 */ /* 0x000fc800078ec0ff */
[----:B------:R-:W-:Y:S02]  /*ad1f0*/  @P0 LOP3.LUT R49, R49, 0x400, RZ, 0xfc, !PT ;  /* 0x0000040031310812 */ /* 0x000fe400078efcff */
[----:B------:R-:W-:Y:S01]  /*ad200*/  ISETP.GE.AND P0, PT, R8, UR17, PT ;  /* 0x0000001108007c0c */ /* 0x000fe2000bf06270 */
[----:B------:R-:W0:Y:S03]  /*ad210*/  LDCU.64 UR16, c[0x0][0x398] ;  /* 0x00007300ff1077ac */ /* 0x000e260008000a00 */
[----:B-1----:R-:W-:Y:S02]  /*ad220*/  ISETP.LT.AND P1, PT, R61, UR24, !P0 ;  /* 0x000000183d007c0c */ /* 0x002fe4000c721270 */
[----:B0-----:R-:W-:Y:S02]  /*ad230*/  ISETP.LT.AND P0, PT, R60, UR30, !P0 ;  /* 0x0000001e3c007c0c */ /* 0x001fe4000c701270 */
        /* <DEDUP_REMOVED lines=8> */
[----:B------:R-:W1:Y:S01]  /*ad2c0*/  LDCU.64 UR22, c[0x0][0x398] ;  /* 0x00007300ff1677ac */ /* 0x000e620008000a00 */
[----:B------:R-:W3:Y:S01]  /*ad2d0*/  LDL.LU R50, [R1+0x3134] ;  /* 0x0031340001327983 */ /* 0x000ee20000300800 */
[----:B------:R-:W-:Y:S02]  /*ad2e0*/  ISETP.LT.AND P1, PT, R61, UR16, !P0 ;  /* 0x000000103d007c0c */ /* 0x000fe4000c721270 */
[----:B0-----:R-:W-:Y:S02]  /*ad2f0*/  ISETP.LT.AND P0, PT, R60, UR30, !P0 ;  /* 0x0000001e3c007c0c */ /* 0x001fe4000c701270 */
        /* <DEDUP_REMOVED lines=32> */
[----:B--2---:R-:W-:Y:S02]  /*ad500*/  LOP3.LUT R15, R18, 0xffff, RZ, 0xc0, !PT ;  /* 0x0000ffff120f7812 */ /* 0x004fe400078ec0ff */
[----:B----4-:R-:W-:Y:S02]  /*ad510*/  LOP3.LUT R14, R19, 0xffff, RZ, 0xc0, !PT ;  /* 0x0000ffff130e7812 */ /* 0x010fe400078ec0ff */
[----:B---3--:R-:W-:-:S04]  /*ad520*/  LOP3.LUT R13, R20, 0xffff, RZ, 0xc0, !PT ;  /* 0x0000ffff140d7812 */ /* 0x008fc800078ec0ff */
[----:B------:R-:W-:Y:S02]  /*ad530*/  PRMT R9, R15, 0x3340, R13 ;  /* 0x000033400f097816 */ /* 0x000fe4000000000d */
[----:B------:R-:W-:-:S03]  /*ad540*/  SHF.R.U32.HI R17, RZ, 0x8, R15 ;  /* 0x00000008ff117819 */ /* 0x000fc6000001160f */
[----:B------:R2:W-:Y:S01]  /*ad550*/  STL [R1+0x428], R9 ;  /* 0x0004280901007387 */ /* 0x0005e20000100800 */
[----:B------:R-:W-:Y:S02]  /*ad560*/  SHF.R.U32.HI R15, RZ, 0x8, R13 ;  /* 0x00000008ff0f7819 */ /* 0x000fe4000001160d */
[----:B------:R-:W-:Y:S02]  /*ad570*/  LOP3.LUT R13, R17, 0xffff, RZ, 0xc0, !PT ;  /* 0x0000ffff110d7812 */ /* 0x000fe400078ec0ff */
[----:B--2---:R-:W-:Y:S02]  /*ad580*/  PRMT R9, R14, 0x3340, R8 ;  /* 0x000033400e097816 */ /* 0x004fe40000000008 */
[----:B------:R-:W-:-:S03]  /*ad590*/  SHF.R.U32.HI R16, RZ, 0x8, R14 ;  /* 0x00000008ff107819 */ /* 0x000fc6000001160e */
[----:B------:R2:W-:Y:S01]  /*ad5a0*/  STL [R1+0x444], R9 ;  /* 0x0004440901007387 */ /* 0x0005e20000100800 */
        /* <DEDUP_REMOVED lines=14> */
[----:B------:R-:W2:Y:S03]  /*ad690*/  LDCU.64 UR18, c[0x0][0x398] ;  /* 0x00007300ff1277ac */ /* 0x000ea60008000a00 */
[----:B0-----:R-:W-:-:S02]  /*ad6a0*/  ISETP.LT.AND P1, PT, R61, UR26, !P0 ;  /* 0x0000001a3d007c0c */ /* 0x001fc4000c721270 */
[----:B-1----:R-:W-:Y:S01]  /*ad6b0*/  ISETP.LT.AND P0, PT, R60, UR61, !P0 ;  /* 0x0000003d3c007c0c */ /* 0x002fe2000c701270 */
[----:B--2---:R-:W-:Y:S01]  /*ad6c0*/  VIADD R8, R0, 0x8d ;  /* 0x0000008d00087836 */ /* 0x004fe20000000000 */
[----:B------:R-:W-:Y:S01]  /*ad6d0*/  LOP3.LUT R50, R50, 0x7fffffff, RZ, 0xc0, !PT ;  /* 0x7fffffff32327812 */ /* 0x000fe200078ec0ff */
[C---:B------:R-:W-:Y:S02]  /*ad6e0*/  VIADD R9, R0.reuse, 0x89 ;  /* 0x0000008900097836 */ /* 0x040fe40000000000 */
[C---:B------:R-:W-:Y:S02]  /*ad6f0*/  VIADD R10, R0.reuse, 0x88 ;  /* 0x00000088000a7836 */ /* 0x040fe40000000000 */
[----:B------:R-:W-:-:S04]  /*ad700*/  VIADD R11, R0, 0x87 ;  /* 0x00000087000b7836 */ /* 0x000fc80000000000 */
[----:B------:R-:W-:Y:S01]  /*ad710*/  @P1 LOP3.LUT R50, R50, 0x80000000, RZ, 0xfc, !PT ;  /* 0x8000000032321812 */ /* 0x000fe200078efcff */
[----:B------:R-:W-:Y:S01]  /*ad720*/  VIADD R12, R0, 0x86 ;  /* 0x00000086000c7836 */ /* 0x000fe20000000000 */
[----:B------:R-:W0:Y:S02]  /*ad730*/  LDCU UR61, c[0x0][0x398] ;  /* 0x00007300ff3d77ac */ /* 0x000e240008000800 */
[----:B------:R-:W-:-:S04]  /*ad740*/  LOP3.LUT R50, R50, 0xbfffffff, RZ, 0xc0, !PT ;  /* 0xbfffffff32327812 */ /* 0x000fc800078ec0ff */
[----:B------:R-:W-:Y:S02]  /*ad750*/  @P0 LOP3.LUT R50, R50, 0x40000000, RZ, 0xfc, !PT ;  /* 0x4000000032320812 */ /* 0x000fe400078efcff */
[----:B------:R-:W-:Y:S01]  /*ad760*/  ISETP.GE.AND P0, PT, R8, UR25, PT ;  /* 0x0000001908007c0c */ /* 0x000fe2000bf06270 */
[----:B------:R-:W1:Y:S03]  /*ad770*/  LDCU.64 UR24, c[0x0][0x398] ;  /* 0x00007300ff1877ac */ /* 0x000e660008000a00 */
[----:B------:R-:W-:Y:S02]  /*ad780*/  ISETP.LT.AND P1, PT, R61, UR18, !P0 ;  /* 0x000000123d007c0c */ /* 0x000fe4000c721270 */
[----:B------:R-:W-:Y:S02]  /*ad790*/  ISETP.LT.AND P0, PT, R60, UR68, !P0 ;  /* 0x000000443c007c0c */ /* 0x000fe4000c701270 */
[----:B------:R-:W-:Y:S01]  /*ad7a0*/  LOP3.LUT R50, R50, 0xdfffffff, RZ, 0xc0, !PT ;  /* 0xdfffffff32327812 */ /* 0x000fe200078ec0ff */
[----:B------:R-:W-:Y:S01]  /*ad7b0*/  VIADD R8, R0, 0x8c ;  /* 0x0000008c00087836 */ /* 0x000fe20000000000 */
[----:B------:R-:W2:Y:S07]  /*ad7c0*/  LDCU UR68, c[0x0][0x398] ;  /* 0x00007300ff4477ac */ /* 0x000eae0008000800 */
        /* <DEDUP_REMOVED lines=9> */
[----:B------:R-:W-:-:S07]  /*ad860*/  VIADD R8, R0, 0x8b ;  /* 0x0000008b00087836 */ /* 0x000fce0000000000 */
[----:B------:R-:W-:-:S04]  /*ad870*/  @P1 LOP3.LUT R50, R50, 0x8000000, RZ, 0xfc, !PT ;  /* 0x0800000032321812 */ /* 0x000fc800078efcff */
[----:B------:R-:W-:-:S04]  /*ad880*/  LOP3.LUT R50, R50, 0xfbffffff, RZ, 0xc0, !PT ;  /* 0xfbffffff32327812 */ /* 0x000fc800078ec0ff */
[----:B------:R-:W-:Y:S02]  /*ad890*/  @P0 LOP3.LUT R50, R50, 0x4000000, RZ, 0xfc, !PT ;  /* 0x0400000032320812 */ /* 0x000fe400078efcff */
[----:B------:R-:W-:Y:S01]  /*ad8a0*/  ISETP.GE.AND P0, PT, R8, UR23, PT ;  /* 0x0000001708007c0c */ /* 0x000fe2000bf06270 */
[----:B------:R-:W2:Y:S03]  /*ad8b0*/  LDCU.64 UR22, c[0x0][0x398] ;  /* 0x00007300ff1677ac */ /* 0x000ea60008000a00 */
[----:B0-----:R-:W-:Y:S02]  /*ad8c0*/  ISETP.LT.AND P1, PT, R61, UR16, !P0 ;  /* 0x000000103d007c0c */ /* 0x001fe4000c721270 */
[----:B-1----:R-:W-:Y:S02]  /*ad8d0*/  ISETP.LT.AND P0, PT, R60, UR70, !P0 ;  /* 0x000000463c007c0c */ /* 0x002fe4000c701270 */
[----:B------:R-:W-:Y:S01]  /*ad8e0*/  LOP3.LUT R50, R50, 0xfdffffff, RZ, 0xc0, !PT ;  /* 0xfdffffff32327812 */ /* 0x000fe200078ec0ff */
[----:B------:R-:W0:Y:S01]  /*ad8f0*/  LDCU UR70, c[0x0][0x398] ;  /* 0x00007300ff4677ac */ /* 0x000e220008000800 */
[----:B------:R-:W-:-:S07]  /*ad900*/  VIADD R8, R0, 0x8a ;  /* 0x0000008a00087836 */ /* 0x000fce0000000000 */
        /* <DEDUP_REMOVED lines=18> */
[----:B------:R-:W-:-:S04]  /*ada30*/  @P1 LOP3.LUT R50, R50, 0x200000, RZ, 0xfc, !PT ;  /* 0x0020000032321812 */ /* 0x000fc800078efcff */
[----:B------:R-:W-:-:S04]  /*ada40*/  LOP3.LUT R50, R50, 0xffefffff, RZ, 0xc0, !PT ;  /* 0xffefffff32327812 */ /* 0x000fc800078ec0ff */
[----:B------:R-:W-:Y:S02]  /*ada50*/  @P0 LOP3.LUT R50, R50, 0x100000, RZ, 0xfc, !PT ;  /* 0x0010000032320812 */ /* 0x000fe400078efcff */
[----:B------:R-:W-:Y:S01]  /*ada60*/  ISETP.GE.AND P0, PT, R10, UR27, PT ;  /* 0x0000001b0a007c0c */ /* 0x000fe2000bf06270 */
[----:B------:R-:W1:Y:S01]  /*ada70*/  LDCU.64 UR26, c[0x0][0x398] ;  /* 0x00007300ff1a77ac */ /* 0x000e620008000a00 */
[----:B---3--:R-:W-:Y:S02]  /*ada80*/  LOP3.LUT R15, R36, 0xffff, RZ, 0xc0, !PT ;  /* 0x0000ffff240f7812 */ /* 0x008fe400078ec0ff */
[----:B----4-:R-:W-:Y:S02]  /*ada90*/  LOP3.LUT R14, R18, 0xffff, RZ, 0xc0, !PT ;  /* 0x0000ffff120e7812 */ /* 0x010fe400078ec0ff */
[----:B------:R-:W-:Y:S02]  /*adaa0*/  LOP3.LUT R13, R19, 0xffff, RZ, 0xc0, !PT ;  /* 0x0000ffff130d7812 */ /* 0x000fe400078ec0ff */
[----:B------:R-:W-:-:S02]  /*adab0*/  LOP3.LUT R8, R20, 0xffff, RZ, 0xc0, !PT ;  /* 0x0000ffff14087812 */ /* 0x000fc400078ec0ff */
        /* <DEDUP_REMOVED lines=15> */
[----:B------:R-:W4:Y:S01]  /*adbb0*/  LDL.LU R19, [R1+0x2fc4] ;  /* 0x002fc40001137983 */ /* 0x000f220000300800 */
[----:B---3--:R-:W-:-:S05]  /*adbc0*/  PRMT R8, R10, 0x3340, R9 ;  /* 0x000033400a087816 */ /* 0x008fca0000000009 */
[----:B------:R3:W-:Y:S04]  /*adbd0*/  STL [R1+0x2ec], R8 ;  /* 0x0002ec0801007387 */ /* 0x0007e80000100800 */
[----:B------:R-:W4:Y:S01]  /*adbe0*/  LDL.LU R20, [R1+0x6e0] ;  /* 0x0006e00001147983 */ /* 0x000f220000300800 */
        /* <DEDUP_REMOVED lines=21> */
[----:B------:R-:W0:Y:S01]  /*add40*/  LDCU UR70, c[0x0][0x398] ;  /* 0x00007300ff4677ac */ /* 0x000e220008000800 */
[----:B---3--:R-:W-:-:S07]  /*add50*/  VIADD R8, R0, 0x85 ;  /* 0x0000008500087836 */ /* 0x008fce0000000000 */
        /* <DEDUP_REMOVED lines=74> */
[----:B----4-:R-:W-:Y:S02]  /*ae200*/  LOP3.LUT R15, R18, 0xffff, RZ, 0xc0, !PT ;  /* 0x0000ffff120f7812 */ /* 0x010fe400078ec0ff */
[----:B------:R-:W-:Y:S02]  /*ae210*/  LOP3.LUT R14, R19, 0xffff, RZ, 0xc0, !PT ;  /* 0x0000ffff130e7812 */ /* 0x000fe400078ec0ff */
[----:B------:R-:W-:-:S04]  /*ae220*/  LOP3.LUT R13, R20, 0xffff, RZ, 0xc0, !PT ;  /* 0x0000ffff140d7812 */ /* 0x000fc800078ec0ff */
        /* <DEDUP_REMOVED lines=12> */
[----:B------:R-:W-:Y:S01]  /*ae2f0*/  LOP3.LUT R9, R9, 0xffff, RZ, 0xc0, !PT ;  /* 0x0000ffff09097812 */ /* 0x000fe200078ec0ff */
[----:B------:R-:W-:Y:S04]  /*ae300*/  STL [R1+0x3058], R50 ;  /* 0x0030583201007387 */ /* 0x000fe80000100800 */
[----:B------:R1:W-:Y:S04]  /*ae310*/  STL [R1+0x2f0], R8 ;  /* 0x0002f00801007387 */ /* 0x0003e80000100800 */
[----:B------:R-:W4:Y:S04]  /*ae320*/  LDL.LU R36, [R1+0x2fd0] ;  /* 0x002fd00001247983 */ /* 0x000f280000300800 */
[----:B------:R-:W4:Y:S01]  /*ae330*/  LDL.LU R18, [R1+0x2fcc] ;  /* 0x002fcc0001127983 */ /* 0x000f220000300800 */
[----:B-1----:R-:W-:-:S05]  /*ae340*/  PRMT R8, R10, 0x3340, R9 ;  /* 0x000033400a087816 */ /* 0x002fca0000000009 */
[----:B------:R1:W-:Y:S04]  /*ae350*/  STL [R1+0x2f4], R8 ;  /* 0x0002f40801007387 */ /* 0x0003e80000100800 */
[----:B------:R-:W4:Y:S04]  /*ae360*/  LDL.LU R19, [R1+0x660] ;  /* 0x0006600001137983 */ /* 0x000f280000300800 */
[----:B------:R-:W4:Y:S01]  /*ae370*/  LDL.LU R20, [R1+0x620] ;  /* 0x0006200001147983 */ /* 0x000f220000300800 */
[----:B------:R-:W-:-:S05]  /*ae380*/  VIADD R12, R0, 0x7e ;  /* 0x0000007e000c7836 */ /* 0x000fca0000000000 */
[----:B------:R-:W-:Y:S01]  /*ae390*/  ISETP.GE.AND P0, PT, R12, UR17, PT ;  /* 0x000000110c007c0c */ /* 0x000fe2000bf06270 */
[----:B------:R-:W3:Y:S03]  /*ae3a0*/  LDCU.64 UR16, c[0x0][0x398] ;  /* 0x00007300ff1077ac */ /* 0x000ee60008000a00 */
[----:B--2---:R-:W-:Y:S02]  /*ae3b0*/  ISETP.LT.AND P1, PT, R61, UR24, !P0 ;  /* 0x000000183d007c0c */ /* 0x004fe4000c721270 */
[----:B0-----:R-:W-:Y:S01]  /*ae3c0*/  ISETP.LT.AND P0, PT, R60, UR70, !P0 ;  /* 0x000000463c007c0c */ /* 0x001fe2000c701270 */
[----:B------:R-:W0:Y:S01]  /*ae3d0*/  LDCU UR70, c[0x0][0x398] ;  /* 0x00007300ff4677ac */ /* 0x000e220008000800 */
[----:B-1----:R-:W-:Y:S01]  /*ae3e0*/  VIADD R8, R0, 0x7d ;  /* 0x0000007d00087836 */ /* 0x002fe20000000000 */
[----:B---3--:R-:W-:-:S08]  /*ae3f0*/  LOP3.LUT R51, R51, 0x7fffffff, RZ, 0xc0, !PT ;  /* 0x7fffffff33337812 */ /* 0x008fd000078ec0ff */
        /* <DEDUP_REMOVED lines=18> */
[----:B------:R-:W-:-:S02]  /*ae520*/  VIADD R8, R0, 0x7b ;  /* 0x0000007b00087836 */ /* 0x000fc40000000000 */
[C---:B------:R-:W-:Y:S02]  /*ae530*/  VIADD R9, R0.reuse, 0x79 ;  /* 0x0000007900097836 */ /* 0x040fe40000000000 */
[C---:B------:R-:W-:Y:S02]  /*ae540*/  VIADD R10, R0.reuse, 0x78 ;  /* 0x00000078000a7836 */ /* 0x040fe40000000000 */
[C---:B------:R-:W-:Y:S02]  /*ae550*/  VIADD R11, R0.reuse, 0x77 ;  /* 0x00000077000b7836 */ /* 0x040fe40000000000 */
[----:B------:R-:W-:Y:S01]  /*ae560*/  VIADD R12, R0, 0x76 ;  /* 0x00000076000c7836 */ /* 0x000fe20000000000 */
[----:B------:R-:W0:Y:S01]  /*ae570*/  LDCU UR70, c[0x0][0x398] ;  /* 0x00007300ff4677ac */ /* 0x000e220008000800 */
[----:B------:R-:W-:-:S04]  /*ae580*/  @P1 LOP3.LUT R51, R51, 0x8000000, RZ, 0xfc, !PT ;  /* 0x0800000033331812 */ /* 0x000fc800078efcff */
[----:B------:R-:W-:-:S04]  /*ae590*/  LOP3.LUT R51, R51, 0xfbffffff, RZ, 0xc0, !PT ;  /* 0xfbffffff33337812 */ /* 0x000fc800078ec0ff */
[----:B------:R-:W-:Y:S02]  /*ae5a0*/  @P0 LOP3.LUT R51, R51, 0x4000000, RZ, 0xfc, !PT ;  /* 0x0400000033330812 */ /* 0x000fe400078efcff */
[----:B------:R-:W-:Y:S01]  /*ae5b0*/  ISETP.GE.AND P0, PT, R8, UR21, PT ;  /* 0x0000001508007c0c */ /* 0x000fe2000bf06270 */
[----:B------:R-:W1:Y:S03]  /*ae5c0*/  LDCU.64 UR20, c[0x0][0x398] ;  /* 0x00007300ff1477ac */ /* 0x000e660008000a00 */
[----:B--2---:R-:W-:Y:S02]  /*ae5d0*/  ISETP.LT.AND P1, PT, R61, UR12, !P0 ;  /* 0x0000000c3d007c0c */ /* 0x004fe4000c721270 */
        /* <DEDUP_REMOVED lines=8> */
[----:B------:R-:W3:Y:S03]  /*ae660*/  LDCU.64 UR26, c[0x0][0x398] ;  /* 0x00007300ff1a77ac */ /* 0x000ee60008000a00 */
        /* <DEDUP_REMOVED lines=8> */
[----:B------:R-:W0:Y:S03]  /*ae6f0*/  LDCU.64 UR18, c[0x0][0x398] ;  /* 0x00007300ff1277ac */ /* 0x000e260008000a00 */
[----:B---3--:R-:W-:Y:S02]  /*ae700*/  ISETP.LT.AND P1, PT, R61, UR26, !P0 ;  /* 0x0000001a3d007c0c */ /* 0x008fe4000c721270 */
[----:B------:R-:W-:Y:S02]  /*ae710*/  ISETP.LT.AND P0, PT, R60, UR62, !P0 ;  /* 0x0000003e3c007c0c */ /* 0x000fe4000c701270 */
[----:B------:R-:W-:Y:S01]  /*ae720*/  LOP3.LUT R51, R51, 0xffdfffff, RZ, 0xc0, !PT ;  /* 0xffdfffff33337812 */ /* 0x000fe200078ec0ff */
[----:B------:R-:W3:Y:S08]  /*ae730*/  LDCU UR62, c[0x0][0x398] ;  /* 0x00007300ff3e77ac */ /* 0x000ef00008000800 */
[----:B------:R-:W-:-:S04]  /*ae740*/  @P1 LOP3.LUT R51, R51, 0x200000, RZ, 0xfc, !PT ;  /* 0x0020000033331812 */ /* 0x000fc800078efcff */
[----:B------:R-:W-:-:S04]  /*ae750*/  LOP3.LUT R51, R51, 0xffefffff, RZ, 0xc0, !PT ;  /* 0xffefffff33337812 */ /* 0x000fc800078ec0ff */
[----:B------:R-:W-:Y:S02]  /*ae760*/  @P0 LOP3.LUT R51, R51, 0x100000, RZ, 0xfc, !PT ;  /* 0x0010000033330812 */ /* 0x000fe400078efcff */
[----:B------:R-:W-:Y:S01]  /*ae770*/  ISETP.GE.AND P0, PT, R10, UR25, PT ;  /* 0x000000190a007c0c */ /* 0x000fe2000bf06270 */
[----:B------:R-:W0:Y:S01]  /*ae780*/  LDCU.64 UR24, c[0x0][0x398] ;  /* 0x00007300ff1877ac */ /* 0x000e220008000a00 */
[----:B----4-:R-:W-:Y:S02]  /*ae790*/  LOP3.LUT R15, R36, 0xffff, RZ, 0xc0, !PT ;  /* 0x0000ffff240f7812 */ /* 0x010fe400078ec0ff */
[----:B------:R-:W-:Y:S02]  /*ae7a0*/  LOP3.LUT R14, R18, 0xffff, RZ, 0xc0, !PT ;  /* 0x0000ffff120e7812 */ /* 0x000fe400078ec0ff */
[----:B------:R-:W-:Y:S02]  /*ae7b0*/  LOP3.LUT R13, R19, 0xffff, RZ, 0xc0, !PT ;  /* 0x0000ffff130d7812 */ /* 0x000fe400078ec0ff */
[----:B------:R-:W-:-:S02]  /*ae7c0*/  LOP3.LUT R8, R20, 0xffff, RZ, 0xc0, !PT ;  /* 0x0000ffff14087812 */ /* 0x000fc400078ec0ff */
[----:B------:R-:W-:Y:S02]  /*ae7d0*/  PRMT R9, R15, 0x3340, R13 ;  /* 0x000033400f097816 */ /* 0x000fe4000000000d */
[----:B------:R-:W-:-:S03]  /*ae7e0*/  SHF.R.U32.HI R17, RZ, 0x8, R15 ;  /* 0x00000008ff117819 */ /* 0x000fc6000001160f */
[----:B------:R4:W-:Y:S01]  /*ae7f0*/  STL [R1+0x418], R9 ;  /* 0x0004180901007387 */ /* 0x0009e20000100800 */
[----:B------:R-:W-:Y:S02]  /*ae800*/  SHF.R.U32.HI R15, RZ, 0x8, R13 ;  /* 0x00000008ff0f7819 */ /* 0x000fe4000001160d */
[----:B------:R-:W-:Y:S02]  /*ae810*/  LOP3.LUT R13, R17, 0xffff, RZ, 0xc0, !PT ;  /* 0x0000ffff110d7812 */ /* 0x000fe400078ec0ff */
[----:B----4-:R-:W-:Y:S02]  /*ae820*/  PRMT R9, R14, 0x3340, R8 ;  /* 0x000033400e097816 */ /* 0x010fe40000000008 */
[----:B------:R-:W-:-:S03]  /*ae830*/  SHF.R.U32.HI R16, RZ, 0x8, R14 ;  /* 0x00000008ff107819 */ /* 0x000fc6000001160e */
[----:B------:R4:W-:Y:S01]  /*ae840*/  STL [R1+0x43c], R9 ;  /* 0x00043c0901007387 */ /* 0x0009e20000100800 */
[----:B------:R-:W-:Y:S02]  /*ae850*/  LOP3.LUT R10, R16, 0xffff, RZ, 0xc0, !PT ;  /* 0x0000ffff100a7812 */ /* 0x000fe400078ec0ff */
[----:B----4-:R-:W-:Y:S02]  /*ae860*/  SHF.R.U32.HI R9, RZ, 0x8, R8 ;  /* 0x00000008ff097819 */ /* 0x010fe40000011608 */
[----:B------:R-:W-:-:S04]  /*ae870*/  LOP3.LUT R8, R15, 0xffff, RZ, 0xc0, !PT ;  /* 0x0000ffff0f087812 */ /* 0x000fc800078ec0ff */
[----:B------:R-:W-:Y:S02]  /*ae880*/  PRMT R8, R13, 0x3340, R8 ;  /* 0x000033400d087816 */ /* 0x000fe40000000008 */
[----:B------:R-:W-:-:S03]  /*ae890*/  LOP3.LUT R9, R9, 0xffff, RZ, 0xc0, !PT ;  /* 0x0000ffff09097812 */ /* 0x000fc600078ec0ff */
[----:B------:R4:W-:Y:S04]  /*ae8a0*/  STL [R1+0x2f8], R8 ;  /* 0x0002f80801007387 */ /* 0x0009e80000100800 */
[----:B------:R-:W2:Y:S04]  /*ae8b0*/  LDL.LU R18, [R1+0x2fd8] ;  /* 0x002fd80001127983 */ /* 0x000ea80000300800 */
[----:B------:R-:W3:Y:S01]  /*ae8c0*/  LDL.LU R19, [R1+0x2fd4] ;  /* 0x002fd40001137983 */ /* 0x000ee20000300800 */
[----:B----4-:R-:W-:-:S05]  /*ae8d0*/  PRMT R8, R10, 0x3340, R9 ;  /* 0x000033400a087816 */ /* 0x010fca0000000009 */
[----:B------:R4:W-:Y:S04]  /*ae8e0*/  STL [R1+0x300], R8 ;  /* 0x0003000801007387 */ /* 0x0009e80000100800 */
[----:B------:R-:W3:Y:S01]  /*ae8f0*/  LDL.LU R20, [R1+0x5e0] ;  /* 0x0005e00001147983 */ /* 0x000ee20000300800 */
[----:B0-----:R-:W-:Y:S02]  /*ae900*/  ISETP.LT.AND P1, PT, R61, UR18, !P0 ;  /* 0x000000123d007c0c */ /* 0x001fe4000c721270 */
[----:B------:R-:W-:Y:S02]  /*ae910*/  ISETP.LT.AND P0, PT, R60, UR58, !P0 ;  /* 0x0000003a3c007c0c */ /* 0x000fe4000c701270 */
[----:B------:R-:W-:Y:S01]  /*ae920*/  LOP3.LUT R51, R51, 0xfff7ffff, RZ, 0xc0, !PT ;  /* 0xfff7ffff33337812 */ /* 0x000fe200078ec0ff */
[----:B------:R-:W-:-:S02]  /*ae930*/  VIADD R9, R0, 0x71 ;  /* 0x0000007100097836 */ /* 0x000fc40000000000 */
[----:B------:R-:W-:Y:S01]  /*ae940*/  VIADD R10, R0, 0x70 ;  /* 0x00000070000a7836 */ /* 0x000fe20000000000 */
[----:B------:R-:W0:Y:S05]  /*ae950*/  LDCU UR58, c[0x0][0x398] ;  /* 0x00007300ff3a77ac */ /* 0x000e2a0008000800 */
        /* <DEDUP_REMOVED lines=8> */
[----:B----4-:R-:W-:-:S02]  /*ae9e0*/  VIADD R8, R0, 0x75 ;  /* 0x0000007500087836 */ /* 0x010fc40000000000 */
[----:B------:R-:W-:Y:S01]  /*ae9f0*/  VIADD R11, R0, 0x6f ;  /* 0x0000006f000b7836 */ /* 0x000fe20000000000 */
[----:B------:R-:W4:Y:S05]  /*aea00*/  LDCU UR46, c[0x0][0x398] ;  /* 0x00007300ff2e77ac */ /* 0x000f2a0008000800 */
        /* <DEDUP_REMOVED lines=18> */
[----:B------:R-:W-:Y:S01]  /*aeb30*/  VIADD R8, R0, 0x74 ;  /* 0x0000007400087836 */ /* 0x000fe20000000000 */
[----:B------:R-:W1:Y:S07]  /*aeb40*/  LDCU UR43, c[0x0][0x398] ;  /* 0x00007300ff2b77ac */ /* 0x000e6e0008000800 */
        /* <DEDUP_REMOVED lines=23> */
[----:B------:R-:W-:Y:S02]  /*aecc0*/  ISETP.GE.AND P0, PT, R8, UR19, PT ;  /* 0x0000001308007c0c */ /* 0x000fe4000bf06270 */
[----:B------:R-:W-:Y:S01]  /*aecd0*/  LOP3.LUT R8, R52, 0xffff, RZ, 0xc0, !PT ;  /* 0x0000ffff34087812 */ /* 0x000fe200078ec0ff */
[----:B------:R-:W1:Y:S01]  /*aece0*/  LDCU.64 UR18, c[0x0][0x398] ;  /* 0x00007300ff1277ac */ /* 0x000e620008000a00 */
[----:B------:R-:W4:Y:S01]  /*aecf0*/  LDL.LU R52, [R1+0x312c] ;  /* 0x00312c0001347983 */ /* 0x000f220000300800 */
        /* <DEDUP_REMOVED lines=29> */
[----:B------:R-:W-:-:S02]  /*aeed0*/  LOP3.LUT R51, R51, 0xfffffffd, RZ, 0xc0, !PT ;  /* 0xfffffffd33337812 */ /* 0x000fc400078ec0ff */
[----:B--2---:R-:W-:Y:S02]  /*aeee0*/  LOP3.LUT R15, R18, 0xffff, RZ, 0xc0, !PT ;  /* 0x0000ffff120f7812 */ /* 0x004fe400078ec0ff */
[----:B---3--:R-:W-:-:S05]  /*aeef0*/  LOP3.LUT R14, R19, 0xffff, RZ, 0xc0, !PT ;  /* 0x0000ffff130e7812 */ /* 0x008fca00078ec0ff */
[----:B------:R-:W-:Y:S02]  /*aef00*/  @P1 LOP3.LUT R51, R51, 0x2, RZ, 0xfc, !PT ;  /* 0x0000000233331812 */ /* 0x000fe400078efcff */
[----:B------:R-:W-:Y:S02]  /*aef10*/  LOP3.LUT R13, R20, 0xffff, RZ, 0xc0, !PT ;  /* 0x0000ffff140d7812 */ /* 0x000fe400078ec0ff */
[----:B----4-:R-:W-:Y:S02]  /*aef20*/  LOP3.LUT R52, R52, 0x7fffffff, RZ, 0xc0, !PT ;  /* 0x7fffffff34347812 */ /* 0x010fe400078ec0ff */
[----:B------:R-:W-:Y:S02]  /*aef30*/  PRMT R9, R15, 0x3340, R13 ;  /* 0x000033400f097816 */ /* 0x000fe4000000000d */
[----:B------:R-:W-:Y:S01]  /*aef40*/  SHF.R.U32.HI R17, RZ, 0x8, R15 ;  /* 0x00000008ff117819 */ /* 0x000fe2000001160f */
[----:B------:R-:W-:Y:S01]  /*aef50*/  VIADD R11, R0, 0x67 ;  /* 0x00000067000b7836 */ /* 0x000fe20000000000 */
[----:B------:R-:W1:Y:S01]  /*aef60*/  LDCU UR32, c[0x0][0x398] ;  /* 0x00007300ff2077ac */ /* 0x000e620008000800 */
        /* <DEDUP_REMOVED lines=22> */
[----:B------:R-:W1:Y:S03]  /*af0d0*/  LDCU.64 UR12, c[0x0][0x398] ;  /* 0x00007300ff0c77ac */ /* 0x000e660008000a00 */
[----:B0-----:R-:W-:-:S02]  /*af0e0*/  ISETP.LT.AND P1, PT, R61, UR22, !P0 ;  /* 0x000000163d007c0c */ /* 0x001fc4000c721270 */
[----:B------:R-:W-:Y:S01]  /*af0f0*/  ISETP.LT.AND P0, PT, R60, UR31, !P0 ;  /* 0x0000001f3c007c0c */ /* 0x000fe2000c701270 */
[C---:B--2---:R-:W-:Y:S02]  /*af100*/  VIADD R8, R0.reuse, 0x6d ;  /* 0x0000006d00087836 */ /* 0x044fe40000000000 */
[C---:B------:R-:W-:Y:S02]  /*af110*/  VIADD R9, R0.reuse, 0x69 ;  /* 0x0000006900097836 */ /* 0x040fe40000000000 */
[C---:B------:R-:W-:Y:S02]  /*af120*/  VIADD R10, R0.reuse, 0x68 ;  /* 0x00000068000a7836 */ /* 0x040fe40000000000 */
[----:B------:R-:W-:Y:S01]  /*af130*/  VIADD R12, R0, 0x66 ;  /* 0x00000066000c7836 */ /* 0x000fe20000000000 */
[----:B------:R-:W0:Y:S03]  /*af140*/  LDCU UR31, c[0x0][0x398] ;  /* 0x00007300ff1f77ac */ /* 0x000e260008000800 */
        /* <DEDUP_REMOVED lines=14> */
[----:B------:R-:W-:Y:S02]  /*af230*/  LOP3.LUT R52, R52, 0xf7ffffff, RZ, 0xc0, !PT ;  /* 0xf7ffffff34347812 */ /* 0x000fe400078ec0ff */
[----:B--2---:R-:W-:Y:S02]  /*af240*/  ISETP.LT.AND P1, PT, R61, UR20, !P0 ;  /* 0x000000143d007c0c */ /* 0x004fe4000c721270 */
[----:B------:R-:W-:Y:S01]  /*af250*/  ISETP.LT.AND P0, PT, R60, UR14, !P0 ;  /* 0x0000000e3c007c0c */ /* 0x000fe2000c701270 */
[----:B------:R-:W2:Y:S01]  /*af260*/  LDCU.64 UR14, c[0x0][0x398] ;  /* 0x00007300ff0e77ac */ /* 0x000ea20008000a00 */
[----:B------:R-:W-:Y:S01]  /*af270*/  VIADD R8, R0, 0x6b ;  /* 0x0000006b00087836 */ /* 0x000fe20000000000 */
[----:B------:R-:W0:Y:S08]  /*af280*/  LDCU.64 UR26, c[0x0][0x398] ;  /* 0x00007300ff1a77ac */ /* 0x000e300008000a00 */
        /* <DEDUP_REMOVED lines=8> */
[----:B------:R-:W-:-:S08]  /*af310*/  VIADD R8, R0, 0x6a ;  /* 0x0000006a00087836 */ /* 0x000fd00000000000 */
[----:B------:R-:W-:-:S04]  /*af320*/  @P1 LOP3.LUT R52, R52, 0x2000000, RZ, 0xfc, !PT ;  /* 0x0200000034341812 */ /* 0x000fc800078efcff */
[----:B------:R-:W-:-:S04]  /*af330*/  LOP3.LUT R52, R52, 0xfeffffff, RZ, 0xc0, !PT ;  /* 0xfeffffff34347812 */ /* 0x000fc800078ec0ff */
[----:B------:R-:W-:Y:S02]  /*af340*/  @P0 LOP3.LUT R52, R52, 0x1000000, RZ, 0xfc, !PT ;  /* 0x0100000034340812 */ /* 0x000fe400078efcff */
[----:B------:R-:W-:Y:S01]  /*af350*/  ISETP.GE.AND P0, PT, R8, UR25, PT ;  /* 0x0000001908007c0c */ /* 0x000fe2000bf06270 */
[----:B------:R-:W2:Y:S03]  /*af360*/  LDCU.64 UR24, c[0x0][0x398] ;  /* 0x00007300ff1877ac */ /* 0x000ea60008000a00 */
[----:B0-----:R-:W-:Y:S02]  /*af370*/  ISETP.LT.AND P1, PT, R61, UR18, !P0 ;  /* 0x000000123d007c0c */ /* 0x001fe4000c721270 */
[----:B------:R-:W-:Y:S01]  /*af380*/  ISETP.LT.AND P0, PT, R60, UR10, !P0 ;  /* 0x0000000a3c007c0c */ /* 0x000fe2000c701270 */
[----:B------:R-:W0:Y:S01]  /*af390*/  LDCU.64 UR10, c[0x0][0x398] ;  /* 0x00007300ff0a77ac */ /* 0x000e220008000a00 */
[----:B------:R-:W-:-:S09]  /*af3a0*/  LOP3.LUT R52, R52, 0xff7fffff, RZ, 0xc0, !PT ;  /* 0xff7fffff34347812 */ /* 0x000fd200078ec0ff */
        /* <DEDUP_REMOVED lines=24> */
[----:B---3--:R-:W-:Y:S02]  /*af530*/  LOP3.LUT R15, R36, 0xffff, RZ, 0xc0, !PT ;  /* 0x0000ffff240f7812 */ /* 0x008fe400078ec0ff */
[----:B----4-:R-:W-:-:S02]  /*af540*/  LOP3.LUT R14, R18, 0xffff, RZ, 0xc0, !PT ;  /* 0x0000ffff120e7812 */ /* 0x010fc400078ec0ff */
[----:B------:R-:W-:Y:S02]  /*af550*/  LOP3.LUT R13, R19, 0xffff, RZ, 0xc0, !PT ;  /* 0x0000ffff130d7812 */ /* 0x000fe400078ec0ff */
[----:B------:R-:W-:Y:S02]  /*af560*/  LOP3.LUT R8, R20, 0xffff, RZ, 0xc0, !PT ;  /* 0x0000ffff14087812 */ /* 0x000fe400078ec0ff */
[----:B------:R-:W-:Y:S01]  /*af570*/  LOP3.LUT R52, R52, 0xfffdffff, RZ, 0xc0, !PT ;  /* 0xfffdffff34347812 */ /* 0x000fe200078ec0ff */
[----:B------:R-:W-:Y:S01]  /*af580*/  VIADD R11, R0, 0x5f ;  /* 0x0000005f000b7836 */ /* 0x000fe20000000000 */
[----:B------:R-:W-:Y:S02]  /*af590*/  PRMT R9, R15, 0x3340, R13 ;  /* 0x000033400f097816 */ /* 0x000fe4000000000d */
[----:B------:R-:W-:Y:S01]  /*af5a0*/  SHF.R.U32.HI R17, RZ, 0x8, R15 ;  /* 0x00000008ff117819 */ /* 0x000fe2000001160f */
[----:B------:R-:W1:Y:S02]  /*af5b0*/  LDCU UR8, c[0x0][0x398] ;  /* 0x00007300ff0877ac */ /* 0x000e640008000800 */
[----:B------:R3:W-:Y:S01]  /*af5c0*/  STL [R1+0x44c], R9 ;  /* 0x00044c0901007387 */ /* 0x0007e20000100800 */
[----:B------:R-:W-:-:S02]  /*af5d0*/  SHF.R.U32.HI R15, RZ, 0x8, R13 ;  /* 0x00000008ff0f7819 */ /* 0x000fc4000001160d */
        /* <DEDUP_REMOVED lines=15> */
[----:B------:R-:W-:Y:S02]  /*af6d0*/  ISETP.LT.AND P0, PT, R60, UR7, !P0 ;  /* 0x000000073c007c0c */ /* 0x000fe4000c701270 */
[----:B------:R-:W-:-:S04]  /*af6e0*/  @P1 LOP3.LUT R52, R52, 0x20000, RZ, 0xfc, !PT ;  /* 0x0002000034341812 */ /* 0x000fc800078efcff */
[----:B------:R-:W-:-:S07]  /*af6f0*/  LOP3.LUT R52, R52, 0xfffeffff, RZ, 0xc0, !PT ;  /* 0xfffeffff34347812 */ /* 0x000fce00078ec0ff */
[----:B------:R-:W-:Y:S02]  /*af700*/  @P0 LOP3.LUT R52, R52, 0x10000, RZ, 0xfc, !PT ;  /* 0x0001000034340812 */ /* 0x000fe400078efcff */
[----:B------:R-:W-:Y:S01]  /*af710*/  ISETP.GE.AND P0, PT, R12, UR21, PT ;  /* 0x000000150c007c0c */ /* 0x000fe2000bf06270 */
[C---:B---3--:R-:W-:Y:S02]  /*af720*/  VIADD R8, R0.reuse, 0x65 ;  /* 0x0000006500087836 */ /* 0x048fe40000000000 */
[----:B------:R-:W-:Y:S01]  /*af730*/  VIADD R9, R0, 0x61 ;  /* 0x0000006100097836 */ /* 0x000fe20000000000 */
[----:B------:R-:W-:Y:S02]  /*af740*/  LOP3.LUT R52, R52, 0xffff7fff, RZ, 0xc0, !PT ;  /* 0xffff7fff34347812 */ /* 0x000fe400078ec0ff */
[----:B0-----:R-:W-:Y:S02]  /*af750*/  ISETP.LT.AND P1, PT, R61, UR12, !P0 ;  /* 0x0000000c3d007c0c */ /* 0x001fe4000c721270 */
[----:B------:R-:W-:Y:S01]  /*af760*/  ISETP.LT.AND P0, PT, R60, UR6, !P0 ;  /* 0x000000063c007c0c */ /* 0x000fe2000c701270 */
[----:B------:R-:W0:Y:S01]  /*af770*/  LDCU.64 UR6, c[0x0][0x398] ;  /* 0x00007300ff0677ac */ /* 0x000e220008000a00 */
[----:B------:R-:W-:Y:S01]  /*af780*/  VIADD R10, R0, 0x60 ;  /* 0x00000060000a7836 */ /* 0x000fe20000000000 */
[----:B------:R-:W3:Y:S08]  /*af790*/  LDCU.64 UR20, c[0x0][0x398] ;  /* 0x00007300ff1477ac */ /* 0x000ef00008000a00 */
        /* <DEDUP_REMOVED lines=30> */
[----:B------:R-:W1:Y:S01]  /*af980*/  LDCU UR11, c[0x0][0x398] ;  /* 0x00007300ff0b77ac */ /* 0x000e620008000800 */
[----:B------:R-:W0:Y:S01]  /*af990*/  LDCU UR4, c[0x0][0x398] ;  /* 0x00007300ff0477ac */ /* 0x000e220008000800 */
        /* <DEDUP_REMOVED lines=16> */
[----:B------:R-:W0:Y:S03]  /*afaa0*/  LDCU UR9, c[0x0][0x398] ;  /* 0x00007300ff0977ac */ /* 0x000e260008000800 */
[----:B--2---:R-:W-:Y:S02]  /*afab0*/  ISETP.LT.AND P1, PT, R61, UR24, !P0 ;  /* 0x000000183d007c0c */ /* 0x004fe4000c721270 */
[----:B------:R-:W-:Y:S02]  /*afac0*/  ISETP.LT.AND P0, PT, R60, UR34, !P0 ;  /* 0x000000223c007c0c */ /* 0x000fe4000c701270 */
[----:B------:R-:W-:Y:S01]  /*afad0*/  LOP3.LUT R52, R52, 0xffffffdf, RZ, 0xc0, !PT ;  /* 0xffffffdf34347812 */ /* 0x000fe200078ec0ff */
[----:B------:R-:W2:Y:S08]  /*afae0*/  LDCU UR34, c[0x0][0x398] ;  /* 0x00007300ff2277ac */ /* 0x000eb00008000800 */
        /* <DEDUP_REMOVED lines=12> */
[----:B------:R-:W-:Y:S02]  /*afbb0*/  ISETP.GE.AND P0, PT, R11, UR7, PT ;  /* 0x000000070b007c0c */ /* 0x000fe4000bf06270 */
[----:B------:R-:W-:Y:S02]  /*afbc0*/  LOP3.LUT R52, R52, 0xfffffffd, RZ, 0xc0, !PT ;  /* 0xfffffffd34347812 */ /* 0x000fe400078ec0ff */
[----:B0-----:R-:W-:Y:S02]  /*afbd0*/  ISETP.LT.AND P1, PT, R61, UR12, !P0 ;  /* 0x0000000c3d007c0c */ /* 0x001fe4000c721270 */
[----:B------:R-:W-:Y:S02]  /*afbe0*/  ISETP.LT.AND P0, PT, R60, UR52, !P0 ;  /* 0x000000343c007c0c */ /* 0x000fe4000c701270 */
[----:B----4-:R-:W-:-:S02]  /*afbf0*/  LOP3.LUT R15, R18, 0xffff, RZ, 0xc0, !PT ;  /* 0x0000ffff120f7812 */ /* 0x010fc400078ec0ff */
[----:B------:R-:W-:-:S07]  /*afc00*/  LOP3.LUT R14, R19, 0xffff, RZ, 0xc0, !PT ;  /* 0x0000ffff130e7812 */ /* 0x000fce00078ec0ff */
[----:B------:R-:W-:Y:S02]  /*afc10*/  @P1 LOP3.LUT R52, R52, 0x2, RZ, 0xfc, !PT ;  /* 0x0000000234341812 */ /* 0x000fe400078efcff */
[----:B------:R-:W-:Y:S02]  /*afc20*/  LOP3.LUT R13, R20, 0xffff, RZ, 0xc0, !PT ;  /* 0x0000ffff140d7812 */ /* 0x000fe400078ec0ff */
[----:B---3--:R-:W-:Y:S02]  /*afc30*/  LOP3.LUT R53, R53, 0x7fffffff, RZ, 0xc0, !PT ;  /* 0x7fffffff35357812 */ /* 0x008fe400078ec0ff */
[----:B------:R-:W-:Y:S02]  /*afc40*/  PRMT R9, R15, 0x3340, R13 ;  /* 0x000033400f097816 */ /* 0x000fe4000000000d */
[----:B------:R-:W-:Y:S02]  /*afc50*/  PRMT R10, R14, 0x3340, R8 ;  /* 0x000033400e0a7816 */ /* 0x000fe40000000008 */
[----:B------:R-:W-:Y:S01]  /*afc60*/  SHF.R.U32.HI R16, RZ, 0x8, R15 ;  /* 0x00000008ff107819 */ /* 0x000fe2000001160f */
[----:B------:R-:W-:Y:S01]  /*afc70*/  VIADD R11, R0, 0x57 ;  /* 0x00000057000b7836 */ /* 0x000fe20000000000 */
[----:B------:R-:W0:Y:S01]  /*afc80*/  LDCU UR7, c[0x0][0x398] ;  /* 0x00007300ff0777ac */ /* 0x000e220008000800 */
[----:B------:R3:W-:Y:S01]  /*afc90*/  STL [R1+0x464], R9 ;  /* 0x0004640901007387 */ /* 0x0007e20000100800 */
[----:B------:R-:W-:-:S03]  /*afca0*/  SHF.R.U32.HI R15, RZ, 0x8, R14 ;  /* 0x00000008ff0f7819 */ /* 0x000fc6000001160e */
[----:B------:R4:W-:Y:S01]  /*afcb0*/  STL [R1+0x46c], R10 ;  /* 0x00046c0a01007387 */ /* 0x0009e20000100800 */
[----:B------:R-:W-:Y:S02]  /*afcc0*/  SHF.R.U32.HI R8, RZ, 0x8, R8 ;  /* 0x00000008ff087819 */ /* 0x000fe40000011608 */
[----:B------:R-:W-:Y:S02]  /*afcd0*/  LOP3.LUT R52, R52, 0xfffffffe, RZ, 0xc0, !PT ;  /* 0xfffffffe34347812 */ /* 0x000fe400078ec0ff */
[----:B------:R-:W-:Y:S02]  /*afce0*/  PRMT R32, R37, 0x5410, R32 ;  /* 0x0000541025207816 */ /* 0x000fe40000000020 */
[----:B------:R-:W-:Y:S02]  /*afcf0*/  PRMT R33, R7, 0x5410, R33 ;  /* 0x0000541007217816 */ /* 0x000fe40000000021 */
[----:B------:R-:W-:Y:S02]  /*afd00*/  PRMT R34, R6, 0x5410, R34 ;  /* 0x0000541006227816 */ /* 0x000fe40000000022 */
[----:B------:R-:W-:Y:S01]  /*afd10*/  PRMT R24, R5, 0x5410, R24 ;  /* 0x0000541005187816 */ /* 0x000fe20000000018 */
[----:B------:R-:W0:Y:S01]  /*afd20*/  LDCU UR52, c[0x0][0x398] ;  /* 0x00007300ff3477ac */ /* 0x000e220008000800 */
[----:B---3--:R-:W-:-:S02]  /*afd30*/  SHF.R.U32.HI R9, RZ, 0x8, R13 ;  /* 0x00000008ff097819 */ /* 0x008fc4000001160d */
[----:B------:R-:W-:Y:S02]  /*afd40*/  LOP3.LUT R13, R16, 0xffff, RZ, 0xc0, !PT ;  /* 0x0000ffff100d7812 */ /* 0x000fe400078ec0ff */
[----:B----4-:R-:W-:Y:S02]  /*afd50*/  LOP3.LUT R10, R9, 0xffff, RZ, 0xc0, !PT ;  /* 0x0000ffff090a7812 */ /* 0x010fe400078ec0ff */
[----:B------:R-:W-:Y:S02]  /*afd60*/  @P0 LOP3.LUT R52, R52, 0x1, RZ, 0xfc, !PT ;  /* 0x0000000134340812 */ /* 0x000fe400078efcff */
[----:B------:R-:W-:Y:S02]  /*afd70*/  LOP3.LUT R9, R15, 0xffff, RZ, 0xc0, !PT ;  /* 0x0000ffff0f097812 */ /* 0x000fe400078ec0ff */
[----:B------:R-:W-:Y:S02]  /*afd80*/  LOP3.LUT R8, R8, 0xffff, RZ, 0xc0, !PT ;  /* 0x0000ffff08087812 */ /* 0x000fe400078ec0ff */
[----:B------:R-:W-:Y:S01]  /*afd90*/  PRMT R10, R13, 0x3340, R10 ;  /* 0x000033400d0a7816 */ /* 0x000fe2000000000a */
[----:B------:R-:W-:Y:S01]  /*afda0*/  STL [R1+0x3060], R52 ;  /* 0x0030603401007387 */ /* 0x000fe20000100800 */
[----:B------:R-:W-:-:S03]  /*afdb0*/  PRMT R8, R9, 0x3340, R8 ;  /* 0x0000334009087816 */ /* 0x000fc60000000008 */
[----:B------:R-:W-:Y:S04]  /*afdc0*/  STL [R1+0x314], R10 ;  /* 0x0003140a01007387 */ /* 0x000fe80000100800 */
[----:B------:R-:W3:Y:S04]  /*afdd0*/  LDL.LU R36, [R1+0x2ffc] ;  /* 0x002ffc0001247983 */ /* 0x000ee80000300800 */
[----:B------:R-:W4:Y:S04]  /*afde0*/  LDL.LU R18, [R1+0x2ff8] ;  /* 0x002ff80001127983 */ /* 0x000f280000300800 */
[----:B------:R0:W-:Y:S04]  /*afdf0*/  STL [R1+0x318], R8 ;  /* 0x0003180801007387 */ /* 0x0001e80000100800 */
[----:B------:R-:W2:Y:S04]  /*afe00*/  LDL.LU R19, [R1+0x460] ;  /* 0x0004600001137983 */ /* 0x000ea80000300800 */
[----:B------:R-:W4:Y:S01]  /*afe10*/  LDL.LU R20, [R1+0x440] ;  /* 0x0004400001147983 */ /* 0x000f220000300800 */
[----:B------:R-:W-:-:S04]  /*afe20*/  ISETP.GE.AND P0, PT, R12, UR15, PT ;  /* 0x0000000f0c007c0c */ /* 0x000fc8000bf06270 */
[----:B------:R-:W-:Y:S02]  /*afe30*/  ISETP.LT.AND P1, PT, R61, UR20, !P0 ;  /* 0x000000143d007c0c */ /* 0x000fe4000c721270 */
[----:B------:R-:W-:Y:S01]  /*afe40*/  ISETP.LT.AND P0, PT, R60, UR61, !P0 ;  /* 0x0000003d3c007c0c */ /* 0x000fe2000c701270 */
[C---:B0-----:R-:W-:Y:S02]  /*afe50*/  VIADD R8, R0.reuse, 0x5d ;  /* 0x0000005d00087836 */ /* 0x041fe40000000000 */
[C---:B------:R-:W-:Y:S02]  /*afe60*/  VIADD R9, R0.reuse, 0x59 ;  /* 0x0000005900097836 */ /* 0x040fe40000000000 */
[C---:B------:R-:W-:Y:S02]  /*afe70*/  VIADD R10, R0.reuse, 0x58 ;  /* 0x00000058000a7836 */ /* 0x040fe40000000000 */
[C---:B------:R-:W-:Y:S02]  /*afe80*/  VIADD R12, R0.reuse, 0x56 ;  /* 0x00000056000c7836 */ /* 0x040fe40000000000 */
[----:B------:R-:W-:-:S02]  /*afe90*/  VIADD R37, R0, 0x16 ;  /* 0x0000001600257836 */ /* 0x000fc40000000000 */
        /* <DEDUP_REMOVED lines=62> */
[----:B---3--:R-:W-:Y:S02]  /*b0280*/  LOP3.LUT R15, R36, 0xffff, RZ, 0xc0, !PT ;  /* 0x0000ffff240f7812 */ /* 0x008fe400078ec0ff */
[----:B--2---:R-:W-:Y:S02]  /*b0290*/  LOP3.LUT R13, R19, 0xffff, RZ, 0xc0, !PT ;  /* 0x0000ffff130d7812 */ /* 0x004fe400078ec0ff */
[----:B----4-:R-:W-:Y:S02]  /*b02a0*/  LOP3.LUT R14, R18, 0xffff, RZ, 0xc0, !PT ;  /* 0x0000ffff120e7812 */ /* 0x010fe400078ec0ff */
[----:B------:R-:W-:Y:S02]  /*b02b0*/  LOP3.LUT R8, R20, 0xffff, RZ, 0xc0, !PT ;  /* 0x0000ffff14087812 */ /* 0x000fe400078ec0ff */
[----:B------:R-:W-:Y:S02]  /*b02c0*/  PRMT R9, R15, 0x3340, R13 ;  /* 0x000033400f097816 */ /* 0x000fe4000000000d */
[----:B------:R-:W-:-:S02]  /*b02d0*/  PRMT R10, R14, 0x3340, R8 ;  /* 0x000033400e0a7816 */ /* 0x000fc40000000008 */
[----:B------:R-:W-:Y:S01]  /*b02e0*/  SHF.R.U32.HI R16, RZ, 0x8, R15 ;  /* 0x00000008ff107819 */ /* 0x000fe2000001160f */
[----:B------:R1:W-:Y:S01]  /*b02f0*/  STL [R1+0x440], R9 ;  /* 0x0004400901007387 */ /* 0x0003e20000100800 */
[----:B------:R-:W-:-:S03]  /*b0300*/  SHF.R.U32.HI R15, RZ, 0x8, R14 ;  /* 0x00000008ff0f7819 */ /* 0x000fc6000001160e */
[----:B------:R2:W-:Y:S01]  /*b0310*/  STL [R1+0x460], R10 ;  /* 0x0004600a01007387 */ /* 0x0005e20000100800 */
[----:B------:R-:W-:Y:S02]  /*b0320*/  SHF.R.U32.HI R8, RZ, 0x8, R8 ;  /* 0x00000008ff087819 */ /* 0x000fe40000011608 */
[----:B-1----:R-:W-:Y:S02]  /*b0330*/  SHF.R.U32.HI R9, RZ, 0x8, R13 ;  /* 0x00000008ff097819 */ /* 0x002fe4000001160d */
[----:B------:R-:W-:Y:S02]  /*b0340*/  LOP3.LUT R13, R16, 0xffff, RZ, 0xc0, !PT ;  /* 0x0000ffff100d7812 */ /* 0x000fe400078ec0ff */
[----:B--2---:R-:W-:Y:S02]  /*b0350*/  LOP3.LUT R10, R9, 0xffff, RZ, 0xc0, !PT ;  /* 0x0000ffff090a7812 */ /* 0x004fe400078ec0ff */
[----:B------:R-:W-:Y:S02]  /*b0360*/  LOP3.LUT R9, R15, 0xffff, RZ, 0xc0, !PT ;  /* 0x0000ffff0f097812 */ /* 0x000fe400078ec0ff */
[----:B------:R-:W-:-:S02]  /*b0370*/  LOP3.LUT R8, R8, 0xffff, RZ, 0xc0, !PT ;  /* 0x0000ffff08087812 */ /* 0x000fc400078ec0ff */
[----:B------:R-:W-:Y:S02]  /*b0380*/  PRMT R10, R13, 0x3340, R10 ;  /* 0x000033400d0a7816 */ /* 0x000fe4000000000a */
[----:B------:R-:W-:-:S03]  /*b0390*/  PRMT R8, R9, 0x3340, R8 ;  /* 0x0000334009087816 */ /* 0x000fc60000000008 */
[----:B------:R-:W-:Y:S04]  /*b03a0*/  STL [R1+0x31c], R10 ;  /* 0x00031c0a01007387 */ /* 0x000fe80000100800 */
[----:B------:R-:W2:Y:S04]  /*b03b0*/  LDL.LU R18, [R1+0x3000] ;  /* 0x0030000001127983 */ /* 0x000ea80000300800 */
[----:B------:R-:W3:Y:S04]  /*b03c0*/  LDL.LU R19, [R1+0xf70] ;  /* 0x000f700001137983 */ /* 0x000ee80000300800 */
[----:B------:R1:W-:Y:S04]  /*b03d0*/  STL [R1+0x320], R8 ;  /* 0x0003200801007387 */ /* 0x0003e80000100800 */
[----:B------:R-:W4:Y:S01]  /*b03e0*/  LDL.LU R20, [R1+0x420] ;  /* 0x0004200001147983 */ /* 0x000f220000300800 */
        /* <DEDUP_REMOVED lines=17> */
[----:B-1----:R-:W-:-:S07]  /*b0500*/  VIADD R8, R0, 0x55 ;  /* 0x0000005500087836 */ /* 0x002fce0000000000 */
        /* <DEDUP_REMOVED lines=57> */
[----:B------:R-:W-:-:S02]  /*b08a0*/  LOP3.LUT R53, R53, 0xfffffff7, RZ, 0xc0, !PT ;  /* 0xfffffff735357812 */ /* 0x000fc400078ec0ff */
[----:B------:R-:W-:Y:S01]  /*b08b0*/  LOP3.LUT R8, R54, 0xffff, RZ, 0xc0, !PT ;  /* 0x0000ffff36087812 */ /* 0x000fe200078ec0ff */
[----:B------:R-:W0:Y:S01]  /*b08c0*/  LDCU UR34, c[0x0][0x398] ;  /* 0x00007300ff2277ac */ /* 0x000e220008000800 */
[----:B------:R-:W3:Y:S01]  /*b08d0*/  LDL.LU R54, [R1+0x3124] ;  /* 0x0031240001367983 */ /* 0x000ee20000300800 */
[----:B------:R-:W-:-:S04]  /*b08e0*/  VIADD R11, R0, 0x4f ;  /* 0x0000004f000b7836 */ /* 0x000fc80000000000 */
        /* <DEDUP_REMOVED lines=12> */
[----:B--2---:R-:W-:Y:S02]  /*b09b0*/  LOP3.LUT R15, R18, 0xffff, RZ, 0xc0, !PT ;  /* 0x0000ffff120f7812 */ /* 0x004fe400078ec0ff */
[----:B----4-:R-:W-:-:S04]  /*b09c0*/  LOP3.LUT R13, R20, 0xffff, RZ, 0xc0, !PT ;  /* 0x0000ffff140d7812 */ /* 0x010fc800078ec0ff */
[----:B------:R-:W-:-:S05]  /*b09d0*/  PRMT R9, R15, 0x3340, R13 ;  /* 0x000033400f097816 */ /* 0x000fca000000000d */
[----:B------:R2:W-:Y:S04]  /*b09e0*/  STL [R1+0x420], R9 ;  /* 0x0004200901007387 */ /* 0x0005e80000100800 */
[----:B------:R-:W4:Y:S04]  /*b09f0*/  LDL.LU R45, [R1+0xfc] ;  /* 0x0000fc00012d7983 */ /* 0x000f280000300800 */
[----:B------:R-:W4:Y:S01]  /*b0a00*/  LDL.LU R20, [R1+0x1a0] ;  /* 0x0001a00001147983 */ /* 0x000f220000300800 */
[----:B---3--:R-:W-:-:S04]  /*b0a10*/  LOP3.LUT R14, R19, 0xffff, RZ, 0xc0, !PT ;  /* 0x0000ffff130e7812 */ /* 0x008fc800078ec0ff */
[----:B------:R-:W-:-:S05]  /*b0a20*/  PRMT R10, R14, 0x3340, R8 ;  /* 0x000033400e0a7816 */ /* 0x000fca0000000008 */
[----:B------:R3:W-:Y:S04]  /*b0a30*/  STL [R1+0x4a0], R10 ;  /* 0x0004a00a01007387 */ /* 0x0007e80000100800 */
[----:B------:R-:W4:Y:S04]  /*b0a40*/  LDL.LU R36, [R1+0x19c] ;  /* 0x00019c0001247983 */ /* 0x000f280000300800 */
[----:B------:R-:W-:Y:S04]  /*b0a50*/  STL [R1+0x3064], R53 ;  /* 0x0030643501007387 */ /* 0x000fe80000100800 */
[----:B------:R-:W4:Y:S01]  /*b0a60*/  LDL.LU R19, [R1+0x198] ;  /* 0x0001980001137983 */ /* 0x000f220000300800 */
[----:B------:R-:W-:Y:S01]  /*b0a70*/  VIADD R12, R0, 0x4e ;  /* 0x0000004e000c7836 */ /* 0x000fe20000000000 */
[----:B------:R-:W-:-:S02]  /*b0a80*/  SHF.R.U32.HI R16, RZ, 0x8, R15 ;  /* 0x00000008ff107819 */ /* 0x000fc4000001160f */
[----:B--2---:R-:W-:Y:S02]  /*b0a90*/  SHF.R.U32.HI R9, RZ, 0x8, R13 ;  /* 0x00000008ff097819 */ /* 0x004fe4000001160d */
[----:B------:R-:W-:Y:S02]  /*b0aa0*/  ISETP.GE.AND P0, PT, R12, UR27, PT ;  /* 0x0000001b0c007c0c */ /* 0x000fe4000bf06270 */
[----:B------:R-:W-:Y:S02]  /*b0ab0*/  LOP3.LUT R13, R16, 0xffff, RZ, 0xc0, !PT ;  /* 0x0000ffff100d7812 */ /* 0x000fe400078ec0ff */
[----:B---3--:R-:W-:Y:S02]  /*b0ac0*/  LOP3.LUT R10, R9, 0xffff, RZ, 0xc0, !PT ;  /* 0x0000ffff090a7812 */ /* 0x008fe400078ec0ff */
[----:B------:R-:W-:Y:S02]  /*b0ad0*/  SHF.R.U32.HI R15, RZ, 0x8, R14 ;  /* 0x00000008ff0f7819 */ /* 0x000fe4000001160e */
[----:B-1----:R-:W-:-:S02]  /*b0ae0*/  ISETP.LT.AND P1, PT, R61, UR16, !P0 ;  /* 0x000000103d007c0c */ /* 0x002fc4000c721270 */
[----:B------:R-:W-:Y:S02]  /*b0af0*/  SHF.R.U32.HI R8, RZ, 0x8, R8 ;  /* 0x00000008ff087819 */ /* 0x000fe40000011608 */
[----:B------:R-:W-:Y:S02]  /*b0b00*/  PRMT R10, R13, 0x3340, R10 ;  /* 0x000033400d0a7816 */ /* 0x000fe4000000000a */
[----:B------:R-:W-:Y:S02]  /*b0b10*/  LOP3.LUT R9, R15, 0xffff, RZ, 0xc0, !PT ;  /* 0x0000ffff0f097812 */ /* 0x000fe400078ec0ff */
[----:B0-----:R-:W-:Y:S02]  /*b0b20*/  ISETP.LT.AND P0, PT, R60, UR34, !P0 ;  /* 0x000000223c007c0c */ /* 0x001fe4000c701270 */
[----:B------:R-:W-:Y:S01]  /*b0b30*/  LOP3.LUT R8, R8, 0xffff, RZ, 0xc0, !PT ;  /* 0x0000ffff08087812 */ /* 0x000fe200078ec0ff */
[----:B------:R-:W0:Y:S01]  /*b0b40*/  LDCU.64 UR26, c[0x0][0x398] ;  /* 0x00007300ff1a77ac */ /* 0x000e220008000a00 */
[----:B------:R-:W-:Y:S04]  /*b0b50*/  STL [R1+0x324], R10 ;  /* 0x0003240a01007387 */ /* 0x000fe80000100800 */
[----:B------:R-:W2:Y:S01]  /*b0b60*/  LDL.LU R18, [R1+0x194] ;  /* 0x0001940001127983 */ /* 0x000ea20000300800 */
[----:B------:R-:W-:Y:S01]  /*b0b70*/  PRMT R8, R9, 0x3340, R8 ;  /* 0x0000334009087816 */ /* 0x000fe20000000008 */
[----:B------:R-:W1:Y:S04]  /*b0b80*/  LDCU UR34, c[0x0][0x398] ;  /* 0x00007300ff2277ac */ /* 0x000e680008000800 */
[----:B------:R3:W-:Y:S02]  /*b0b90*/  STL [R1+0x394], R8 ;  /* 0x0003940801007387 */ /* 0x0007e40000100800 */
[----:B---3--:R-:W-:Y:S01]  /*b0ba0*/  VIADD R8, R0, 0x4d ;  /* 0x0000004d00087836 */ /* 0x008fe20000000000 */
[----:B------:R-:W-:-:S04]  /*b0bb0*/  LOP3.LUT R54, R54, 0x7fffffff, RZ, 0xc0, !PT ;  /* 0x7fffffff36367812 */ /* 0x000fc800078ec0ff */
[----:B------:R-:W-:-:S04]  /*b0bc0*/  @P1 LOP3.LUT R54, R54, 0x80000000, RZ, 0xfc, !PT ;  /* 0x8000000036361812 */ /* 0x000fc800078efcff */
[----:B------:R-:W-:-:S04]  /*b0bd0*/  LOP3.LUT R54, R54, 0xbfffffff, RZ, 0xc0, !PT ;  /* 0xbfffffff36367812 */ /* 0x000fc800078ec0ff */
[----:B------:R-:W-:Y:S02]  /*b0be0*/  @P0 LOP3.LUT R54, R54, 0x40000000, RZ, 0xfc, !PT ;  /* 0x4000000036360812 */ /* 0x000fe400078efcff */
[----:B------:R-:W-:Y:S01]  /*b0bf0*/  ISETP.GE.AND P0, PT, R8, UR25, PT ;  /* 0x0000001908007c0c */ /* 0x000fe2000bf06270 */
[----:B------:R-:W3:Y:S01]  /*b0c00*/  LDCU.64 UR24, c[0x0][0x398] ;  /* 0x00007300ff1877ac */ /* 0x000ee20008000a00 */
[----:B----4-:R-:W-:Y:S02]  /*b0c10*/  PRMT R8, R20, 0x5410, R45 ;  /* 0x0000541014087816 */ /* 0x010fe4000000002d */
[----:B------:R-:W4:Y:S04]  /*b0c20*/  LDL.LU R20, [R1+0x190] ;  /* 0x0001900001147983 */ /* 0x000f280000300800 */
[----:B------:R0:W-:Y:S04]  /*b0c30*/  STL [R1+0x40], R8 ;  /* 0x0000400801007387 */ /* 0x0001e80000100800 */
[----:B------:R-:W4:Y:S04]  /*b0c40*/  LDL.LU R48, [R1+0xf8] ;  /* 0x0000f80001307983 */ /* 0x000f280000300800 */
[----:B------:R-:W4:Y:S04]  /*b0c50*/  LDL.LU R47, [R1+0x188] ;  /* 0x00018800012f7983 */ /* 0x000f280000300800 */
[----:B------:R-:W4:Y:S04]  /*b0c60*/  LDL.LU R46, [R1+0xf4] ;  /* 0x0000f400012e7983 */ /* 0x000f280000300800 */
[----:B------:R-:W4:Y:S01]  /*b0c70*/  LDL.LU R45, [R1+0x184] ;  /* 0x00018400012d7983 */ /* 0x000f220000300800 */
[----:B------:R-:W-:-:S02]  /*b0c80*/  PRMT R56, R36, 0x5410, R56 ;  /* 0x0000541024387816 */ /* 0x000fc40000000038 */
[----:B------:R-:W-:-:S03]  /*b0c90*/  PRMT R57, R19, 0x5410, R57 ;  /* 0x0000541013397816 */ /* 0x000fc60000000039 */
[----:B------:R-:W-:Y:S04]  /*b0ca0*/  STL [R1+0x3068], R56 ;  /* 0x0030683801007387 */ /* 0x000fe80000100800 */
[----:B------:R-:W4:Y:S04]  /*b0cb0*/  LDL.LU R36, [R1+0xf0] ;  /* 0x0000f00001247983 */ /* 0x000f280000300800 */
[----:B------:R-:W4:Y:S01]  /*b0cc0*/  LDL.LU R19, [R1+0x180] ;  /* 0x0001800001137983 */ /* 0x000f220000300800 */
[----:B0-----:R-:W-:Y:S02]  /*b0cd0*/  ISETP.LT.AND P1, PT, R61, UR26, !P0 ;  /* 0x0000001a3d007c0c */ /* 0x001fe4000c721270 */
[----:B-1----:R-:W-:-:S02]  /*b0ce0*/  ISETP.LT.AND P0, PT, R60, UR34, !P0 ;  /* 0x000000223c007c0c */ /* 0x002fc4000c701270 */
[----:B------:R-:W-:Y:S01]  /*b0cf0*/  LOP3.LUT R54, R54, 0xdfffffff, RZ, 0xc0, !PT ;  /* 0xdfffffff36367812 */ /* 0x000fe200078ec0ff */
[----:B------:R-:W-:Y:S01]  /*b0d00*/  VIADD R8, R0, 0x4c ;  /* 0x0000004c00087836 */ /* 0x000fe20000000000 */
[----:B------:R-:W-:Y:S01]  /*b0d10*/  STL [R1+0x306c], R57 ;  /* 0x00306c3901007387 */ /* 0x000fe20000100800 */
[----:B------:R-:W-:Y:S02]  /*b0d20*/  PRMT R13, R43, 0x5410, R4 ;  /* 0x000054102b0d7816 */ /* 0x000fe40000000004 */
[----:B------:R-:W-:Y:S02]  /*b0d30*/  PRMT R14, R41, 0x5410, R42 ;  /* 0x00005410290e7816 */ /* 0x000fe4000000002a */
[----:B------:R-:W-:Y:S01]  /*b0d40*/  PRMT R15, R38, 0x5410, R40 ;  /* 0x00005410260f7816 */ /* 0x000fe20000000028 */
[----:B------:R-:W-:Y:S01]  /*b0d50*/  VIADD R11, R0, 0x39 ;  /* 0x00000039000b7836 */ /* 0x000fe20000000000 */
[----:B------:R-:W-:Y:S01]  /*b0d60*/  PRMT R10, R55, 0x5410, R25 ;  /* 0x00005410370a7816 */ /* 0x000fe20000000019 */
[----:B------:R-:W0:Y:S01]  /*b0d70*/  LDCU UR34, c[0x0][0x398] ;  /* 0x00007300ff2277ac */ /* 0x000e220008000800 */
[----:B------:R-:W-:-:S04]  /*b0d80*/  @P1 LOP3.LUT R54, R54, 0x20000000, RZ, 0xfc, !PT ;  /* 0x2000000036361812 */ /* 0x000fc800078efcff */
[----:B------:R-:W-:-:S04]  /*b0d90*/  LOP3.LUT R54, R54, 0xefffffff, RZ, 0xc0, !PT ;  /* 0xefffffff36367812 */ /* 0x000fc800078ec0ff */
[----:B------:R-:W-:Y:S02]  /*b0da0*/  @P0 LOP3.LUT R54, R54, 0x10000000, RZ, 0xfc, !PT ;  /* 0x1000000036360812 */ /* 0x000fe400078efcff */
[----:B------:R-:W-:Y:S01]  /*b0db0*/  ISETP.GE.AND P0, PT, R8, UR23, PT ;  /* 0x0000001708007c0c */ /* 0x000fe2000bf06270 */
[----:B------:R-:W1:Y:S03]  /*b0dc0*/  LDCU.64 UR22, c[0x0][0x398] ;  /* 0x00007300ff1677ac */ /* 0x000e660008000a00 */
[----:B---3--:R-:W-:Y:S02]  /*b0dd0*/  ISETP.LT.AND P1, PT, R61, UR24, !P0 ;  /* 0x000000183d007c0c */ /* 0x008fe4000c721270 */
[----:B------:R-:W-:Y:S02]  /*b0de0*/  ISETP.LT.AND P0, PT, R60, UR38, !P0 ;  /* 0x000000263c007c0c */ /* 0x000fe4000c701270 */
[----:B------:R-:W-:-:S02]  /*b0df0*/  LOP3.LUT R54, R54, 0xf7ffffff, RZ, 0xc0, !PT ;  /* 0xf7ffffff36367812 */ /* 0x000fc400078ec0ff */
[----:B--2---:R-:W-:Y:S01]  /*b0e00*/  PRMT R58, R18, 0x5410, R58 ;  /* 0x00005410123a7816 */ /* 0x004fe2000000003a */
[----:B------:R-:W2:Y:S01]  /*b0e10*/  LDCU UR38, c[0x0][0x398] ;  /* 0x00007300ff2677ac */ /* 0x000ea20008000800 */
[----:B------:R-:W3:Y:S01]  /*b0e20*/  LDL.LU R18, [R1+0x18c] ;  /* 0x00018c0001127983 */ /* 0x000ee20000300800 */
[----:B------:R-:W-:-:S04]  /*b0e30*/  VIADD R8, R0, 0x4b ;  /* 0x0000004b00087836 */ /* 0x000fc80000000000 */
[----:B------:R-:W-:-:S04]  /*b0e40*/  @P1 LOP3.LUT R54, R54, 0x8000000, RZ, 0xfc, !PT ;  /* 0x0800000036361812 */ /* 0x000fc800078efcff */
[----:B------:R-:W-:-:S04]  /*b0e50*/  LOP3.LUT R54, R54, 0xfbffffff, RZ, 0xc0, !PT ;  /* 0xfbffffff36367812 */ /* 0x000fc800078ec0ff */
[----:B------:R-:W-:Y:S02]  /*b0e60*/  @P0 LOP3.LUT R54, R54, 0x4000000, RZ, 0xfc, !PT ;  /* 0x0400000036360812 */ /* 0x000fe400078efcff */
[----:B------:R-:W-:Y:S01]  /*b0e70*/  ISETP.GE.AND P0, PT, R8, UR13, PT ;  /* 0x0000000d08007c0c */ /* 0x000fe2000bf06270 */
[----:B------:R-:W-:Y:S01]  /*b0e80*/  STL [R1+0x3070], R58 ;  /* 0x0030703a01007387 */ /* 0x000fe20000100800 */
[----:B------:R-:W0:Y:S02]  /*b0e90*/  LDCU.64 UR12, c[0x0][0x398] ;  /* 0x00007300ff0c77ac */ /* 0x000e240008000a00 */
[----:B-1----:R-:W-:Y:S02]  /*b0ea0*/  ISETP.LT.AND P1, PT, R61, UR22, !P0 ;  /* 0x000000163d007c0c */ /* 0x002fe4000c721270 */
[----:B--2---:R-:W-:Y:S02]  /*b0eb0*/  ISETP.LT.AND P0, PT, R60, UR38, !P0 ;  /* 0x000000263c007c0c */ /* 0x004fe4000c701270 */
[----:B------:R-:W-:-:S02]  /*b0ec0*/  LOP3.LUT R54, R54, 0xfdffffff, RZ, 0xc0, !PT ;  /* 0xfdffffff36367812 */ /* 0x000fc400078ec0ff */
[----:B----4-:R-:W-:-:S07]  /*b0ed0*/  PRMT R59, R20, 0x5410, R59 ;  /* 0x00005410143b7816 */ /* 0x010fce000000003b */
[----:B------:R-:W-:Y:S01]  /*b0ee0*/  @P1 LOP3.LUT R54, R54, 0x2000000, RZ, 0xfc, !PT ;  /* 0x0200000036361812 */ /* 0x000fe200078efcff */
[----:B------:R-:W2:Y:S01]  /*b0ef0*/  LDL.LU R20, [R1+0x174] ;  /* 0x0001740001147983 */ /* 0x000ea20000300800 */
[----:B------:R-:W-:-:S03]  /*b0f00*/  PRMT R8, R47, 0x5410, R48 ;  /* 0x000054102f087816 */ /* 0x000fc60000000030 */
[----:B------:R-:W-:Y:S01]  /*b0f10*/  STL [R1+0x3074], R59 ;  /* 0x0030743b01007387 */ /* 0x000fe20000100800 */
[----:B------:R-:W-:Y:S01]  /*b0f20*/  LOP3.LUT R54, R54, 0xfeffffff, RZ, 0xc0, !PT ;  /* 0xfeffffff36367812 */ /* 0x000fe200078ec0ff */
[C---:B------:R-:W-:Y:S02]  /*b0f30*/  VIADD R25, R0.reuse, 0x38 ;  /* 0x0000003800197836 */ /* 0x040fe40000000000 */
[----:B------:R-:W-:Y:S01]  /*b0f40*/  VIADD R55, R0, 0x23 ;  /* 0x0000002300377836 */ /* 0x000fe20000000000 */
[----:B------:R1:W-:Y:S01]  /*b0f50*/  STL [R1+0x30], R8 ;  /* 0x0000300801007387 */ /* 0x0003e20000100800 */
[----:B------:R-:W-:Y:S01]  /*b0f60*/  @P0 LOP3.LUT R54, R54, 0x1000000, RZ, 0xfc, !PT ;  /* 0x0100000036360812 */ /* 0x000fe200078efcff */
[----:B------:R-:W4:Y:S01]  /*b0f70*/  LDCU UR38, c[0x0][0x398] ;  /* 0x00007300ff2677ac */ /* 0x000f220008000800 */
[----:B-1----:R-:W-:-:S05]  /*b0f80*/  VIADD R8, R0, 0x4a ;  /* 0x0000004a00087836 */ /* 0x002fca0000000000 */
[----:B------:R-:W-:Y:S02]  /*b0f90*/  ISETP.GE.AND P0, PT, R8, UR21, PT ;  /* 0x0000001508007c0c */ /* 0x000fe4000bf06270 */
[----:B------:R-:W-:Y:S01]  /*b0fa0*/  PRMT R8, R45, 0x5410, R46 ;  /* 0x000054102d087816 */ /* 0x000fe2000000002e */
[----:B------:R-:W1:Y:S04]  /*b0fb0*/  LDCU.64 UR20, c[0x0][0x398] ;  /* 0x00007300ff1477ac */ /* 0x000e680008000a00 */
[----:B------:R0:W-:Y:S04]  /*b0fc0*/  STL [R1+0x34], R8 ;  /* 0x0000340801007387 */ /* 0x0001e80000100800 */
[----:B------:R-:W4:Y:S01]  /*b0fd0*/  LDL.LU R50, [R1+0x178] ;  /* 0x0001780001327983 */ /* 0x000f220000300800 */
[----:B0-----:R-:W-:-:S03]  /*b0fe0*/  PRMT R8, R19, 0x5410, R36 ;  /* 0x0000541013087816 */ /* 0x001fc60000000024 */
[----:B------:R-:W4:Y:S04]  /*b0ff0*/  LDL.LU R19, [R1+0x170] ;  /* 0x0001700001137983 */ /* 0x000f280000300800 */
[----:B------:R0:W-:Y:S04]  /*b1000*/  STL [R1+0x38], R8 ;  /* 0x0000380801007387 */ /* 0x0001e80000100800 */
[----:B------:R-:W4:Y:S04]  /*b1010*/  LDL.LU R49, [R1+0x20] ;  /* 0x0000200001317983 */ /* 0x000f280000300800 */
[----:B------:R-:W4:Y:S01]  /*b1020*/  LDL.LU R48, [R1+0x17c] ;  /* 0x00017c0001307983 */ /* 0x000f220000300800 */
[----:B---3--:R-:W-:-:S05]  /*b1030*/  PRMT R28, R18, 0x5410, R28 ;  /* 0x00005410121c7816 */ /* 0x008fca000000001c */
[----:B------:R3:W-:Y:S04]  /*b1040*/  STL [R1+0x3078], R28 ;  /* 0x0030781c01007387 */ /* 0x0007e80000100800 */
[----:B------:R-:W4:Y:S04]  /*b1050*/  LDL.LU R47, [R1+0x24] ;  /* 0x00002400012f7983 */ /* 0x000f280000300800 */
[----:B------:R-:W4:Y:S04]  /*b1060*/  LDL.LU R46, [R1+0x160] ;  /* 0x00016000012e7983 */ /* 0x000f280000300800 */
[----:B------:R-:W4:Y:S04]  /*b1070*/  LDL.LU R45, [R1+0x28] ;  /* 0x00002800012d7983 */ /* 0x000f280000300800 */
[----:B------:R-:W4:Y:S04]  /*b1080*/  LDL.LU R36, [R1+0x164] ;  /* 0x0001640001247983 */ /* 0x000f280000300800 */
[----:B------:R-:W4:Y:S01]  /*b1090*/  LDL.LU R18, [R1+0xec] ;  /* 0x0000ec0001127983 */ /* 0x000f220000300800 */
[----:B------:R-:W-:-:S02]  /*b10a0*/  ISETP.LT.AND P1, PT, R61, UR12, !P0 ;  /* 0x0000000c3d007c0c */ /* 0x000fc4000c721270 */
[----:B------:R-:W-:Y:S02]  /*b10b0*/  ISETP.LT.AND P0, PT, R60, UR76, !P0 ;  /* 0x0000004c3c007c0c */ /* 0x000fe4000c701270 */
[----:B------:R-:W-:Y:S01]  /*b10c0*/  LOP3.LUT R54, R54, 0xff7fffff, RZ, 0xc0, !PT ;  /* 0xff7fffff36367812 */ /* 0x000fe200078ec0ff */
[----:B0-----:R-:W-:Y:S01]  /*b10d0*/  VIADD R8, R0, 0x49 ;  /* 0x0000004900087836 */ /* 0x001fe20000000000 */
[----:B--2---:R-:W-:Y:S02]  /*b10e0*/  PRMT R29, R20, 0x5410, R29 ;  /* 0x00005410141d7816 */ /* 0x004fe4000000001d */
[----:B----4-:R-:W-:Y:S01]  /*b10f0*/  PRMT R30, R50, 0x5410, R30 ;  /* 0x00005410321e7816 */ /* 0x010fe2000000001e */
[----:B------:R-:W2:Y:S04]  /*b1100*/  LDL.LU R20, [R1+0x16c] ;  /* 0x00016c0001147983 */ /* 0x000ea80000300800 */
[----:B------:R0:W-:Y:S01]  /*b1110*/  STL [R1+0x307c], R29 ;  /* 0x00307c1d01007387 */ /* 0x0001e20000100800 */
[----:B------:R-:W-:-:S03]  /*b1120*/  PRMT R31, R19, 0x5410, R31 ;  /* 0x00005410131f7816 */ /* 0x000fc6000000001f */
[----:B------:R-:W-:Y:S04]  /*b1130*/  STL [R1+0x3080], R30 ;  /* 0x0030801e01007387 */ /* 0x000fe80000100800 */
[----:B------:R-:W4:Y:S01]  /*b1140*/  LDL.LU R19, [R1+0x168] ;  /* 0x0001680001137983 */ /* 0x000f220000300800 */
[----:B------:R-:W-:Y:S01]  /*b1150*/  @P1 LOP3.LUT R54, R54, 0x800000, RZ, 0xfc, !PT ;  /* 0x0080000036361812 */ /* 0x000fe200078efcff */
[----:B---3--:R-:W-:Y:S01]  /*b1160*/  VIADD R28, R0, 0x17 ;  /* 0x00000017001c7836 */ /* 0x008fe20000000000 */
[----:B------:R-:W3:Y:S02]  /*b1170*/  LDCU UR76, c[0x0][0x39c] ;  /* 0x00007380ff4c77ac */ /* 0x000ee40008000800 */
        /* <DEDUP_REMOVED lines=8> */
[----:B------:R-:W-:Y:S01]  /*b1200*/  STL [R1+0x3084], R31 ;  /* 0x0030841f01007387 */ /* 0x000fe20000100800 */
[----:B--2---:R-:W-:-:S06]  /*b1210*/  PRMT R20, R20, 0x5410, R18 ;  /* 0x0000541014147816 */ /* 0x004fcc0000000012 */
[----:B------:R-:W-:Y:S01]  /*b1220*/  @P1 LOP3.LUT R54, R54, 0x200000, RZ, 0xfc, !PT ;  /* 0x0020000036361812 */ /* 0x000fe200078efcff */
[----:B0-----:R-:W-:Y:S01]  /*b1230*/  VIADD R29, R0, 0x18 ;  /* 0x00000018001d7836 */ /* 0x001fe20000000000 */
        /* <DEDUP_REMOVED lines=9> */
[----:B----4-:R-:W-:Y:S01]  /*b12d0*/  PRMT R21, R19, 0x5410, R21 ;  /* 0x0000541013157816 */ /* 0x010fe20000000015 */
[----:B------:R-:W2:Y:S06]  /*b12e0*/  LDCU UR74, c[0x0][0x398] ;  /* 0x00007300ff4a77ac */ /* 0x000eac0008000800 */
[----:B------:R-:W-:-:S04]  /*b12f0*/  @P1 LOP3.LUT R54, R54, 0x80000, RZ, 0xfc, !PT ;  /* 0x0008000036361812 */ /* 0x000fc800078efcff */
[----:B------:R-:W-:-:S04]  /*b1300*/  LOP3.LUT R54, R54, 0xfffbffff, RZ, 0xc0, !PT ;  /* 0xfffbffff36367812 */ /* 0x000fc800078ec0ff */
[----:B------:R-:W-:Y:S02]  /*b1310*/  @P0 LOP3.LUT R54, R54, 0x40000, RZ, 0xfc, !PT ;  /* 0x0004000036360812 */ /* 0x000fe400078efcff */
[----:B------:R-:W-:Y:S02]  /*b1320*/  ISETP.GE.AND P0, PT, R8, UR27, PT ;  /* 0x0000001b08007c0c */ /* 0x000fe4000bf06270 */
[----:B------:R-:W-:Y:S01]  /*b1330*/  PRMT R8, R48, 0x5410, R49 ;  /* 0x0000541030087816 */ /* 0x000fe20000000031 */
[----:B------:R-:W4:Y:S01]  /*b1340*/  LDCU.64 UR26, c[0x0][0x398] ;  /* 0x00007300ff1a77ac */ /* 0x000f220008000a00 */
[----:B-1----:R-:W-:Y:S02]  /*b1350*/  ISETP.LT.AND P1, PT, R61, UR16, !P0 ;  /* 0x000000103d007c0c */ /* 0x002fe4000c721270 */
[----:B------:R-:W-:Y:S02]  /*b1360*/  ISETP.LT.AND P0, PT, R60, UR73, !P0 ;  /* 0x000000493c007c0c */ /* 0x000fe4000c701270 */
[----:B------:R-:W-:Y:S01]  /*b1370*/  LOP3.LUT R54, R54, 0xfffdffff, RZ, 0xc0, !PT ;  /* 0xfffdffff36367812 */ /* 0x000fe200078ec0ff */
[----:B------:R1:W-:Y:S01]  /*b1380*/  STL [R1+0x20], R8 ;  /* 0x0000200801007387 */ /* 0x0003e20000100800 */
[----:B------:R-:W0:Y:S01]  /*b1390*/  LDCU UR73, c[0x0][0x398] ;  /* 0x00007300ff4977ac */ /* 0x000e220008000800 */
[----:B-1----:R-:W-:-:S06]  /*b13a0*/  PRMT R8, R46, 0x5410, R47 ;  /* 0x000054102e087816 */ /* 0x002fcc000000002f */
[----:B------:R-:W-:Y:S01]  /*b13b0*/  @P1 LOP3.LUT R54, R54, 0x20000, RZ, 0xfc, !PT ;  /* 0x0002000036361812 */ /* 0x000fe200078efcff */
[----:B------:R-:W2:Y:S04]  /*b13c0*/  LDL.LU R47, [R1+0x154] ;  /* 0x00015400012f7983 */ /* 0x000ea80000300800 */
[----:B------:R1:W-:Y:S01]  /*b13d0*/  STL [R1+0x24], R8 ;  /* 0x0000240801007387 */ /* 0x0003e20000100800 */
[----:B------:R-:W-:-:S04]  /*b13e0*/  LOP3.LUT R54, R54, 0xfffeffff, RZ, 0xc0, !PT ;  /* 0xfffeffff36367812 */ /* 0x000fc800078ec0ff */
[----:B------:R-:W-:Y:S01]  /*b13f0*/  @P0 LOP3.LUT R54, R54, 0x10000, RZ, 0xfc, !PT ;  /* 0x0001000036360812 */ /* 0x000fe200078efcff */
[----:B-1----:R-:W-:-:S05]  /*b1400*/  VIADD R8, R0, 0x46 ;  /* 0x0000004600087836 */ /* 0x002fca0000000000 */
[----:B------:R-:W-:Y:S02]  /*b1410*/  ISETP.GE.AND P0, PT, R8, UR25, PT ;  /* 0x0000001908007c0c */ /* 0x000fe4000bf06270 */
[----:B------:R-:W-:Y:S01]  /*b1420*/  PRMT R8, R36, 0x5410, R45 ;  /* 0x0000541024087816 */ /* 0x000fe2000000002d */
[----:B------:R-:W1:Y:S04]  /*b1430*/  LDCU.64 UR24, c[0x0][0x398] ;  /* 0x00007300ff1877ac */ /* 0x000e680008000a00 */
[----:B------:R0:W-:Y:S04]  /*b1440*/  STL [R1+0x28], R8 ;  /* 0x0000280801007387 */ /* 0x0001e80000100800 */
[----:B------:R-:W3:Y:S04]  /*b1450*/  LDL.LU R46, [R1+0x150] ;  /* 0x00015000012e7983 */ /* 0x000ee80000300800 */
[----:B------:R-:W3:Y:S04]  /*b1460*/  LDL.LU R45, [R1+0x10] ;  /* 0x00001000012d7983 */ /* 0x000ee80000300800 */
[----:B------:R-:W3:Y:S04]  /*b1470*/  LDL.LU R36, [R1+0x15c] ;  /* 0x00015c0001247983 */ /* 0x000ee80000300800 */
[----:B------:R0:W-:Y:S04]  /*b1480*/  STL [R1+0x3088], R20 ;  /* 0x0030881401007387 */ /* 0x0001e80000100800 */
[----:B------:R-:W3:Y:S04]  /*b1490*/  LDL.LU R49, [R1+0x14] ;  /* 0x0000140001317983 */ /* 0x000ee80000300800 */
[----:B------:R-:W3:Y:S04]  /*b14a0*/  LDL.LU R48, [R1+0x158] ;  /* 0x0001580001307983 */ /* 0x000ee80000300800 */
[----:B------:R-:W3:Y:S04]  /*b14b0*/  LDL.LU R18, [R1+0x18] ;  /* 0x0000180001127983 */ /* 0x000ee80000300800 */
[----:B------:R-:W3:Y:S01]  /*b14c0*/  LDL.LU R19, [R1+0x140] ;  /* 0x0001400001137983 */ /* 0x000ee20000300800 */
[----:B----4-:R-:W-:-:S02]  /*b14d0*/  ISETP.LT.AND P1, PT, R61, UR26, !P0 ;  /* 0x0000001a3d007c0c */ /* 0x010fc4000c721270 */
[----:B------:R-:W-:Y:S02]  /*b14e0*/  ISETP.LT.AND P0, PT, R60, UR70, !P0 ;  /* 0x000000463c007c0c */ /* 0x000fe4000c701270 */
[----:B------:R-:W-:Y:S01]  /*b14f0*/  LOP3.LUT R54, R54, 0xffff7fff, RZ, 0xc0, !PT ;  /* 0xffff7fff36367812 */ /* 0x000fe200078ec0ff */
[----:B0-----:R-:W-:Y:S01]  /*b1500*/  VIADD R8, R0, 0x45 ;  /* 0x0000004500087836 */ /* 0x001fe20000000000 */
[----:B------:R-:W-:Y:S01]  /*b1510*/  STL [R1+0x308c], R21 ;  /* 0x00308c1501007387 */ /* 0x000fe20000100800 */
[----:B--2---:R-:W-:-:S06]  /*b1520*/  PRMT R22, R47, 0x5410, R22 ;  /* 0x000054102f167816 */ /* 0x004fcc0000000016 */
[----:B------:R-:W-:Y:S02]  /*b1530*/  @P1 LOP3.LUT R54, R54, 0x8000, RZ, 0xfc, !PT ;  /* 0x0000800036361812 */ /* 0x000fe400078efcff */
[----:B---3--:R-:W-:Y:S02]  /*b1540*/  PRMT R23, R46, 0x5410, R23 ;  /* 0x000054102e177816 */ /* 0x008fe40000000017 */
[----:B------:R-:W-:Y:S01]  /*b1550*/  LOP3.LUT R54, R54, 0xffffbfff, RZ, 0xc0, !PT ;  /* 0xffffbfff36367812 */ /* 0x000fe200078ec0ff */
[----:B------:R-:W-:Y:S01]  /*b1560*/  VIADD R20, R0, 0x19 ;  /* 0x0000001900147836 */ /* 0x000fe20000000000 */
[----:B------:R-:W0:Y:S02]  /*b1570*/  LDCU UR70, c[0x0][0x398] ;  /* 0x00007300ff4677ac */ /* 0x000e240008000800 */
[----:B------:R-:W-:Y:S02]  /*b1580*/  @P0 LOP3.LUT R54, R54, 0x4000, RZ, 0xfc, !PT ;  /* 0x0000400036360812 */ /* 0x000fe400078efcff */
[----:B------:R-:W-:Y:S01]  /*b1590*/  ISETP.GE.AND P0, PT, R8, UR23, PT ;  /* 0x0000001708007c0c */ /* 0x000fe2000bf06270 */
[----:B------:R-:W2:Y:S03]  /*b15a0*/  LDCU.64 UR22, c[0x0][0x398] ;  /* 0x00007300ff1677ac */ /* 0x000ea60008000a00 */
[----:B-1----:R-:W-:-:S02]  /*b15b0*/  ISETP.LT.AND P1, PT, R61, UR24, !P0 ;  /* 0x000000183d007c0c */ /* 0x002fc4000c721270 */
[----:B------:R-:W-:Y:S02]  /*b15c0*/  ISETP.LT.AND P0, PT, R60, UR67, !P0 ;  /* 0x000000433c007c0c */ /* 0x000fe4000c701270 */
[----:B------:R-:W-:Y:S01]  /*b15d0*/  LOP3.LUT R54, R54, 0xffffdfff, RZ, 0xc0, !PT ;  /* 0xffffdfff36367812 */ /* 0x000fe200078ec0ff */
[----:B------:R-:W-:Y:S01]  /*b15e0*/  VIADD R8, R0, 0x44 ;  /* 0x0000004400087836 */ /* 0x000fe20000000000 */
[----:B------:R-:W-:Y:S04]  /*b15f0*/  STL [R1+0x3090], R22 ;  /* 0x0030901601007387 */ /* 0x000fe80000100800 */
[----:B------:R-:W3:Y:S04]  /*b1600*/  LDL.LU R47, [R1+0xe8] ;  /* 0x0000e800012f7983 */ /* 0x000ee80000300800 */
[----:B------:R-:W3:Y:S01]  /*b1610*/  LDL.LU R46, [R1+0x14c] ;  /* 0x00014c00012e7983 */ /* 0x000ee20000300800 */
[----:B------:R-:W1:Y:S01]  /*b1620*/  LDCU UR67, c[0x0][0x398] ;  /* 0x00007300ff4377ac */ /* 0x000e620008000800 */
[----:B------:R-:W-:-:S04]  /*b1630*/  @P1 LOP3.LUT R54, R54, 0x2000, RZ, 0xfc, !PT ;  /* 0x0000200036361812 */ /* 0x000fc800078efcff */
[----:B------:R-:W-:-:S04]  /*b1640*/  LOP3.LUT R54, R54, 0xffffefff, RZ, 0xc0, !PT ;  /* 0xffffefff36367812 */ /* 0x000fc800078ec0ff */
[----:B------:R-:W-:Y:S02]  /*b1650*/  @P0 LOP3.LUT R54, R54, 0x1000, RZ, 0xfc, !PT ;  /* 0x0000100036360812 */ /* 0x000fe400078efcff */
[----:B------:R-:W-:Y:S02]  /*b1660*/  ISETP.GE.AND P0, PT, R8, UR13, PT ;  /* 0x0000000d08007c0c */ /* 0x000fe4000bf06270 */
[----:B------:R-:W-:Y:S01]  /*b1670*/  PRMT R8, R36, 0x5410, R45 ;  /* 0x0000541024087816 */ /* 0x000fe2000000002d */
[----:B------:R-:W-:Y:S01]  /*b1680*/  STL [R1+0x3094], R23 ;  /* 0x0030941701007387 */ /* 0x000fe20000100800 */
[----:B------:R-:W-:Y:S02]  /*b1690*/  LOP3.LUT R54, R54, 0xfffff7ff, RZ, 0xc0, !PT ;  /* 0xfffff7ff36367812 */ /* 0x000fe400078ec0ff */
[----:B--2---:R-:W-:Y:S02]  /*b16a0*/  ISETP.LT.AND P1, PT, R61, UR22, !P0 ;  /* 0x000000163d007c0c */ /* 0x004fe4000c721270 */
[----:B------:R-:W-:Y:S01]  /*b16b0*/  ISETP.LT.AND P0, PT, R60, UR64, !P0 ;  /* 0x000000403c007c0c */ /* 0x000fe2000c701270 */
[----:B------:R-:W2:Y:S04]  /*b16c0*/  LDL.LU R45, [R1+0xe4] ;  /* 0x0000e400012d7983 */ /* 0x000ea80000300800 */
[----:B------:R-:W2:Y:S04]  /*b16d0*/  LDL.LU R36, [R1+0x148] ;  /* 0x0001480001247983 */ /* 0x000ea80000300800 */
[----:B------:R4:W-:Y:S01]  /*b16e0*/  STL [R1+0x10], R8 ;  /* 0x0000100801007387 */ /* 0x0009e20000100800 */
[----:B------:R-:W0:Y:S01]  /*b16f0*/  LDCU.64 UR12, c[0x0][0x398] ;  /* 0x00007300ff0c77ac */ /* 0x000e220008000a00 */
[----:B------:R-:W0:Y:S01]  /*b1700*/  LDCU UR64, c[0x0][0x398] ;  /* 0x00007300ff4077ac */ /* 0x000e220008000800 */
[----:B------:R-:W-:Y:S01]  /*b1710*/  @P1 LOP3.LUT R54, R54, 0x800, RZ, 0xfc, !PT ;  /* 0x0000080036361812 */ /* 0x000fe200078efcff */
[----:B----4-:R-:W-:-:S03]  /*b1720*/  VIADD R8, R0, 0x43 ;  /* 0x0000004300087836 */ /* 0x010fc60000000000 */
[----:B------:R-:W-:-:S04]  /*b1730*/  LOP3.LUT R54, R54, 0xfffffbff, RZ, 0xc0, !PT ;  /* 0xfffffbff36367812 */ /* 0x000fc800078ec0ff */
[----:B------:R-:W-:Y:S02]  /*b1740*/  @P0 LOP3.LUT R54, R54, 0x400, RZ, 0xfc, !PT ;  /* 0x0000040036360812 */ /* 0x000fe400078efcff */
[----:B------:R-:W-:Y:S02]  /*b1750*/  ISETP.GE.AND P0, PT, R8, UR21, PT ;  /* 0x0000001508007c0c */ /* 0x000fe4000bf06270 */
[----:B------:R-:W-:Y:S01]  /*b1760*/  PRMT R8, R48, 0x5410, R49 ;  /* 0x0000541030087816 */ /* 0x000fe20000000031 */
[----:B------:R-:W4:Y:S04]  /*b1770*/  LDCU.64 UR20, c[0x0][0x398] ;  /* 0x00007300ff1477ac */ /* 0x000f280008000a00 */
[----:B------:R0:W-:Y:S04]  /*b1780*/  STL [R1+0x14], R8 ;  /* 0x0000140801007387 */ /* 0x0001e80000100800 */
[----:B------:R-:W2:Y:S01]  /*b1790*/  LDL.LU R51, [R1+0xe0] ;  /* 0x0000e00001337983 */ /* 0x000ea20000300800 */
[----:B0-----:R-:W-:-:S03]  /*b17a0*/  PRMT R8, R19, 0x5410, R18 ;  /* 0x0000541013087816 */ /* 0x001fc60000000012 */
[----:B------:R-:W2:Y:S04]  /*b17b0*/  LDL.LU R18, [R1+0x144] ;  /* 0x0001440001127983 */ /* 0x000ea80000300800 */
[----:B------:R0:W-:Y:S04]  /*b17c0*/  STL [R1+0x18], R8 ;  /* 0x0000180801007387 */ /* 0x0001e80000100800 */
[----:B------:R-:W2:Y:S04]  /*b17d0*/  LDL.LU R50, [R1+0xdc] ;  /* 0x0000dc0001327983 */ /* 0x000ea80000300800 */
[----:B------:R-:W2:Y:S04]  /*b17e0*/  LDL.LU R19, [R1+0x11c] ;  /* 0x00011c0001137983 */ /* 0x000ea80000300800 */
[----:B------:R-:W2:Y:S01]  /*b17f0*/  LDL.LU R49, [R1+0x13c] ;  /* 0x00013c0001317983 */ /* 0x000ea20000300800 */
[----:B------:R-:W-:-:S02]  /*b1800*/  ISETP.LT.AND P1, PT, R61, UR12, !P0 ;  /* 0x0000000c3d007c0c */ /* 0x000fc4000c721270 */
[----:B------:R-:W-:Y:S02]  /*b1810*/  ISETP.LT.AND P0, PT, R60, UR62, !P0 ;  /* 0x0000003e3c007c0c */ /* 0x000fe4000c701270 */
[----:B------:R-:W-:Y:S01]  /*b1820*/  LOP3.LUT R54, R54, 0xfffffdff, RZ, 0xc0, !PT ;  /* 0xfffffdff36367812 */ /* 0x000fe200078ec0ff */
[----:B------:R-:W2:Y:S01]  /*b1830*/  LDL.LU R48, [R1+0x4] ;  /* 0x0000040001307983 */ /* 0x000ea20000300800 */
[----:B------:R-:W1:Y:S01]  /*b1840*/  LDCU UR62, c[0x0][0x398] ;  /* 0x00007300ff3e77ac */ /* 0x000e620008000800 */
[----:B0-----:R-:W-:-:S06]  /*b1850*/  VIADD R8, R0, 0x42 ;  /* 0x0000004200087836 */ /* 0x001fcc0000000000 */
[----:B------:R-:W-:-:S04]  /*b1860*/  @P1 LOP3.LUT R54, R54, 0x200, RZ, 0xfc, !PT ;  /* 0x0000020036361812 */ /* 0x000fc800078efcff */
[----:B------:R-:W-:-:S04]  /*b1870*/  LOP3.LUT R54, R54, 0xfffffeff, RZ, 0xc0, !PT ;  /* 0xfffffeff36367812 */ /* 0x000fc800078ec0ff */
[----:B------:R-:W-:Y:S02]  /*b1880*/  @P0 LOP3.LUT R54, R54, 0x100, RZ, 0xfc, !PT ;  /* 0x0000010036360812 */ /* 0x000fe400078efcff */
[----:B------:R-:W-:Y:S01]  /*b1890*/  ISETP.GE.AND P0, PT, R8, UR19, PT ;  /* 0x0000001308007c0c */ /* 0x000fe2000bf06270 */
[----:B------:R-:W0:Y:S03]  /*b18a0*/  LDCU.64 UR18, c[0x0][0x398] ;  /* 0x00007300ff1277ac */ /* 0x000e260008000a00 */
        /* <DEDUP_REMOVED lines=19> */
[----:B------:R-:W0:Y:S01]  /*b19e0*/  LDCU.64 UR26, c[0x0][0x398] ;  /* 0x00007300ff1a77ac */ /* 0x000e220008000a00 */
[----:B---3--:R-:W-:Y:S02]  /*b19f0*/  PRMT R16, R46, 0x5410, R47 ;  /* 0x000054102e107816 */ /* 0x008fe4000000002f */
[----:B------:R-:W3:Y:S04]  /*b1a00*/  LDL.LU R47, [R1+0x138] ;  /* 0x00013800012f7983 */ /* 0x000ee80000300800 */
[----:B------:R-:W-:Y:S04]  /*b1a10*/  STL [R1+0x3098], R16 ;  /* 0x0030981001007387 */ /* 0x000fe80000100800 */
[----:B------:R-:W4:Y:S01]  /*b1a20*/  LDL.LU R46, [R1+0x8] ;  /* 0x00000800012e7983 */ /* 0x000f220000300800 */
[----:B--2---:R-:W-:-:S03]  /*b1a30*/  PRMT R17, R36, 0x5410, R45 ;  /* 0x0000541024117816 */ /* 0x004fc6000000002d */
[----:B------:R-:W2:Y:S04]  /*b1a40*/  LDL.LU R45, [R1+0x48] ;  /* 0x00004800012d7983 */ /* 0x000ea80000300800 */
[----:B------:R-:W2:Y:S04]  /*b1a50*/  LDL.LU R36, [R1+0x118] ;  /* 0x0001180001247983 */ /* 0x000ea80000300800 */
[----:B------:R-:W-:Y:S01]  /*b1a60*/  STL [R1+0x309c], R17 ;  /* 0x00309c1101007387 */ /* 0x000fe20000100800 */
[----:B------:R-:W-:Y:S02]  /*b1a70*/  PRMT R18, R18, 0x5410, R51 ;  /* 0x0000541012127816 */ /* 0x000fe40000000033 */
[----:B------:R-:W-:-:S02]  /*b1a80*/  PRMT R19, R19, 0x5410, R50 ;  /* 0x0000541013137816 */ /* 0x000fc40000000032 */
[----:B------:R-:W-:Y:S01]  /*b1a90*/  PRMT R8, R49, 0x5410, R39 ;  /* 0x0000541031087816 */ /* 0x000fe20000000027 */
[----:B------:R-:W-:Y:S04]  /*b1aa0*/  STL [R1+0x30a0], R18 ;  /* 0x0030a01201007387 */ /* 0x000fe80000100800 */
[----:B------:R-:W-:Y:S04]  /*b1ab0*/  STL [R1+0x30a4], R19 ;  /* 0x0030a41301007387 */ /* 0x000fe80000100800 */
[----:B------:R-:W4:Y:S01]  /*b1ac0*/  LDL.LU R39, [R1+0x3120] ;  /* 0x0031200001277983 */ /* 0x000f220000300800 */
[----:B0-----:R-:W-:-:S02]  /*b1ad0*/  ISETP.LT.AND P1, PT, R61, UR16, !P0 ;  /* 0x000000103d007c0c */ /* 0x001fc4000c721270 */
[----:B------:R-:W-:Y:S02]  /*b1ae0*/  ISETP.LT.AND P0, PT, R60, UR55, !P0 ;  /* 0x000000373c007c0c */ /* 0x000fe4000c701270 */
[----:B------:R-:W-:Y:S01]  /*b1af0*/  LOP3.LUT R54, R54, 0xfffffff7, RZ, 0xc0, !PT ;  /* 0xfffffff736367812 */ /* 0x000fe200078ec0ff */
[----:B------:R0:W-:Y:S01]  /*b1b00*/  STL [R1], R8 ;  /* 0x0000000801007387 */ /* 0x0001e20000100800 */
[----:B---3--:R-:W-:-:S07]  /*b1b10*/  PRMT R9, R47, 0x5410, R48 ;  /* 0x000054102f097816 */ /* 0x008fce0000000030 */
[----:B------:R-:W-:Y:S01]  /*b1b20*/  @P1 LOP3.LUT R54, R54, 0x8, RZ, 0xfc, !PT ;  /* 0x0000000836361812 */ /* 0x000fe200078efcff */
[----:B0-----:R-:W-:Y:S01]  /*b1b30*/  VIADD R8, R0, 0x3f ;  /* 0x0000003f00087836 */ /* 0x001fe20000000000 */
[----:B--2---:R-:W-:Y:S02]  /*b1b40*/  PRMT R12, R36, 0x5410, R45 ;  /* 0x00005410240c7816 */ /* 0x004fe4000000002d */
[----:B------:R-:W-:Y:S01]  /*b1b50*/  LOP3.LUT R54, R54, 0xfffffffb, RZ, 0xc0, !PT ;  /* 0xfffffffb36367812 */ /* 0x000fe200078ec0ff */
[----:B------:R0:W-:Y:S01]  /*b1b60*/  STL [R1+0x4], R9 ;  /* 0x0000040901007387 */ /* 0x0001e20000100800 */
[C---:B------:R-:W-:Y:S02]  /*b1b70*/  VIADD R17, R0.reuse, 0x1b ;  /* 0x0000001b00117836 */ /* 0x040fe40000000000 */
[----:B------:R-:W-:Y:S01]  /*b1b80*/  VIADD R16, R0, 0x1a ;  /* 0x0000001a00107836 */ /* 0x000fe20000000000 */
[----:B------:R-:W-:Y:S02]  /*b1b90*/  @P0 LOP3.LUT R54, R54, 0x4, RZ, 0xfc, !PT ;  /* 0x0000000436360812 */ /* 0x000fe400078efcff */
[----:B------:R-:W-:Y:S01]  /*b1ba0*/  ISETP.GE.AND P0, PT, R8, UR25, PT ;  /* 0x0000001908007c0c */ /* 0x000fe2000bf06270 */
[----:B------:R-:W2:Y:S01]  /*b1bb0*/  LDCU.64 UR24, c[0x0][0x398] ;  /* 0x00007300ff1877ac */ /* 0x000ea20008000a00 */
[----:B------:R-:W3:Y:S01]  /*b1bc0*/  LDCU UR55, c[0x0][0x398] ;  /* 0x00007300ff3777ac */ /* 0x000ee20008000800 */
[----:B----4-:R-:W-:-:S02]  /*b1bd0*/  PRMT R8, R39, 0x5410, R46 ;  /* 0x0000541027087816 */ /* 0x010fc4000000002e */
[----:B------:R-:W4:Y:S01]  /*b1be0*/  LDL.LU R39, [R1+0x311c] ;  /* 0x00311c0001277983 */ /* 0x000f220000300800 */
[----:B------:R-:W-:Y:S02]  /*b1bf0*/  ISETP.LT.AND P1, PT, R61, UR26, !P0 ;  /* 0x0000001a3d007c0c */ /* 0x000fe4000c721270 */
[----:B------:R-:W-:Y:S02]  /*b1c00*/  ISETP.LT.AND P0, PT, R60, UR50, !P0 ;  /* 0x000000323c007c0c */ /* 0x000fe4000c701270 */
[----:B------:R-:W-:Y:S01]  /*b1c10*/  LOP3.LUT R54, R54, 0xfffffffd, RZ, 0xc0, !PT ;  /* 0xfffffffd36367812 */ /* 0x000fe200078ec0ff */
[----:B------:R1:W-:Y:S01]  /*b1c20*/  STL [R1+0x8], R8 ;  /* 0x0000080801007387 */ /* 0x0003e20000100800 */
[C---:B0-----:R-:W-:Y:S02]  /*b1c30*/  VIADD R9, R0.reuse, 0x3a ;  /* 0x0000003a00097836 */ /* 0x041fe40000000000 */
[----:B------:R-:W-:Y:S01]  /*b1c40*/  VIADD R36, R0, 0x15 ;  /* 0x0000001500247836 */ /* 0x000fe20000000000 */
[----:B------:R-:W0:Y:S04]  /*b1c50*/  LDCU UR50, c[0x0][0x398] ;  /* 0x00007300ff3277ac */ /* 0x000e280008000800 */
[----:B------:R-:W-:Y:S01]  /*b1c60*/  @P1 LOP3.LUT R54, R54, 0x2, RZ, 0xfc, !PT ;  /* 0x0000000236361812 */ /* 0x000fe200078efcff */
[----:B-1----:R-:W-:-:S03]  /*b1c70*/  VIADD R8, R0, 0x3e ;  /* 0x0000003e00087836 */ /* 0x002fc60000000000 */
[----:B------:R-:W-:-:S04]  /*b1c80*/  LOP3.LUT R54, R54, 0xfffffffe, RZ, 0xc0, !PT ;  /* 0xfffffffe36367812 */ /* 0x000fc800078ec0ff */
[----:B------:R-:W-:Y:S02]  /*b1c90*/  @P0 LOP3.LUT R54, R54, 0x1, RZ, 0xfc, !PT ;  /* 0x0000000136360812 */ /* 0x000fe400078efcff */
[----:B------:R-:W-:Y:S01]  /*b1ca0*/  ISETP.GE.AND P0, PT, R8, UR23, PT ;  /* 0x0000001708007c0c */ /* 0x000fe2000bf06270 */
[----:B------:R-:W1:Y:S03]  /*b1cb0*/  LDCU.64 UR22, c[0x0][0x398] ;  /* 0x00007300ff1677ac */ /* 0x000e660008000a00 */
[----:B--2---:R-:W-:Y:S02]  /*b1cc0*/  ISETP.LT.AND P1, PT, R61, UR24, !P0 ;  /* 0x000000183d007c0c */ /* 0x004fe4000c721270 */
[----:B------:R-:W-:Y:S01]  /*b1cd0*/  ISETP.LT.AND P0, PT, R60, UR49, !P0 ;  /* 0x000000313c007c0c */ /* 0x000fe2000c701270 */
[----:B------:R-:W-:Y:S01]  /*b1ce0*/  VIADD R8, R0, 0x3d ;  /* 0x0000003d00087836 */ /* 0x000fe20000000000 */
[----:B------:R-:W-:Y:S04]  /*b1cf0*/  STL [R1+0x30a8], R54 ;  /* 0x0030a83601007387 */ /* 0x000fe80000100800 */
[----:B------:R-:W-:Y:S04]  /*b1d00*/  STL [R1+0x30ac], R12 ;  /* 0x0030ac0c01007387 */ /* 0x000fe80000100800 */
[----:B------:R-:W2:Y:S04]  /*b1d10*/  LDL.LU R4, [R1+0x3118] ;  /* 0x0031180001047983 */ /* 0x000ea80000300800 */
[----:B------:R-:W2:Y:S04]  /*b1d20*/  LDL.LU R43, [R1+0x3114] ;  /* 0x00311400012b7983 */ /* 0x000ea80000300800 */
[----:B------:R-:W-:Y:S04]  /*b1d30*/  STL [R1+0x30b0], R13 ;  /* 0x0030b00d01007387 */ /* 0x000fe80000100800 */
[----:B------:R-:W2:Y:S04]  /*b1d40*/  LDL.LU R42, [R1+0x3110] ;  /* 0x00311000012a7983 */ /* 0x000ea80000300800 */
[----:B------:R-:W2:Y:S04]  /*b1d50*/  LDL.LU R41, [R1+0x310c] ;  /* 0x00310c0001297983 */ /* 0x000ea80000300800 */
[----:B------:R0:W-:Y:S04]  /*b1d60*/  STL [R1+0x30b4], R14 ;  /* 0x0030b40e01007387 */ /* 0x0001e80000100800 */
[----:B------:R-:W2:Y:S01]  /*b1d70*/  LDL.LU R40, [R1+0x3108] ;  /* 0x0031080001287983 */ /* 0x000ea20000300800 */
[----:B------:R-:W0:Y:S01]  /*b1d80*/  LDCU UR49, c[0x0][0x398] ;  /* 0x00007300ff3177ac */ /* 0x000e220008000800 */
[----:B----4-:R-:W-:-:S04]  /*b1d90*/  LOP3.LUT R39, R39, 0x7fffffff, RZ, 0xc0, !PT ;  /* 0x7fffffff27277812 */ /* 0x010fc800078ec0ff */
[----:B------:R-:W-:-:S04]  /*b1da0*/  @P1 LOP3.LUT R39, R39, 0x80000000, RZ, 0xfc, !PT ;  /* 0x8000000027271812 */ /* 0x000fc800078efcff */
[----:B------:R-:W-:-:S04]  /*b1db0*/  LOP3.LUT R39, R39, 0xbfffffff, RZ, 0xc0, !PT ;  /* 0xbfffffff27277812 */ /* 0x000fc800078ec0ff */
[----:B------:R-:W-:Y:S02]  /*b1dc0*/  @P0 LOP3.LUT R39, R39, 0x40000000, RZ, 0xfc, !PT ;  /* 0x4000000027270812 */ /* 0x000fe400078efcff */
[----:B------:R-:W-:Y:S01]  /*b1dd0*/  ISETP.GE.AND P0, PT, R8, UR13, PT ;  /* 0x0000000d08007c0c */ /* 0x000fe2000bf06270 */
[----:B------:R-:W4:Y:S03]  /*b1de0*/  LDCU.64 UR12, c[0x0][0x398] ;  /* 0x00007300ff0c77ac */ /* 0x000f260008000a00 */
        /* <DEDUP_REMOVED lines=14> */
[----:B--2---:R-:W-:-:S02]  /*b1ed0*/  LOP3.LUT R40, R40, 0x7fffffff, RZ, 0xc0, !PT ;  /* 0x7fffffff28287812 */ /* 0x004fc400078ec0ff */
[----:B------:R-:W-:Y:S01]  /*b1ee0*/  LOP3.LUT R41, R41, 0x7fffffff, RZ, 0xc0, !PT ;  /* 0x7fffffff29297812 */ /* 0x000fe200078ec0ff */
[----:B0-----:R-:W-:Y:S01]  /*b1ef0*/  VIADD R14, R0, 0x22 ;  /* 0x00000022000e7836 */ /* 0x001fe20000000000 */
[----:B------:R0:W-:Y:S01]  /*b1f00*/  STL [R1+0x30b8], R15 ;  /* 0x0030b80f01007387 */ /* 0x0001e20000100800 */
[----:B------:R-:W-:Y:S01]  /*b1f10*/  LOP3.LUT R42, R42, 0x7fffffff, RZ, 0xc0, !PT ;  /* 0x7fffffff2a2a7812 */ /* 0x000fe200078ec0ff */
[C---:B------:R-:W-:Y:S02]  /*b1f20*/  VIADD R13, R0.reuse, 0x1d ;  /* 0x0000001d000d7836 */ /* 0x040fe40000000000 */
[----:B------:R-:W-:Y:S01]  /*b1f30*/  VIADD R12, R0, 0x1c ;  /* 0x0000001c000c7836 */ /* 0x000fe20000000000 */
[----:B------:R-:W-:Y:S02]  /*b1f40*/  LOP3.LUT R43, R43, 0x7fffffff, RZ, 0xc0, !PT ;  /* 0x7fffffff2b2b7812 */ /* 0x000fe400078ec0ff */
[----:B------:R-:W-:Y:S02]  /*b1f50*/  LOP3.LUT R4, R4, 0x7fffffff, RZ, 0xc0, !PT ;  /* 0x7fffffff04047812 */ /* 0x000fe400078ec0ff */
[----:B------:R-:W-:Y:S01]  /*b1f60*/  @P1 LOP3.LUT R39, R39, 0x8000000, RZ, 0xfc, !PT ;  /* 0x0800000027271812 */ /* 0x000fe200078efcff */
[----:B------:R-:W-:-:S02]  /*b1f70*/  VIADD R54, R0, 0x180 ;  /* 0x0000018000367836 */ /* 0x000fc40000000000 */
[C---:B------:R-:W-:Y:S02]  /*b1f80*/  VIADD R19, R0.reuse, 0x181 ;  /* 0x0000018100137836 */ /* 0x040fe40000000000 */
[----:B------:R-:W-:Y:S01]  /*b1f90*/  VIADD R18, R0, 0x182 ;  /* 0x0000018200127836 */ /* 0x000fe20000000000 */
[----:B------:R-:W-:Y:S01]  /*b1fa0*/  LOP3.LUT R39, R39, 0xfbffffff, RZ, 0xc0, !PT ;  /* 0xfbffffff27277812 */ /* 0x000fe200078ec0ff */
[----:B------:R-:W2:Y:S03]  /*b1fb0*/  LDCU UR44, c[0x0][0x39c] ;  /* 0x00007380ff2c77ac */ /* 0x000ea60008000800 */
[----:B------:R-:W-:Y:S02]  /*b1fc0*/  @P0 LOP3.LUT R39, R39, 0x4000000, RZ, 0xfc, !PT ;  /* 0x0400000027270812 */ /* 0x000fe400078efcff */
[----:B------:R-:W-:Y:S01]  /*b1fd0*/  ISETP.GE.AND P0, PT, R8, UR19, PT ;  /* 0x0000001308007c0c */ /* 0x000fe2000bf06270 */
[----:B------:R-:W4:Y:S03]  /*b1fe0*/  LDCU.64 UR18, c[0x0][0x398] ;  /* 0x00007300ff1277ac */ /* 0x000f260008000a00 */
[----:B------:R-:W-:-:S02]  /*b1ff0*/  ISETP.LT.AND P1, PT, R61, UR20, !P0 ;  /* 0x000000143d007c0c */ /* 0x000fc4000c721270 */
[----:B------:R-:W-:Y:S02]  /*b2000*/  ISETP.LT.AND P0, PT, R60, UR43, !P0 ;  /* 0x0000002b3c007c0c */ /* 0x000fe4000c701270 */
[----:B------:R-:W-:Y:S02]  /*b2010*/  LOP3.LUT R39, R39, 0xfdffffff, RZ, 0xc0, !PT ;  /* 0xfdffffff27277812 */ /* 0x000fe400078ec0ff */
[----:B------:R-:W-:Y:S01]  /*b2020*/  PRMT R8, R3, 0x5410, R27 ;  /* 0x0000541003087816 */ /* 0x000fe2000000001b */
[----:B------:R1:W-:Y:S01]  /*b2030*/  STL [R1+0x30bc], R32 ;  /* 0x0030bc2001007387 */ /* 0x0003e20000100800 */
[----:B0-----:R-:W-:Y:S01]  /*b2040*/  VIADD R15, R0, 0x17c ;  /* 0x0000017c000f7836 */ /* 0x001fe20000000000 */
[----:B------:R-:W0:Y:S04]  /*b2050*/  LDCU UR43, c[0x0][0x39c] ;  /* 0x00007380ff2b77ac */ /* 0x000e280008000800 */
        /* <DEDUP_REMOVED lines=9> */
[----:B------:R-:W-:Y:S01]  /*b20f0*/  PRMT R9, R2, 0x5410, R35 ;  /* 0x0000541002097816 */ /* 0x000fe20000000023 */
[----:B------:R4:W-:Y:S01]  /*b2100*/  STL [R1+0x30c0], R33 ;  /* 0x0030c02101007387 */ /* 0x0009e20000100800 */
[----:B------:R-:W-:-:S02]  /*b2110*/  VIADD R3, R0, 0x10 ;  /* 0x0000001000037836 */ /* 0x000fc40000000000 */
[----:B-1----:R-:W-:Y:S01]  /*b2120*/  VIADD R32, R0, 0x17b ;  /* 0x0000017b00207836 */ /* 0x002fe20000000000 */
[----:B------:R-:W1:Y:S02]  /*b2130*/  LDCU UR39, c[0x0][0x39c] ;  /* 0x00007380ff2777ac */ /* 0x000e640008000800 */
        /* <DEDUP_REMOVED lines=8> */
[----:B------:R-:W-:Y:S01]  /*b21c0*/  PRMT R11, R44, 0x5410, R26 ;  /* 0x000054102c0b7816 */ /* 0x000fe2000000001a */
[C---:B------:R-:W-:Y:S01]  /*b21d0*/  VIADD R35, R0.reuse, 0x25 ;  /* 0x0000002500237836 */ /* 0x040fe20000000000 */
[----:B------:R0:W-:Y:S01]  /*b21e0*/  STL [R1+0x30c4], R34 ;  /* 0x0030c42201007387 */ /* 0x0001e20000100800 */
[C---:B------:R-:W-:Y:S02]  /*b21f0*/  VIADD R2, R0.reuse, 0x12 ;  /* 0x0000001200027836 */ /* 0x040fe40000000000 */
[----:B----4-:R-:W-:Y:S01]  /*b2200*/  VIADD R33, R0, 0x17a ;  /* 0x0000017a00217836 */ /* 0x010fe20000000000 */
[----:B------:R-:W4:Y:S01]  /*b2210*/  LDCU UR37, c[0x0][0x39c] ;  /* 0x00007380ff2577ac */ /* 0x000f220008000800 */
        /* <DEDUP_REMOVED lines=8> */
[----:B------:R-:W-:-:S02]  /*b22a0*/  VIADD R25, R0, 0x37 ;  /* 0x0000003700197836 */ /* 0x000fc40000000000 */
[C---:B------:R-:W-:Y:S02]  /*b22b0*/  VIADD R26, R0.reuse, 0x27 ;  /* 0x00000027001a7836 */ /* 0x040fe40000000000 */
[C---:B------:R-:W-:Y:S01]  /*b22c0*/  VIADD R44, R0.reuse, 0x24 ;  /* 0x00000024002c7836 */ /* 0x040fe20000000000 */
[----:B------:R1:W-:Y:S01]  /*b22d0*/  STL [R1+0x30c8], R24 ;  /* 0x0030c81801007387 */ /* 0x0003e20000100800 */
[----:B0-----:R-:W-:Y:S01]  /*b22e0*/  VIADD R34, R0, 0x179 ;  /* 0x0000017900227836 */ /* 0x001fe20000000000 */
[----:B------:R-:W0:Y:S01]  /*b22f0*/  LDCU UR36, c[0x0][0x39c] ;  /* 0x00007380ff2477ac */ /* 0x000e220008000800 */
        /* <DEDUP_REMOVED lines=8> */
[C---:B------:R-:W-:Y:S01]  /*b2380*/  VIADD R25, R0.reuse, 0x36 ;  /* 0x0000003600197836 */ /* 0x040fe20000000000 */
[----:B------:R2:W-:Y:S01]  /*b2390*/  STL [R1+0x30cc], R8 ;  /* 0x0030cc0801007387 */ /* 0x0005e20000100800 */
[----:B-1----:R-:W-:Y:S01]  /*b23a0*/  VIADD R24, R0, 0x178 ;  /* 0x0000017800187836 */ /* 0x002fe20000000000 */
[----:B------:R-:W1:Y:S05]  /*b23b0*/  LDCU UR35, c[0x0][0x39c] ;  /* 0x00007380ff2377ac */ /* 0x000e6a0008000800 */
        /* <DEDUP_REMOVED lines=8> */
[C---:B------:R-:W-:Y:S01]  /*b2440*/  VIADD R25, R0.reuse, 0x35 ;  /* 0x0000003500197836 */ /* 0x040fe20000000000 */
[----:B------:R0:W-:Y:S01]  /*b2450*/  STL [R1+0x30d0], R9 ;  /* 0x0030d00901007387 */ /* 0x0001e20000100800 */
[----:B--2---:R-:W-:Y:S01]  /*b2460*/  VIADD R8, R0, 0x1e ;  /* 0x0000001e00087836 */ /* 0x004fe20000000000 */
[----:B------:R-:W2:Y:S05]  /*b2470*/  LDCU UR33, c[0x0][0x39c] ;  /* 0x00007380ff2177ac */ /* 0x000eaa0008000800 */
        /* <DEDUP_REMOVED lines=8> */
[C---:B------:R-:W-:Y:S01]  /*b2500*/  VIADD R25, R0.reuse, 0x34 ;  /* 0x0000003400197836 */ /* 0x040fe20000000000 */
[----:B------:R1:W-:Y:S01]  /*b2510*/  STL [R1+0x30d4], R10 ;  /* 0x0030d40a01007387 */ /* 0x0003e20000100800 */
[----:B0-----:R-:W-:Y:S01]  /*b2520*/  VIADD R9, R0, 0x1f ;  /* 0x0000001f00097836 */ /* 0x001fe20000000000 */
[----:B------:R-:W0:Y:S05]  /*b2530*/  LDCU UR31, c[0x0][0x39c] ;  /* 0x00007380ff1f77ac */ /* 0x000e2a0008000800 */
        /* <DEDUP_REMOVED lines=8> */
[----:B------:R-:W-:Y:S01]  /*b25c0*/  VIADD R25, R0, 0x33 ;  /* 0x0000003300197836 */ /* 0x000fe20000000000 */
[----:B------:R-:W2:Y:S07]  /*b25d0*/  LDCU.64 UR14, c[0x0][0x398] ;  /* 0x00007300ff0e77ac */ /* 0x000eae0008000a00 */
        /* <DEDUP_REMOVED lines=12> */
[----:B------:R-:W-:Y:S02]  /*b26a0*/  ISETP.GE.AND P0, PT, R25, UR27, PT ;  /* 0x0000001b19007c0c */ /* 0x000fe4000bf06270 */
[----:B------:R-:W-:Y:S02]  /*b26b0*/  LOP3.LUT R39, R39, 0xffffff7f, RZ, 0xc0, !PT ;  /* 0xffffff7f27277812 */ /* 0x000fe400078ec0ff */
[----:B-1----:R-:W-:Y:S02]  /*b26c0*/  ISETP.LT.AND P1, PT, R61, UR16, !P0 ;  /* 0x000000103d007c0c */ /* 0x002fe4000c721270 */
[----:B------:R-:W-:Y:S01]  /*b26d0*/  ISETP.LT.AND P0, PT, R60, UR10, !P0 ;  /* 0x0000000a3c007c0c */ /* 0x000fe2000c701270 */
[----:B------:R-:W0:Y:S01]  /*b26e0*/  LDCU.64 UR10, c[0x0][0x398] ;  /* 0x00007300ff0a77ac */ /* 0x000e220008000a00 */
[----:B------:R-:W-:Y:S01]  /*b26f0*/  VIADD R25, R0, 0x31 ;  /* 0x0000003100197836 */ /* 0x000fe20000000000 */
[----:B------:R-:W1:Y:S08]  /*b2700*/  LDCU.64 UR26, c[0x0][0x398] ;  /* 0x00007300ff1a77ac */ /* 0x000e700008000a00 */
        /* <DEDUP_REMOVED lines=8> */
[----:B------:R-:W0:Y:S09]  /*b2790*/  LDCU.64 UR24, c[0x0][0x398] ;  /* 0x00007300ff1877ac */ /* 0x000e320008000a00 */
[----:B------:R-:W-:-:S04]  /*b27a0*/  @P1 LOP3.LUT R39, R39, 0x20, RZ, 0xfc, !PT ;  /* 0x0000002027271812 */ /* 0x000fc800078efcff */
[----:B------:R-:W-:-:S04]  /*b27b0*/  LOP3.LUT R39, R39, 0xfffffff7, RZ, 0xc0, !PT ;  /* 0xfffffff727277812 */ /* 0x000fc800078ec0ff */
[----:B------:R-:W-:Y:S02]  /*b27c0*/  @P0 LOP3.LUT R39, R39, 0x8, RZ, 0xfc, !PT ;  /* 0x0000000827270812 */ /* 0x000fe400078efcff */
[----:B------:R-:W-:Y:S01]  /*b27d0*/  ISETP.GE.AND P0, PT, R25, UR23, PT ;  /* 0x0000001719007c0c */ /* 0x000fe2000bf06270 */
[----:B------:R-:W-:Y:S01]  /*b27e0*/  VIADD R25, R0, 0x2f ;  /* 0x0000002f00197836 */ /* 0x000fe20000000000 */
[----:B------:R-:W0:Y:S02]  /*b27f0*/  LDCU.64 UR22, c[0x0][0x398] ;  /* 0x00007300ff1677ac */ /* 0x000e240008000a00 */
[----:B--2---:R-:W-:Y:S02]  /*b2800*/  ISETP.LT.AND P1, PT, R61, UR14, !P0 ;  /* 0x0000000e3d007c0c */ /* 0x004fe4000c721270 */
[----:B------:R-:W-:Y:S01]  /*b2810*/  ISETP.LT.AND P0, PT, R60, UR8, !P0 ;  /* 0x000000083c007c0c */ /* 0x000fe2000c701270 */
[----:B------:R-:W2:Y:S01]  /*b2820*/  LDCU.64 UR8, c[0x0][0x398] ;  /* 0x00007300ff0877ac */ /* 0x000ea20008000a00 */
[----:B------:R-:W-:-:S11]  /*b2830*/  LOP3.LUT R39, R39, 0xfffffffd, RZ, 0xc0, !PT ;  /* 0xfffffffd27277812 */ /* 0x000fd600078ec0ff */
[----:B------:R-:W-:Y:S02]  /*b2840*/  @P0 LOP3.LUT R40, R40, 0x80000000, RZ, 0xfc, !PT ;  /* 0x8000000028280812 */ /* 0x000fe400078efcff */
[----:B------:R-:W-:Y:S02]  /*b2850*/  ISETP.GE.AND P0, PT, R25, UR13, PT ;  /* 0x0000000d19007c0c */ /* 0x000fe4000bf06270 */
[----:B------:R-:W-:Y:S01]  /*b2860*/  @P1 LOP3.LUT R39, R39, 0x2, RZ, 0xfc, !PT ;  /* 0x0000000227271812 */ /* 0x000fe200078efcff */
[----:B------:R-:W0:Y:S01]  /*b2870*/  LDCU.64 UR12, c[0x0][0x398] ;  /* 0x00007300ff0c77ac */ /* 0x000e220008000a00 */
[----:B--2---:R-:W-:Y:S02]  /*b2880*/  ISETP.LT.AND P1, PT, R61, UR8, !P0 ;  /* 0x000000083d007c0c */ /* 0x004fe4000c721270 */
[----:B------:R-:W-:Y:S02]  /*b2890*/  ISETP.LT.AND P0, PT, R60, UR7, !P0 ;  /* 0x000000073c007c0c */ /* 0x000fe4000c701270 */
[----:B------:R-:W-:Y:S01]  /*b28a0*/  LOP3.LUT R40, R40, 0xbfffffff, RZ, 0xc0, !PT ;  /* 0xbfffffff28287812 */ /* 0x000fe200078ec0ff */
[C---:B------:R-:W-:Y:S01]  /*b28b0*/  VIADD R25, R0.reuse, 0x2e ;  /* 0x0000002e00197836 */ /* 0x040fe20000000000 */
[----:B------:R2:W-:Y:S01]  /*b28c0*/  STL [R1+0x30d8], R11 ;  /* 0x0030d80b01007387 */ /* 0x0005e20000100800 */
[----:B------:R-:W-:Y:S01]  /*b28d0*/  VIADD R10, R0, 0x20 ;  /* 0x00000020000a7836 */ /* 0x000fe20000000000 */
[----:B------:R-:W0:Y:S05]  /*b28e0*/  LDCU UR8, c[0x0][0x39c] ;  /* 0x00007380ff0877ac */ /* 0x000e2a0008000800 */
[----:B------:R-:W-:-:S04]  /*b28f0*/  @P1 LOP3.LUT R40, R40, 0x40000000, RZ, 0xfc, !PT ;  /* 0x4000000028281812 */ /* 0x000fc800078efcff */
[----:B------:R-:W-:-:S04]  /*b2900*/  LOP3.LUT R40, R40, 0xf7ffffff, RZ, 0xc0, !PT ;  /* 0xf7ffffff28287812 */ /* 0x000fc800078ec0ff */
[----:B------:R-:W-:Y:S02]  /*b2910*/  @P0 LOP3.LUT R40, R40, 0x8000000, RZ, 0xfc, !PT ;  /* 0x0800000028280812 */ /* 0x000fe400078efcff */
[----:B------:R-:W-:Y:S02]  /*b2920*/  ISETP.GE.AND P0, PT, R25, UR21, PT ;  /* 0x0000001519007c0c */ /* 0x000fe4000bf06270 */
[----:B------:R-:W-:Y:S02]  /*b2930*/  LOP3.LUT R40, R40, 0xfbffffff, RZ, 0xc0, !PT ;  /* 0xfbffffff28287812 */ /* 0x000fe400078ec0ff */
[----:B0-----:R-:W-:Y:S02]  /*b2940*/  ISETP.LT.AND P1, PT, R61, UR12, !P0 ;  /* 0x0000000c3d007c0c */ /* 0x001fe4000c721270 */
[----:B------:R-:W-:Y:S01]  /*b2950*/  ISETP.LT.AND P0, PT, R60, UR6, !P0 ;  /* 0x000000063c007c0c */ /* 0x000fe2000c701270 */
[----:B------:R-:W0:Y:S01]  /*b2960*/  LDCU.64 UR6, c[0x0][0x398] ;  /* 0x00007300ff0677ac */ /* 0x000e220008000a00 */
[----:B------:R-:W-:Y:S01]  /*b2970*/  VIADD R25, R0, 0x2d ;  /* 0x0000002d00197836 */ /* 0x000fe20000000000 */
[----:B------:R-:W0:Y:S08]  /*b2980*/  LDCU.64 UR20, c[0x0][0x398] ;  /* 0x00007300ff1477ac */ /* 0x000e300008000a00 */
        /* <DEDUP_REMOVED lines=9> */
[----:B--2---:R-:W-:Y:S01]  /*b2a20*/  VIADD R11, R0, 0x21 ;  /* 0x00000021000b7836 */ /* 0x004fe20000000000 */
[----:B------:R0:W-:Y:S01]  /*b2a30*/  STL [R1+0x30dc], R39 ;  /* 0x0030dc2701007387 */ /* 0x0001e20000100800 */
[----:B------:R-:W2:Y:S04]  /*b2a40*/  LDCU UR6, c[0x0][0x39c] ;  /* 0x00007380ff0677ac */ /* 0x000ea80008000800 */
        /* <DEDUP_REMOVED lines=9> */
[----:B------:R-:W0:Y:S08]  /*b2ae0*/  LDCU.64 UR16, c[0x0][0x398] ;  /* 0x00007300ff1077ac */ /* 0x000e300008000a00 */
        /* <DEDUP_REMOVED lines=9> */
[----:B0-----:R-:W-:Y:S01]  /*b2b80*/  VIADD R39, R0, 0x173 ;  /* 0x0000017300277836 */ /* 0x001fe20000000000 */
[----:B------:R-:W0:Y:S05]  /*b2b90*/  LDCU UR4, c[0x0][0x39c] ;  /* 0x00007380ff0477ac */ /* 0x000e2a0008000800 */
[----:B------:R-:W-:-:S04]  /*b2ba0*/  @P1 LOP3.LUT R40, R40, 0x8000, RZ, 0xfc, !PT ;  /* 0x0000800028281812 */ /* 0x000fc800078efcff */
[----:B------:R-:W-:-:S04]  /*b2bb0*/  LOP3.LUT R40, R40, 0xffffdfff, RZ, 0xc0, !PT ;  /* 0xffffdfff28287812 */ /* 0x000fc800078ec0ff */
[----:B------:R-:W-:Y:S02]  /*b2bc0*/  @P0 LOP3.LUT R40, R40, 0x2000, RZ, 0xfc, !PT ;  /* 0x0000200028280812 */ /* 0x000fe400078efcff */
[----:B------:R-:W-:Y:S02]  /*b2bd0*/  ISETP.GE.AND P0, PT, R25, UR15, PT ;  /* 0x0000000f19007c0c */ /* 0x000fe4000bf06270 */
[----:B------:R-:W-:Y:S02]  /*b2be0*/  LOP3.LUT R40, R40, 0xfffff7ff, RZ, 0xc0, !PT ;  /* 0xfffff7ff28287812 */ /* 0x000fe400078ec0ff */
[----:B--2---:R-:W-:Y:S02]  /*b2bf0*/  ISETP.LT.AND P1, PT, R61, UR10, !P0 ;  /* 0x0000000a3d007c0c */ /* 0x004fe4000c721270 */
[----:B------:R-:W-:Y:S01]  /*b2c00*/  ISETP.LT.AND P0, PT, R60, UR29, !P0 ;  /* 0x0000001d3c007c0c */ /* 0x000fe2000c701270 */
[----:B------:R-:W-:Y:S01]  /*b2c10*/  VIADD R25, R0, 0x29 ;  /* 0x0000002900197836 */ /* 0x000fe20000000000 */
[----:B------:R-:W1:Y:S01]  /*b2c20*/  LDCU.64 UR14, c[0x0][0x398] ;  /* 0x00007300ff0e77ac */ /* 0x000e620008000a00 */
[----:B------:R-:W2:Y:S01]  /*b2c30*/  LDCU.64 UR28, c[0x0][0x398] ;  /* 0x00007300ff1c77ac */ /* 0x000ea20008000a00 */
        /* <DEDUP_REMOVED lines=25> */
[----:B------:R-:W1:Y:S03]  /*b2dd0*/  LDCU UR7, c[0x0][0x39c] ;  /* 0x00007380ff0777ac */ /* 0x000e660008000800 */
[----:B0-----:R-:W-:Y:S02]  /*b2de0*/  ISETP.LT.AND P1, PT, R61, UR12, !P0 ;  /* 0x0000000c3d007c0c */ /* 0x001fe4000c721270 */
[----:B------:R-:W-:Y:S01]  /*b2df0*/  ISETP.LT.AND P0, PT, R60, UR46, !P0 ;  /* 0x0000002e3c007c0c */ /* 0x000fe2000c701270 */
[----:B------:R-:W0:Y:S01]  /*b2e00*/  LDCU UR46, c[0x0][0x398] ;  /* 0x00007300ff2e77ac */ /* 0x000e220008000800 */
[----:B------:R-:W-:Y:S01]  /*b2e10*/  LOP3.LUT R40, R40, 0xfffffffd, RZ, 0xc0, !PT ;  /* 0xfffffffd28287812 */ /* 0x000fe200078ec0ff */
[----:B------:R-:W0:Y:S10]  /*b2e20*/  LDCU UR12, c[0x0][0x39c] ;  /* 0x00007380ff0c77ac */ /* 0x000e340008000800 */
[----:B------:R-:W-:-:S02]  /*b2e30*/  @P0 LOP3.LUT R41, R41, 0x80000000, RZ, 0xfc, !PT ;  /* 0x8000000029290812 */ /* 0x000fc400078efcff */
[----:B------:R-:W-:Y:S02]  /*b2e40*/  ISETP.GE.AND P0, PT, R27, UR19, PT ;  /* 0x000000131b007c0c */ /* 0x000fe4000bf06270 */
[----:B------:R-:W-:Y:S01]  /*b2e50*/  @P1 LOP3.LUT R40, R40, 0x2, RZ, 0xfc, !PT ;  /* 0x0000000228281812 */ /* 0x000fe200078efcff */
[----:B------:R-:W1:Y:S01]  /*b2e60*/  LDCU.64 UR18, c[0x0][0x398] ;  /* 0x00007300ff1277ac */ /* 0x000e620008000a00 */
        /* <DEDUP_REMOVED lines=8> */
[----:B------:R1:W-:Y:S01]  /*b2ef0*/  STL [R1+0x30e0], R40 ;  /* 0x0030e02801007387 */ /* 0x0003e20000100800 */
[----:B------:R-:W1:Y:S02]  /*b2f00*/  LDCU UR5, c[0x0][0x39c] ;  /* 0x00007380ff0577ac */ /* 0x000e640008000800 */
        /* <DEDUP_REMOVED lines=8> */
[----:B-1----:R-:W-:Y:S01]  /*b2f90*/  VIADD R40, R0, 0x172 ;  /* 0x0000017200287836 */ /* 0x002fe20000000000 */
        /* <DEDUP_REMOVED lines=26> */
[----:B------:R-:W-:Y:S02]  /*b3140*/  ISETP.GE.AND P0, PT, R11, UR13, PT ;  /* 0x0000000d0b007c0c */ /* 0x000fe4000bf06270 */
[----:B------:R-:W-:Y:S02]  /*b3150*/  LOP3.LUT R41, R41, 0xfffff7ff, RZ, 0xc0, !PT ;  /* 0xfffff7ff29297812 */ /* 0x000fe400078ec0ff */
[----:B-1----:R-:W-:Y:S02]  /*b3160*/  ISETP.LT.AND P1, PT, R61, UR16, !P0 ;  /* 0x000000103d007c0c */ /* 0x002fe4000c721270 */
[----:B0-----:R-:W-:Y:S01]  /*b3170*/  ISETP.LT.AND P0, PT, R60, UR46, !P0 ;  /* 0x0000002e3c007c0c */ /* 0x001fe2000c701270 */
[----:B------:R-:W0:Y:S01]  /*b3180*/  LDCU UR46, c[0x0][0x398] ;  /* 0x00007300ff2e77ac */ /* 0x000e220008000800 */
[----:B------:R-:W-:Y:S01]  /*b3190*/  VIADD R11, R0, 0x174 ;  /* 0x00000174000b7836 */ /* 0x000fe20000000000 */
[----:B------:R-:W-:Y:S01]  /*b31a0*/  STL [R1+0x30e4], R40 ;  /* 0x0030e42801007387 */ /* 0x000fe20000100800 */
[----:B------:R-:W1:Y:S07]  /*b31b0*/  LDCU UR13, c[0x0][0x39c] ;  /* 0x00007380ff0d77ac */ /* 0x000e6e0008000800 */
        /* <DEDUP_REMOVED lines=9> */
[----:B------:R-:W-:Y:S01]  /*b3250*/  VIADD R10, R0, 0x175 ;  /* 0x00000175000a7836 */ /* 0x000fe20000000000 */
[----:B------:R-:W-:Y:S01]  /*b3260*/  STL [R1+0x30e8], R39 ;  /* 0x0030e82701007387 */ /* 0x000fe20000100800 */
[----:B------:R-:W0:Y:S05]  /*b3270*/  LDCU UR14, c[0x0][0x39c] ;  /* 0x00007380ff0e77ac */ /* 0x000e2a0008000800 */
[----:B------:R-:W-:-:S04]  /*b3280*/  @P1 LOP3.LUT R41, R41, 0x80, RZ, 0xfc, !PT ;  /* 0x0000008029291812 */ /* 0x000fc800078efcff */
[----:B------:R-:W-:-:S04]  /*b3290*/  LOP3.LUT R41, R41, 0xffffffdf, RZ, 0xc0, !PT ;  /* 0xffffffdf29297812 */ /* 0x000fc800078ec0ff */
[----:B------:R-:W-:Y:S02]  /*b32a0*/  @P0 LOP3.LUT R41, R41, 0x20, RZ, 0xfc, !PT ;  /* 0x0000002029290812 */ /* 0x000fe400078efcff */
[----:B------:R-:W-:Y:S01]  /*b32b0*/  ISETP.GE.AND P0, PT, R9, UR23, PT ;  /* 0x0000001709007c0c */ /* 0x000fe2000bf06270 */
[----:B------:R-:W-:Y:S01]  /*b32c0*/  STL [R1+0x30ec], R11 ;  /* 0x0030ec0b01007387 */ /* 0x000fe20000100800 */
[----:B------:R-:W2:Y:S02]  /*b32d0*/  LDCU.64 UR22, c[0x0][0x398] ;  /* 0x00007300ff1677ac */ /* 0x000ea40008000a00 */
[----:B-1----:R-:W-:Y:S02]  /*b32e0*/  ISETP.LT.AND P1, PT, R61, UR24, !P0 ;  /* 0x000000183d007c0c */ /* 0x002fe4000c721270 */
[----:B0-----:R-:W-:Y:S02]  /*b32f0*/  ISETP.LT.AND P0, PT, R60, UR46, !P0 ;  /* 0x0000002e3c007c0c */ /* 0x001fe4000c701270 */
[----:B------:R-:W-:Y:S01]  /*b3300*/  LOP3.LUT R41, R41, 0xfffffff7, RZ, 0xc0, !PT ;  /* 0xfffffff729297812 */ /* 0x000fe200078ec0ff */
[----:B------:R-:W0:Y:S08]  /*b3310*/  LDCU UR46, c[0x0][0x398] ;  /* 0x00007300ff2e77ac */ /* 0x000e300008000800 */
[----:B------:R-:W-:-:S04]  /*b3320*/  @P1 LOP3.LUT R41, R41, 0x8, RZ, 0xfc, !PT ;  /* 0x0000000829291812 */ /* 0x000fc800078efcff */
[----:B------:R-:W-:-:S04]  /*b3330*/  LOP3.LUT R41, R41, 0xfffffffd, RZ, 0xc0, !PT ;  /* 0xfffffffd29297812 */ /* 0x000fc800078ec0ff */
[----:B------:R-:W-:-:S05]  /*b3340*/  @P0 LOP3.LUT R41, R41, 0x2, RZ, 0xfc, !PT ;  /* 0x0000000229290812 */ /* 0x000fca00078efcff */
[----:B------:R1:W-:Y:S04]  /*b3350*/  STL [R1+0x30f0], R41 ;  /* 0x0030f02901007387 */ /* 0x0003e80000100800 */
[----:B-1----:R-:W0:Y:S04]  /*b3360*/  LDL R41, [R1+0x120] ;  /* 0x0001200001297983 */ /* 0x002e280000100800 */
[----:B------:R1:W-:Y:S04]  /*b3370*/  STL [R1+0x30f4], R10 ;  /* 0x0030f40a01007387 */ /* 0x0003e80000100800 */
[----:B-1----:R-:W2:Y:S01]  /*b3380*/  LDL R10, [R1+0x124] ;  /* 0x00012400010a7983 */ /* 0x002ea20000100800 */
[----:B------:R-:W-:Y:S01]  /*b3390*/  ISETP.GE.AND P0, PT, R8, UR21, PT ;  /* 0x0000001508007c0c */ /* 0x000fe2000bf06270 */
[----:B------:R-:W1:Y:S01]  /*b33a0*/  LDCU.64 UR20, c[0x0][0x398] ;  /* 0x00007300ff1477ac */ /* 0x000e620008000a00 */
[----:B------:R-:W-:-:S02]  /*b33b0*/  VIADD R9, R0, 0x176 ;  /* 0x0000017600097836 */ /* 0x000fc40000000000 */
[----:B------:R-:W-:-:S03]  /*b33c0*/  VIADD R8, R0, 0x177 ;  /* 0x0000017700087836 */ /* 0x000fc60000000000 */
[----:B------:R1:W-:Y:S04]  /*b33d0*/  STL [R1+0x30f8], R9 ;  /* 0x0030f80901007387 */ /* 0x0003e80000100800 */
[----:B------:R1:W-:Y:S04]  /*b33e0*/  STL [R1+0x30fc], R8 ;  /* 0x0030fc0801007387 */ /* 0x0003e80000100800 */
[----:B------:R-:W-:Y:S04]  /*b33f0*/  STL [R1+0x3100], R24 ;  /* 0x0031001801007387 */ /* 0x000fe80000100800 */
[----:B------:R3:W-:Y:S04]  /*b3400*/  STL [R1+0x3104], R34 ;  /* 0x0031042201007387 */ /* 0x0007e80000100800 */
[----:B-1----:R-:W4:Y:S04]  /*b3410*/  LDL.LU R9, [R1+0xf50] ;  /* 0x000f500001097983 */ /* 0x002f280000300800 */
[----:B------:R-:W4:Y:S04]  /*b3420*/  LDL.LU R8, [R1+0xf44] ;  /* 0x000f440001087983 */ /* 0x000f280000300800 */
[----:B---3--:R-:W3:Y:S04]  /*b3430*/  LDL.LU R34, [R1+0xf40] ;  /* 0x000f400001227983 */ /* 0x008ee80000300800 */
[----:B------:R-:W3:Y:S04]  /*b3440*/  LDL.LU R40, [R1+0x4c0] ;  /* 0x0004c00001287983 */ /* 0x000ee80000300800 */
[----:B------:R-:W3:Y:S04]  /*b3450*/  LDL.LU R39, [R1+0x3fc] ;  /* 0x0003fc0001277983 */ /* 0x000ee80000300800 */
[----:B------:R-:W3:Y:S01]  /*b3460*/  LDL.LU R11, [R1+0x3f8] ;  /* 0x0003f800010b7983 */ /* 0x000ee20000300800 */
[----:B--2---:R-:W-:-:S02]  /*b3470*/  ISETP.LT.AND P1, PT, R10, UR22, !P0 ;  /* 0x000000160a007c0c */ /* 0x004fc4000c721270 */
[----:B0-----:R-:W-:Y:S01]  /*b3480*/  ISETP.LT.AND P0, PT, R41, UR46, !P0 ;  /* 0x0000002e29007c0c */ /* 0x001fe2000c701270 */
[----:B------:R-:W0:Y:S10]  /*b3490*/  LDCU UR46, c[0x0][0x398] ;  /* 0x00007300ff2e77ac */ /* 0x000e340008000800 */
[----:B------:R-:W-:-:S04]  /*b34a0*/  @P1 LOP3.LUT R42, R42, 0x80000000, RZ, 0xfc, !PT ;  /* 0x800000002a2a1812 */ /* 0x000fc800078efcff */
        /* <DEDUP_REMOVED lines=8> */
[----:B----4-:R-:W-:-:S02]  /*b3530*/  LOP3.LUT R9, R9, 0xffff, RZ, 0xc0, !PT ;  /* 0x0000ffff09097812 */ /* 0x010fc400078ec0ff */
[----:B---3--:R-:W-:Y:S02]  /*b3540*/  LOP3.LUT R40, R40, 0xffff, RZ, 0xc0, !PT ;  /* 0x0000ffff28287812 */ /* 0x008fe400078ec0ff */
[----:B------:R-:W-:Y:S02]  /*b3550*/  LOP3.LUT R39, R39, 0xffff, RZ, 0xc0, !PT ;  /* 0x0000ffff27277812 */ /* 0x000fe400078ec0ff */
[----:B------:R-:W-:Y:S02]  /*b3560*/  LOP3.LUT R34, R34, 0xffff, RZ, 0xc0, !PT ;  /* 0x0000ffff22227812 */ /* 0x000fe400078ec0ff */
[----:B------:R-:W-:Y:S01]  /*b3570*/  LOP3.LUT R11, R11, 0xffff, RZ, 0xc0, !PT ;  /* 0x0000ffff0b0b7812 */ /* 0x000fe200078ec0ff */
[----:B------:R-:W2:Y:S01]  /*b3580*/  LDCU UR34, c[0x0][0x39c] ;  /* 0x00007380ff2277ac */ /* 0x000ea20008000800 */
[----:B------:R-:W-:-:S04]  /*b3590*/  @P1 LOP3.LUT R42, R42, 0x10000000, RZ, 0xfc, !PT ;  /* 0x100000002a2a1812 */ /* 0x000fc800078efcff */
[----:B------:R-:W-:-:S04]  /*b35a0*/  LOP3.LUT R42, R42, 0xfdffffff, RZ, 0xc0, !PT ;  /* 0xfdffffff2a2a7812 */ /* 0x000fc800078ec0ff */
[----:B------:R-:W-:Y:S02]  /*b35b0*/  @P0 LOP3.LUT R42, R42, 0x2000000, RZ, 0xfc, !PT ;  /* 0x020000002a2a0812 */ /* 0x000fe400078efcff */
[----:B------:R-:W-:Y:S01]  /*b35c0*/  ISETP.GE.AND P0, PT, R12, UR19, PT ;  /* 0x000000130c007c0c */ /* 0x000fe2000bf06270 */
[----:B------:R-:W3:Y:S03]  /*b35d0*/  LDCU.64 UR18, c[0x0][0x398] ;  /* 0x00007300ff1277ac */ /* 0x000ee60008000a00 */
        /* <DEDUP_REMOVED lines=8> */
[----:B------:R-:W4:Y:S03]  /*b3660*/  LDCU.64 UR16, c[0x0][0x398] ;  /* 0x00007300ff1077ac */ /* 0x000f260008000a00 */
        /* <DEDUP_REMOVED lines=8> */
[C---:B------:R-:W-:Y:S02]  /*b36f0*/  VIADD R14, R0.reuse, 0x17d ;  /* 0x0000017d000e7836 */ /* 0x040fe40000000000 */
[----:B------:R-:W-:Y:S01]  /*b3700*/  VIADD R13, R0, 0x17e ;  /* 0x0000017e000d7836 */ /* 0x000fe20000000000 */
[----:B------:R-:W-:Y:S02]  /*b3710*/  LOP3.LUT R42, R42, 0xfffdffff, RZ, 0xc0, !PT ;  /* 0xfffdffff2a2a7812 */ /* 0x000fe400078ec0ff */
[----:B---3--:R-:W-:Y:S02]  /*b3720*/  ISETP.LT.AND P1, PT, R10, UR18, !P0 ;  /* 0x000000120a007c0c */ /* 0x008fe4000c721270 */
[----:B0-----:R-:W-:Y:S01]  /*b3730*/  ISETP.LT.AND P0, PT, R41, UR46, !P0 ;  /* 0x0000002e29007c0c */ /* 0x001fe2000c701270 */
[----:B------:R-:W0:Y:S01]  /*b3740*/  LDCU UR46, c[0x0][0x398] ;  /* 0x00007300ff2e77ac */ /* 0x000e220008000800 */
[----:B------:R-:W1:Y:S09]  /*b3750*/  LDCU UR15, c[0x0][0x39c] ;  /* 0x00007380ff0f77ac */ /* 0x000e720008000800 */
[----:B------:R-:W-:-:S04]  /*b3760*/  @P1 LOP3.LUT R42, R42, 0x20000, RZ, 0xfc, !PT ;  /* 0x000200002a2a1812 */ /* 0x000fc800078efcff */
[----:B------:R-:W-:-:S04]  /*b3770*/  LOP3.LUT R42, R42, 0xffff7fff, RZ, 0xc0, !PT ;  /* 0xffff7fff2a2a7812 */ /* 0x000fc800078ec0ff */
[----:B------:R-:W-:Y:S02]  /*b3780*/  @P0 LOP3.LUT R42, R42, 0x8000, RZ, 0xfc, !PT ;  /* 0x000080002a2a0812 */ /* 0x000fe400078efcff */
[----:B------:R-:W-:Y:S01]  /*b3790*/  ISETP.GE.AND P0, PT, R20, UR25, PT ;  /* 0x0000001914007c0c */ /* 0x000fe2000bf06270 */
[----:B------:R-:W3:Y:S03]  /*b37a0*/  LDCU.64 UR24, c[0x0][0x398] ;  /* 0x00007300ff1877ac */ /* 0x000ee60008000a00 */
[----:B----4-:R-:W-:Y:S02]  /*b37b0*/  ISETP.LT.AND P1, PT, R10, UR16, !P0 ;  /* 0x000000100a007c0c */ /* 0x010fe4000c721270 */
        /* <DEDUP_REMOVED lines=17> */
[----:B------:R-:W1:Y:S03]  /*b38d0*/  LDCU.64 UR20, c[0x0][0x398] ;  /* 0x00007300ff1477ac */ /* 0x000e660008000a00 */
        /* <DEDUP_REMOVED lines=19> */
[----:B------:R-:W1:Y:S03]  /*b3a10*/  LDCU.64 UR26, c[0x0][0x398] ;  /* 0x00007300ff1a77ac */ /* 0x000e660008000a00 */
[----:B----4-:R-:W-:Y:S02]  /*b3a20*/  ISETP.LT.AND P1, PT, R10, UR28, !P0 ;  /* 0x0000001c0a007c0c */ /* 0x010fe4000c721270 */
[----:B------:R-:W-:Y:S02]  /*b3a30*/  ISETP.LT.AND P0, PT, R41, UR75, !P0 ;  /* 0x0000004b29007c0c */ /* 0x000fe4000c701270 */
[----:B------:R-:W-:Y:S01]  /*b3a40*/  LOP3.LUT R42, R42, 0xfffffffd, RZ, 0xc0, !PT ;  /* 0xfffffffd2a2a7812 */ /* 0x000fe200078ec0ff */
[----:B------:R-:W-:-:S02]  /*b3a50*/  VIADD R23, R0, 0x185 ;  /* 0x0000018500177836 */ /* 0x000fc40000000000 */
[C---:B------:R-:W-:Y:S02]  /*b3a60*/  VIADD R22, R0.reuse, 0x186 ;  /* 0x0000018600167836 */ /* 0x040fe40000000000 */
[C---:B------:R-:W-:Y:S02]  /*b3a70*/  VIADD R21, R0.reuse, 0x187 ;  /* 0x0000018700157836 */ /* 0x040fe40000000000 */
[C---:B------:R-:W-:Y:S02]  /*b3a80*/  VIADD R20, R0.reuse, 0x188 ;  /* 0x0000018800147836 */ /* 0x040fe40000000000 */
[C---:B------:R-:W-:Y:S02]  /*b3a90*/  VIADD R31, R0.reuse, 0x189 ;  /* 0x00000189001f7836 */ /* 0x040fe40000000000 */
[C---:B------:R-:W-:Y:S02]  /*b3aa0*/  VIADD R30, R0.reuse, 0x18a ;  /* 0x0000018a001e7836 */ /* 0x040fe40000000000 */
[----:B------:R-:W-:-:S02]  /*b3ab0*/  VIADD R29, R0, 0x18b ;  /* 0x0000018b001d7836 */ /* 0x000fc40000000000 */
[C---:B------:R-:W-:Y:S02]  /*b3ac0*/  VIADD R28, R0.reuse, 0x18c ;  /* 0x0000018c001c7836 */ /* 0x040fe40000000000 */
[C---:B------:R-:W-:Y:S02]  /*b3ad0*/  VIADD R59, R0.reuse, 0x18d ;  /* 0x0000018d003b7836 */ /* 0x040fe40000000000 */
[C---:B------:R-:W-:Y:S01]  /*b3ae0*/  VIADD R58, R0.reuse, 0x18e ;  /* 0x0000018e003a7836 */ /* 0x040fe20000000000 */
[----:B------:R-:W-:Y:S01]  /*b3af0*/  @P1 LOP3.LUT R43, R43, 0x80000000, RZ, 0xfc, !PT ;  /* 0x800000002b2b1812 */ /* 0x000fe200078efcff */
[C---:B------:R-:W-:Y:S02]  /*b3b00*/  VIADD R57, R0.reuse, 0x18f ;  /* 0x0000018f00397836 */ /* 0x040fe40000000000 */
[C---:B------:R-:W-:Y:S02]  /*b3b10*/  VIADD R56, R0.reuse, 0x190 ;  /* 0x0000019000387836 */ /* 0x040fe40000000000 */
[C---:B------:R-:W-:Y:S01]  /*b3b20*/  VIADD R53, R0.reuse, 0x191 ;  /* 0x0000019100357836 */ /* 0x040fe20000000000 */
[----:B------:R-:W-:Y:S01]  /*b3b30*/  LOP3.LUT R43, R43, 0xdfffffff, RZ, 0xc0, !PT ;  /* 0xdfffffff2b2b7812 */ /* 0x000fe200078ec0ff */
[----:B------:R-:W-:-:S02]  /*b3b40*/  VIADD R51, R0, 0x193 ;  /* 0x0000019300337836 */ /* 0x000fc40000000000 */
[C---:B------:R-:W-:Y:S02]  /*b3b50*/  VIADD R52, R0.reuse, 0x192 ;  /* 0x0000019200347836 */ /* 0x040fe40000000000 */
[C---:B------:R-:W-:Y:S01]  /*b3b60*/  VIADD R50, R0.reuse, 0x194 ;  /* 0x0000019400327836 */ /* 0x040fe20000000000 */
[----:B------:R-:W-:Y:S02]  /*b3b70*/  @P0 LOP3.LUT R43, R43, 0x20000000, RZ, 0xfc, !PT ;  /* 0x200000002b2b0812 */ /* 0x000fe400078efcff */
[----:B------:R-:W-:Y:S01]  /*b3b80*/  ISETP.GE.AND P0, PT, R7, UR19, PT ;  /* 0x0000001307007c0c */ /* 0x000fe2000bf06270 */
[----:B------:R-:W4:Y:S01]  /*b3b90*/  LDCU.64 UR18, c[0x0][0x398] ;  /* 0x00007300ff1277ac */ /* 0x000f220008000a00 */
[C---:B------:R-:W-:Y:S02]  /*b3ba0*/  VIADD R49, R0.reuse, 0x195 ;  /* 0x0000019500317836 */ /* 0x040fe40000000000 */
[----:B------:R-:W-:Y:S01]  /*b3bb0*/  VIADD R48, R0, 0x196 ;  /* 0x0000019600307836 */ /* 0x000fe20000000000 */
[----:B-1----:R-:W-:-:S02]  /*b3bc0*/  ISETP.LT.AND P1, PT, R10, UR26, !P0 ;  /* 0x0000001a0a007c0c */ /* 0x002fc4000c721270 */
[----:B------:R-:W-:Y:S02]  /*b3bd0*/  ISETP.LT.AND P0, PT, R41, UR74, !P0 ;  /* 0x0000004a29007c0c */ /* 0x000fe4000c701270 */
[----:B------:R-:W-:Y:S01]  /*b3be0*/  LOP3.LUT R43, R43, 0xf7ffffff, RZ, 0xc0, !PT ;  /* 0xf7ffffff2b2b7812 */ /* 0x000fe200078ec0ff */
[C---:B------:R-:W-:Y:S02]  /*b3bf0*/  VIADD R47, R0.reuse, 0x197 ;  /* 0x00000197002f7836 */ /* 0x040fe40000000000 */
[C---:B------:R-:W-:Y:S02]  /*b3c00*/  VIADD R46, R0.reuse, 0x198 ;  /* 0x00000198002e7836 */ /* 0x040fe40000000000 */
[C---:B------:R-:W-:Y:S02]  /*b3c10*/  VIADD R45, R0.reuse, 0x199 ;  /* 0x00000199002d7836 */ /* 0x040fe40000000000 */
[C---:B------:R-:W-:Y:S02]  /*b3c20*/  VIADD R36, R0.reuse, 0x19a ;  /* 0x0000019a00247836 */ /* 0x040fe40000000000 */
[----:B------:R-:W-:-:S02]  /*b3c30*/  VIADD R38, R0, 0x19b ;  /* 0x0000019b00267836 */ /* 0x000fc40000000000 */
[C---:B------:R-:W-:Y:S02]  /*b3c40*/  VIADD R7, R0.reuse, 0x19f ;  /* 0x0000019f00077836 */ /* 0x040fe40000000000 */
[C---:B------:R-:W-:Y:S02]  /*b3c50*/  VIADD R37, R0.reuse, 0x1a0 ;  /* 0x000001a000257836 */ /* 0x040fe40000000000 */
[C---:B------:R-:W-:Y:S02]  /*b3c60*/  VIADD R60, R0.reuse, 0x1a2 ;  /* 0x000001a2003c7836 */ /* 0x040fe40000000000 */
[----:B------:R-:W-:Y:S01]  /*b3c70*/  VIADD R61, R0, 0x1a3 ;  /* 0x000001a3003d7836 */ /* 0x000fe20000000000 */
[----:B------:R-:W1:Y:S01]  /*b3c80*/  LDCU UR75, c[0x0][0x39c] ;  /* 0x00007380ff4b77ac */ /* 0x000e620008000800 */
[----:B------:R-:W-:Y:S01]  /*b3c90*/  @P1 LOP3.LUT R43, R43, 0x8000000, RZ, 0xfc, !PT ;  /* 0x080000002b2b1812 */ /* 0x000fe200078efcff */
[----:B------:R-:W0:Y:S03]  /*b3ca0*/  LDCU UR74, c[0x0][0x39c] ;  /* 0x00007380ff4a77ac */ /* 0x000e260008000800 */
[----:B------:R-:W-:-:S04]  /*b3cb0*/  LOP3.LUT R43, R43, 0xfdffffff, RZ, 0xc0, !PT ;  /* 0xfdffffff2b2b7812 */ /* 0x000fc800078ec0ff */
[----:B------:R-:W-:Y:S02]  /*b3cc0*/  @P0 LOP3.LUT R43, R43, 0x2000000, RZ, 0xfc, !PT ;  /* 0x020000002b2b0812 */ /* 0x000fe400078efcff */
[----:B------:R-:W-:Y:S01]  /*b3cd0*/  ISETP.GE.AND P0, PT, R5, UR17, PT ;  /* 0x0000001105007c0c */ /* 0x000fe2000bf06270 */
[----:B------:R-:W0:Y:S03]  /*b3ce0*/  LDCU.64 UR16, c[0x0][0x398] ;  /* 0x00007300ff1077ac */ /* 0x000e260008000a00 */
[----:B----4-:R-:W-:Y:S02]  /*b3cf0*/  ISETP.LT.AND P1, PT, R10, UR18, !P0 ;  /* 0x000000120a007c0c */ /* 0x010fe4000c721270 */
[----:B------:R-:W-:Y:S02]  /*b3d00*/  ISETP.LT.AND P0, PT, R41, UR73, !P0 ;  /* 0x0000004929007c0c */ /* 0x000fe4000c701270 */
[----:B------:R-:W-:Y:S01]  /*b3d10*/  LOP3.LUT R43, R43, 0xff7fffff, RZ, 0xc0, !PT ;  /* 0xff7fffff2b2b7812 */ /* 0x000fe200078ec0ff */
[----:B------:R-:W4:Y:S01]  /*b3d20*/  LDCU UR18, c[0x0][0x39c] ;  /* 0x00007380ff1277ac */ /* 0x000f220008000800 */
[----:B------:R-:W-:Y:S01]  /*b3d30*/  VIADD R5, R0, 0x19d ;  /* 0x0000019d00057836 */ /* 0x000fe20000000000 */
[----:B------:R-:W0:Y:S06]  /*b3d40*/  LDCU UR73, c[0x0][0x39c] ;  /* 0x00007380ff4977ac */ /* 0x000e2c0008000800 */
        /* <DEDUP_REMOVED lines=23> */
[----:B------:R-:W-:Y:S01]  /*b3ec0*/  VIADD R6, R0, 0x19e ;  /* 0x0000019e00067836 */ /* 0x000fe20000000000 */
[----:B------:R-:W-:-:S02]  /*b3ed0*/  ISETP.GE.AND P5, PT, R26, UR74, PT ;  /* 0x0000004a1a007c0c */ /* 0x000fc4000bfa6270 */
[----:B------:R-:W-:Y:S01]  /*b3ee0*/  ISETP.GE.AND P4, PT, R27, UR73, PT ;  /* 0x000000491b007c0c */ /* 0x000fe2000bf86270 */
[----:B------:R-:W1:Y:S03]  /*b3ef0*/  LDCU UR68, c[0x0][0x39c] ;  /* 0x00007380ff4477ac */ /* 0x000e660008000800 */
        /* <DEDUP_REMOVED lines=9> */
[----:B------:R-:W-:Y:S01]  /*b3f90*/  VIADD R3, R0, 0x1a1 ;  /* 0x000001a100037836 */ /* 0x000fe20000000000 */
[----:B------:R-:W0:Y:S06]  /*b3fa0*/  LDCU UR67, c[0x0][0x39c] ;  /* 0x00007380ff4377ac */ /* 0x000e2c0008000800 */
        /* <DEDUP_REMOVED lines=9> */
[----:B------:R-:W1:Y:S01]  /*b4040*/  LDCU UR20, c[0x0][0x39c] ;  /* 0x00007380ff1477ac */ /* 0x000e620008000800 */
        /* <DEDUP_REMOVED lines=15> */
[----:B------:R-:W-:Y:S01]  /*b4140*/  LOP3.LUT R24, R8, 0xffff, RZ, 0xc0, !PT ;  /* 0x0000ffff08187812 */ /* 0x000fe200078ec0ff */
[----:B------:R-:W0:Y:S01]  /*b4150*/  LDCU UR19, c[0x0][0x39c] ;  /* 0x00007380ff1377ac */ /* 0x000e220008000800 */
[----:B-1----:R-:W-:Y:S02]  /*b4160*/  ISETP.LT.AND P1, PT, R10, UR26, !P0 ;  /* 0x0000001a0a007c0c */ /* 0x002fe4000c721270 */
[----:B------:R-:W-:Y:S01]  /*b4170*/  ISETP.LT.AND P0, PT, R41, UR49, !P0 ;  /* 0x0000003129007c0c */ /* 0x000fe2000c701270 */
[----:B------:R-:W-:Y:S01]  /*b4180*/  VIADD R8, R0, 0xc ;  /* 0x0000000c00087836 */ /* 0x000fe20000000000 */
[----:B------:R-:W-:Y:S01]  /*b4190*/  LOP3.LUT R43, R43, 0xfffffffd, RZ, 0xc0, !PT ;  /* 0xfffffffd2b2b7812 */ /* 0x000fe200078ec0ff */
[----:B------:R-:W1:Y:S01]  /*b41a0*/  LDCU UR49, c[0x0][0x39c] ;  /* 0x00007380ff3177ac */ /* 0x000e620008000800 */
[----:B------:R-:W0:Y:S09]  /*b41b0*/  LDCU UR26, c[0x0][0x39c] ;  /* 0x00007380ff1a77ac */ /* 0x000e320008000800 */
[----:B------:R-:W-:-:S02]  /*b41c0*/  @P0 LOP3.LUT R4, R4, 0x80000000, RZ, 0xfc, !PT ;  /* 0x8000000004040812 */ /* 0x000fc400078efcff */
[----:B------:R-:W-:Y:S02]  /*b41d0*/  ISETP.GE.AND P0, PT, R8, UR17, PT ;  /* 0x0000001108007c0c */ /* 0x000fe4000bf06270 */
[----:B------:R-:W-:Y:S02]  /*b41e0*/  @P1 LOP3.LUT R43, R43, 0x2, RZ, 0xfc, !PT ;  /* 0x000000022b2b1812 */ /* 0x000fe400078efcff */
        /* <DEDUP_REMOVED lines=8> */
[----:B------:R-:W-:-:S04]  /*b4270*/  @P1 LOP3.LUT R4, R4, 0x20000000, RZ, 0xfc, !PT ;  /* 0x2000000004041812 */ /* 0x000fc800078efcff */
[----:B------:R-:W-:-:S04]  /*b4280*/  LOP3.LUT R4, R4, 0xf7ffffff, RZ, 0xc0, !PT ;  /* 0xf7ffffff04047812 */ /* 0x000fc800078ec0ff */
[----:B------:R-:W-:Y:S02]  /*b4290*/  @P0 LOP3.LUT R4, R4, 0x8000000, RZ, 0xfc, !PT ;  /* 0x0800000004040812 */ /* 0x000fe400078efcff */
[----:B------:R-:W-:Y:S02]  /*b42a0*/  ISETP.GE.AND P0, PT, R8, UR25, PT ;  /* 0x0000001908007c0c */ /* 0x000fe4000bf06270 */
[----:B------:R-:W-:Y:S01]  /*b42b0*/  SHF.R.U32.HI R8, RZ, 0x8, R9 ;  /* 0x00000008ff087819 */ /* 0x000fe20000011609 */
[----:B------:R-:W0:Y:S01]  /*b42c0*/  LDCU UR25, c[0x0][0x39c] ;  /* 0x00007380ff1977ac */ /* 0x000e220008000800 */
[----:B------:R-:W-:Y:S02]  /*b42d0*/  ISETP.LT.AND P1, PT, R10, UR42, !P0 ;  /* 0x0000002a0a007c0c */ /* 0x000fe4000c721270 */
[----:B------:R-:W-:Y:S02]  /*b42e0*/  ISETP.LT.AND P0, PT, R41, UR55, !P0 ;  /* 0x0000003729007c0c */ /* 0x000fe4000c701270 */
[----:B------:R-:W-:-:S02]  /*b42f0*/  LOP3.LUT R4, R4, 0xfbffffff, RZ, 0xc0, !PT ;  /* 0xfbffffff04047812 */ /* 0x000fc400078ec0ff */
[----:B------:R-:W-:Y:S02]  /*b4300*/  PRMT R9, R9, 0x3340, R40 ;  /* 0x0000334009097816 */ /* 0x000fe40000000028 */
[----:B------:R-:W-:Y:S01]  /*b4310*/  LOP3.LUT R8, R8, 0xffff, RZ, 0xc0, !PT ;  /* 0x0000ffff08087812 */ /* 0x000fe200078ec0ff */
[----:B------:R-:W0:Y:S01]  /*b4320*/  LDCU UR55, c[0x0][0x39c] ;  /* 0x00007380ff3777ac */ /* 0x000e220008000800 */
[----:B------:R-:W0:Y:S01]  /*b4330*/  LDCU UR42, c[0x0][0x39c] ;  /* 0x00007380ff2a77ac */ /* 0x000e220008000800 */
[----:B------:R1:W-:Y:S02]  /*b4340*/  STL [R1+0x3f8], R9 ;  /* 0x0003f80901007387 */ /* 0x0003e40000100800 */
[----:B------:R-:W-:-:S04]  /*b4350*/  @P1 LOP3.LUT R4, R4, 0x4000000, RZ, 0xfc, !PT ;  /* 0x0400000004041812 */ /* 0x000fc800078efcff */
[----:B------:R-:W-:Y:S01]  /*b4360*/  LOP3.LUT R4, R4, 0xff7fffff, RZ, 0xc0, !PT ;  /* 0xff7fffff04047812 */ /* 0x000fe200078ec0ff */
[----:B-1----:R-:W-:-:S03]  /*b4370*/  VIADD R9, R0, 0xa ;  /* 0x0000000a00097836 */ /* 0x002fc60000000000 */
[----:B------:R-:W-:Y:S02]  /*b4380*/  @P0 LOP3.LUT R4, R4, 0x800000, RZ, 0xfc, !PT ;  /* 0x0080000004040812 */ /* 0x000fe400078efcff */
[----:B------:R-:W-:Y:S02]  /*b4390*/  ISETP.GE.AND P0, PT, R9, UR23, PT ;  /* 0x0000001709007c0c */ /* 0x000fe4000bf06270 */
[----:B------:R-:W-:Y:S02]  /*b43a0*/  SHF.R.U32.HI R9, RZ, 0x8, R24 ;  /* 0x00000008ff097819 */ /* 0x000fe40000011618 */
[----:B------:R-:W-:Y:S02]  /*b43b0*/  LOP3.LUT R4, R4, 0xffbfffff, RZ, 0xc0, !PT ;  /* 0xffbfffff04047812 */ /* 0x000fe400078ec0ff */
[----:B------:R-:W-:Y:S02]  /*b43c0*/  SHF.R.U32.HI R40, RZ, 0x8, R40 ;  /* 0x00000008ff287819 */ /* 0x000fe40000011628 */
[----:B------:R-:W-:-:S02]  /*b43d0*/  ISETP.LT.AND P1, PT, R10, UR48, !P0 ;  /* 0x000000300a007c0c */ /* 0x000fc4000c721270 */
[----:B------:R-:W-:Y:S02]  /*b43e0*/  ISETP.LT.AND P0, PT, R41, UR56, !P0 ;  /* 0x0000003829007c0c */ /* 0x000fe4000c701270 */
[----:B------:R-:W-:Y:S02]  /*b43f0*/  PRMT R24, R24, 0x3340, R39 ;  /* 0x0000334018187816 */ /* 0x000fe40000000027 */
[----:B------:R-:W-:Y:S02]  /*b4400*/  LOP3.LUT R9, R9, 0xffff, RZ, 0xc0, !PT ;  /* 0x0000ffff09097812 */ /* 0x000fe400078ec0ff */
[----:B------:R-:W-:Y:S01]  /*b4410*/  LOP3.LUT R40, R40, 0xffff, RZ, 0xc0, !PT ;  /* 0x0000ffff28287812 */ /* 0x000fe200078ec0ff */
[----:B------:R-:W1:Y:S01]  /*b4420*/  LDCU UR56, c[0x0][0x39c] ;  /* 0x00007380ff3877ac */ /* 0x000e620008000800 */
[----:B------:R-:W0:Y:S01]  /*b4430*/  LDCU UR48, c[0x0][0x39c] ;  /* 0x00007380ff3077ac */ /* 0x000e220008000800 */
[----:B------:R2:W-:Y:S01]  /*b4440*/  STL [R1+0x3fc], R24 ;  /* 0x0003fc1801007387 */ /* 0x0005e20000100800 */
[----:B------:R-:W0:Y:S01]  /*b4450*/  LDCU UR23, c[0x0][0x39c] ;  /* 0x00007380ff1777ac */ /* 0x000e220008000800 */
[----:B------:R-:W-:-:S04]  /*b4460*/  @P1 LOP3.LUT R4, R4, 0x400000, RZ, 0xfc, !PT ;  /* 0x0040000004041812 */ /* 0x000fc800078efcff */
[----:B------:R-:W-:Y:S01]  /*b4470*/  LOP3.LUT R4, R4, 0xffefffff, RZ, 0xc0, !PT ;  /* 0xffefffff04047812 */ /* 0x000fe200078ec0ff */
[----:B--2---:R-:W-:-:S03]  /*b4480*/  VIADD R24, R0, 0x9 ;  /* 0x0000000900187836 */ /* 0x004fc60000000000 */
        /* <DEDUP_REMOVED lines=10> */
[----:B------:R-:W2:Y:S01]  /*b4530*/  LDCU UR58, c[0x0][0x39c] ;  /* 0x00007380ff3a77ac */ /* 0x000ea20008000800 */
[----:B------:R-:W0:Y:S01]  /*b4540*/  LDCU UR54, c[0x0][0x39c] ;  /* 0x00007380ff3677ac */ /* 0x000e220008000800 */
[----:B------:R1:W-:Y:S01]  /*b4550*/  STL [R1+0x400], R34 ;  /* 0x0004002201007387 */ /* 0x0003e20000100800 */
[----:B------:R-:W0:Y:S01]  /*b4560*/  LDCU UR21, c[0x0][0x39c] ;  /* 0x00007380ff1577ac */ /* 0x000e220008000800 */
[----:B------:R-:W-:-:S04]  /*b4570*/  @P1 LOP3.LUT R4, R4, 0x80000, RZ, 0xfc, !PT ;  /* 0x0008000004041812 */ /* 0x000fc800078efcff */
[----:B------:R-:W-:Y:S01]  /*b4580*/  LOP3.LUT R4, R4, 0xfffdffff, RZ, 0xc0, !PT ;  /* 0xfffdffff04047812 */ /* 0x000fe200078ec0ff */
[----:B-1----:R-:W-:-:S03]  /*b4590*/  VIADD R34, R0, 0x8 ;  /* 0x0000000800227836 */ /* 0x002fc60000000000 */
[----:B------:R-:W-:Y:S02]  /*b45a0*/  @P0 LOP3.LUT R4, R4, 0x20000, RZ, 0xfc, !PT ;  /* 0x0002000004040812 */ /* 0x000fe400078efcff */
[----:B------:R-:W-:Y:S02]  /*b45b0*/  ISETP.GE.AND P0, PT, R34, UR29, PT ;  /* 0x0000001d22007c0c */ /* 0x000fe4000bf06270 */
[----:B------:R-:W-:Y:S02]  /*b45c0*/  SHF.R.U32.HI R11, RZ, 0x8, R11 ;  /* 0x00000008ff0b7819 */ /* 0x000fe4000001160b */
[----:B------:R-:W-:Y:S01]  /*b45d0*/  LOP3.LUT R4, R4, 0xffff7fff, RZ, 0xc0, !PT ;  /* 0xffff7fff04047812 */ /* 0x000fe200078ec0ff */
[----:B------:R-:W2:Y:S01]  /*b45e0*/  LDL.LU R34, [R1+0x3104] ;  /* 0x0031040001227983 */ /* 0x000ea20000300800 */
[----:B------:R-:W-:Y:S02]  /*b45f0*/  ISETP.LT.AND P1, PT, R10, UR60, !P0 ;  /* 0x0000003c0a007c0c */ /* 0x000fe4000c721270 */
[----:B------:R-:W-:Y:S01]  /*b4600*/  ISETP.LT.AND P0, PT, R41, UR61, !P0 ;  /* 0x0000003d29007c0c */ /* 0x000fe2000c701270 */
[----:B------:R1:W-:Y:S01]  /*b4610*/  STL [R1+0x188], R24 ;  /* 0x0001881801007387 */ /* 0x0003e20000100800 */
[----:B------:R-:W-:Y:S01]  /*b4620*/  LOP3.LUT R11, R11, 0xffff, RZ, 0xc0, !PT ;  /* 0x0000ffff0b0b7812 */ /* 0x000fe200078ec0ff */
[----:B------:R-:W0:Y:S01]  /*b4630*/  LDCU UR61, c[0x0][0x39c] ;  /* 0x00007380ff3d77ac */ /* 0x000e220008000800 */
[----:B------:R-:W0:Y:S01]  /*b4640*/  LDCU UR60, c[0x0][0x39c] ;  /* 0x00007380ff3c77ac */ /* 0x000e220008000800 */
[----:B------:R-:W0:Y:S01]  /*b4650*/  LDCU UR29, c[0x0][0x39c] ;  /* 0x00007380ff1d77ac */ /* 0x000e220008000800 */
[----:B-1----:R-:W2:Y:S05]  /*b4660*/  LDL.LU R24, [R1+0x3100] ;  /* 0x0031000001187983 */ /* 0x002eaa0000300800 */
[----:B------:R-:W-:Y:S01]  /*b4670*/  @P1 LOP3.LUT R4, R4, 0x8000, RZ, 0xfc, !PT ;  /* 0x0000800004041812 */ /* 0x000fe200078efcff */
[----:B------:R1:W-:Y:S03]  /*b4680*/  STL [R1+0x184], R9 ;  /* 0x0001840901007387 */ /* 0x0003e60000100800 */
[----:B------:R-:W-:Y:S01]  /*b4690*/  LOP3.LUT R4, R4, 0xffffdfff, RZ, 0xc0, !PT ;  /* 0xffffdfff04047812 */ /* 0x000fe200078ec0ff */
[----:B-1----:R-:W-:-:S03]  /*b46a0*/  VIADD R9, R0, 0x7 ;  /* 0x0000000700097836 */ /* 0x002fc60000000000 */
[----:B------:R-:W-:Y:S02]  /*b46b0*/  @P0 LOP3.LUT R4, R4, 0x2000, RZ, 0xfc, !PT ;  /* 0x0000200004040812 */ /* 0x000fe400078efcff */
[----:B------:R-:W-:Y:S01]  /*b46c0*/  ISETP.GE.AND P0, PT, R9, UR27, PT ;  /* 0x0000001b09007c0c */ /* 0x000fe2000bf06270 */
[----:B------:R1:W-:Y:S01]  /*b46d0*/  STL [R1+0x17c], R8 ;  /* 0x00017c0801007387 */ /* 0x0003e20000100800 */
[----:B------:R-:W-:Y:S01]  /*b46e0*/  LOP3.LUT R4, R4, 0xfffff7ff, RZ, 0xc0, !PT ;  /* 0xfffff7ff04047812 */ /* 0x000fe200078ec0ff */
[----:B------:R-:W0:Y:S01]  /*b46f0*/  LDCU UR27, c[0x0][0x39c] ;  /* 0x00007380ff1b77ac */ /* 0x000e220008000800 */
[----:B------:R-:W-:Y:S02]  /*b4700*/  ISETP.LT.AND P1, PT, R10, UR66, !P0 ;  /* 0x000000420a007c0c */ /* 0x000fe4000c721270 */
[----:B------:R-:W-:Y:S01]  /*b4710*/  ISETP.LT.AND P0, PT, R41, UR62, !P0 ;  /* 0x0000003e29007c0c */ /* 0x000fe2000c701270 */
[----:B------:R-:W0:Y:S01]  /*b4720*/  LDCU UR62, c[0x0][0x39c] ;  /* 0x00007380ff3e77ac */ /* 0x000e220008000800 */
[----:B------:R-:W0:Y:S01]  /*b4730*/  LDCU UR66, c[0x0][0x39c] ;  /* 0x00007380ff4277ac */ /* 0x000e220008000800 */
[----:B-1----:R-:W2:Y:S04]  /*b4740*/  LDL.LU R8, [R1+0x30fc] ;  /* 0x0030fc0001087983 */ /* 0x002ea80000300800 */
[----:B------:R-:W2:Y:S04]  /*b4750*/  LDL.LU R9, [R1+0x30f8] ;  /* 0x0030f80001097983 */ /* 0x000ea80000300800 */
[----:B------:R-:W2:Y:S04]  /*b4760*/  LDL.LU R10, [R1+0x30f4] ;  /* 0x0030f400010a7983 */ /* 0x000ea80000300800 */
[----:B------:R-:W2:Y:S04]  /*b4770*/  LDL.LU R41, [R1+0x30f0] ;  /* 0x0030f00001297983 */ /* 0x000ea80000300800 */
[----:B------:R-:W-:Y:S04]  /*b4780*/  STL [R1+0x10c], R40 ;  /* 0x00010c2801007387 */ /* 0x000fe80000100800 */
[----:B------:R-:W-:Y:S04]  /*b4790*/  STL [R1+0x148], R39 ;  /* 0x0001482701007387 */ /* 0x000fe80000100800 */
[----:B------:R1:W-:Y:S01]  /*b47a0*/  STL [R1+0x180], R11 ;  /* 0x0001800b01007387 */ /* 0x0003e20000100800 */
[----:B------:R-:W-:Y:S01]  /*b47b0*/  @P1 LOP3.LUT R4, R4, 0x800, RZ, 0xfc, !PT ;  /* 0x0000080004041812 */ /* 0x000fe200078efcff */
[----:B-1----:R-:W-:-:S03]  /*b47c0*/  VIADD R11, R0, 0x159 ;  /* 0x00000159000b7836 */ /* 0x002fc60000000000 */
[----:B------:R-:W-:Y:S01]  /*b47d0*/  LOP3.LUT R4, R4, 0xfffffdff, RZ, 0xc0, !PT ;  /* 0xfffffdff04047812 */ /* 0x000fe200078ec0ff */
[----:B------:R-:W-:Y:S01]  /*b47e0*/  VIADD R40, R0, 0x15b ;  /* 0x0000015b00287836 */ /* 0x000fe20000000000 */
[----:B------:R-:W-:Y:S02]  /*b47f0*/  ISETP.GE.AND P1, PT, R11, UR45, PT ;  /* 0x0000002d0b007c0c */ /* 0x000fe4000bf26270 */
[----:B------:R-:W-:Y:S02]  /*b4800*/  @P0 LOP3.LUT R4, R4, 0x200, RZ, 0xfc, !PT ;  /* 0x0000020004040812 */ /* 0x000fe400078efcff */
[----:B------:R-:W-:Y:S01]  /*b4810*/  ISETP.GE.AND P3, PT, R40, UR51, PT ;  /* 0x0000003328007c0c */ /* 0x000fe2000bf66270 */
[C---:B------:R-:W-:Y:S02]  /*b4820*/  VIADD R40, R0.reuse, 0x15c ;  /* 0x0000015c00287836 */ /* 0x040fe40000000000 */
[----:B------:R-:W-:Y:S01]  /*b4830*/  VIADD R39, R0, 0x15a ;  /* 0x0000015a00277836 */ /* 0x000fe20000000000 */
[----:B------:R-:W-:Y:S01]  /*b4840*/  LOP3.LUT R4, R4, 0xfffffffe, RZ, 0xc0, !PT ;  /* 0xfffffffe04047812 */ /* 0x000fe200078ec0ff */
[----:B------:R-:W1:Y:S01]  /*b4850*/  LDCU UR45, c[0x0][0x39c] ;  /* 0x00007380ff2d77ac */ /* 0x000e620008000800 */
[----:B------:R-:W0:Y:S03]  /*b4860*/  LDCU UR51, c[0x0][0x39c] ;  /* 0x00007380ff3377ac */ /* 0x000e260008000800 */
[----:B------:R-:W-:-:S02]  /*b4870*/  @P1 LOP3.LUT R4, R4, 0x1, RZ, 0xfc, !PT ;  /* 0x0000000104041812 */ /* 0x000fc400078efcff */
[----:B------:R-:W-:Y:S02]  /*b4880*/  ISETP.GE.AND P1, PT, R40, UR53, PT ;  /* 0x0000003528007c0c */ /* 0x000fe4000bf26270 */
[----:B------:R-:W-:Y:S02]  /*b4890*/  ISETP.GE.AND P0, PT, R39, UR47, PT ;  /* 0x0000002f27007c0c */ /* 0x000fe4000bf06270 */
[----:B------:R-:W-:Y:S01]  /*b48a0*/  LOP3.LUT R4, R4, 0xffffffef, RZ, 0xc0, !PT ;  /* 0xffffffef04047812 */ /* 0x000fe200078ec0ff */
[C---:B------:R-:W-:Y:S02]  /*b48b0*/  VIADD R39, R0.reuse, 0x15d ;  /* 0x0000015d00277836 */ /* 0x040fe40000000000 */
[----:B------:R-:W-:Y:S01]  /*b48c0*/  VIADD R40, R0, 0x15e ;  /* 0x0000015e00287836 */ /* 0x000fe20000000000 */
[----:B------:R-:W0:Y:S01]  /*b48d0*/  LDCU UR53, c[0x0][0x39c] ;  /* 0x00007380ff3577ac */ /* 0x000e220008000800 */
[----:B------:R-:W-:Y:S01]  /*b48e0*/  @P3 LOP3.LUT R4, R4, 0x10, RZ, 0xfc, !PT ;  /* 0x0000001004043812 */ /* 0x000fe200078efcff */
[----:B------:R-:W0:Y:S01]  /*b48f0*/  LDCU UR47, c[0x0][0x39c] ;  /* 0x00007380ff2f77ac */ /* 0x000e220008000800 */
[----:B------:R-:W-:-:S02]  /*b4900*/  ISETP.GE.AND P2, PT, R39, UR57, PT ;  /* 0x0000003927007c0c */ /* 0x000fc4000bf46270 */
[----:B------:R-:W-:Y:S02]  /*b4910*/  LOP3.LUT R4, R4, 0xfffffeff, RZ, 0xc0, !PT ;  /* 0xfffffeff04047812 */ /* 0x000fe400078ec0ff */
[----:B------:R-:W-:Y:S01]  /*b4920*/  ISETP.GE.AND P3, PT, R40, UR59, PT ;  /* 0x0000003b28007c0c */ /* 0x000fe2000bf66270 */
[C---:B------:R-:W-:Y:S02]  /*b4930*/  VIADD R39, R0.reuse, 0x15f ;  /* 0x0000015f00277836 */ /* 0x040fe40000000000 */
[----:B------:R-:W-:Y:S01]  /*b4940*/  VIADD R11, R0, 0x165 ;  /* 0x00000165000b7836 */ /* 0x000fe20000000000 */
[----:B------:R-:W-:Y:S01]  /*b4950*/  @P1 LOP3.LUT R4, R4, 0x100, RZ, 0xfc, !PT ;  /* 0x0000010004041812 */ /* 0x000fe200078efcff */
[C---:B------:R-:W-:Y:S02]  /*b4960*/  VIADD R40, R0.reuse, 0x160 ;  /* 0x0000016000287836 */ /* 0x040fe40000000000 */
[C---:B------:R-:W-:Y:S02]  /*b4970*/  VIADD R25, R0.reuse, 0x1a9 ;  /* 0x000001a900197836 */ /* 0x040fe40000000000 */
[----:B------:R-:W-:Y:S01]  /*b4980*/  VIADD R55, R0, 0x1a4 ;  /* 0x000001a400377836 */ /* 0x000fe20000000000 */
[----:B------:R-:W-:-:S02]  /*b4990*/  LOP3.LUT R4, R4, 0xfffffbff, RZ, 0xc0, !PT ;  /* 0xfffffbff04047812 */ /* 0x000fc400078ec0ff */
[----:B------:R-:W-:Y:S01]  /*b49a0*/  ISETP.GE.AND P1, PT, R39, UR63, PT ;  /* 0x0000003f27007c0c */ /* 0x000fe2000bf26270 */
[----:B------:R-:W-:Y:S01]  /*b49b0*/  VIADD R44, R0, 0x1a5 ;  /* 0x000001a5002c7836 */ /* 0x000fe20000000000 */
[----:B------:R-:W0:Y:S01]  /*b49c0*/  LDCU UR59, c[0x0][0x39c] ;  /* 0x00007380ff3b77ac */ /* 0x000e220008000800 */
[----:B------:R-:W-:Y:S01]  /*b49d0*/  @P2 LOP3.LUT R4, R4, 0x400, RZ, 0xfc, !PT ;  /* 0x0000040004042812 */ /* 0x000fe200078efcff */
[----:B------:R-:W-:Y:S01]  /*b49e0*/  VIADD R39, R0, 0x163 ;  /* 0x0000016300277836 */ /* 0x000fe20000000000 */
[----:B--2---:R-:W-:Y:S02]  /*b49f0*/  LOP3.LUT R41, R41, 0xfffffffe, RZ, 0xc0, !PT ;  /* 0xfffffffe29297812 */ /* 0x004fe400078ec0ff */
[----:B------:R-:W-:Y:S02]  /*b4a00*/  LOP3.LUT R4, R4, 0xffffefff, RZ, 0xc0, !PT ;  /* 0xffffefff04047812 */ /* 0x000fe400078ec0ff */
[----:B------:R-:W-:Y:S02]  /*b4a10*/  ISETP.GE.AND P2, PT, R40, UR65, PT ;  /* 0x0000004128007c0c */ /* 0x000fe4000bf46270 */
[----:B------:R-:W-:Y:S01]  /*b4a20*/  ISETP.GE.AND P6, PT, R25, UR75, PT ;  /* 0x0000004b19007c0c */ /* 0x000fe2000bfc6270 */
[----:B------:R-:W2:Y:S01]  /*b4a30*/  LDCU UR63, c[0x0][0x39c] ;  /* 0x00007380ff3f77ac */ /* 0x000ea20008000800 */
[----:B------:R-:W-:Y:S01]  /*b4a40*/  @P3 LOP3.LUT R4, R4, 0x1000, RZ, 0xfc, !PT ;  /* 0x0000100004043812 */ /* 0x000fe200078efcff */
[----:B------:R-:W-:Y:S01]  /*b4a50*/  VIADD R40, R0, 0x161 ;  /* 0x0000016100287836 */ /* 0x000fe20000000000 */
[----:B------:R-:W0:Y:S01]  /*b4a60*/  LDCU UR65, c[0x0][0x398] ;  /* 0x00007300ff4177ac */ /* 0x000e220008000800 */
[----:B------:R-:W0:Y:S01]  /*b4a70*/  LDCU UR57, c[0x0][0x39c] ;  /* 0x00007380ff3977ac */ /* 0x000e220008000800 */
[----:B------:R-:W-:-:S04]  /*b4a80*/  LOP3.LUT R4, R4, 0xffffbfff, RZ, 0xc0, !PT ;  /* 0xffffbfff04047812 */ /* 0x000fc800078ec0ff */
[----:B------:R-:W-:Y:S02]  /*b4a90*/  @P1 LOP3.LUT R4, R4, 0x4000, RZ, 0xfc, !PT ;  /* 0x0000400004041812 */ /* 0x000fe400078efcff */
[----:B------:R-:W-:Y:S01]  /*b4aa0*/  ISETP.GE.AND P1, PT, R40, UR69, PT ;  /* 0x0000004528007c0c */ /* 0x000fe2000bf26270 */
[----:B------:R-:W-:Y:S01]  /*b4ab0*/  VIADD R40, R0, 0x162 ;  /* 0x0000016200287836 */ /* 0x000fe20000000000 */
[----:B------:R-:W-:-:S04]  /*b4ac0*/  LOP3.LUT R4, R4, 0xfffeffff, RZ, 0xc0, !PT ;  /* 0xfffeffff04047812 */ /* 0x000fc800078ec0ff */
[----:B------:R-:W-:Y:S02]  /*b4ad0*/  @P2 LOP3.LUT R4, R4, 0x10000, RZ, 0xfc, !PT ;  /* 0x0001000004042812 */ /* 0x000fe400078efcff */
[----:B------:R-:W-:Y:S02]  /*b4ae0*/  ISETP.GE.AND P3, PT, R40, UR71, PT ;  /* 0x0000004728007c0c */ /* 0x000fe4000bf66270 */
[----:B------:R-:W-:Y:S02]  /*b4af0*/  LOP3.LUT R4, R4, 0xfffbffff, RZ, 0xc0, !PT ;  /* 0xfffbffff04047812 */ /* 0x000fe400078ec0ff */
[----:B------:R-:W-:Y:S02]  /*b4b00*/  ISETP.GE.AND P2, PT, R39, UR77, PT ;  /* 0x0000004d27007c0c */ /* 0x000fe4000bf46270 */
[----:B------:R-:W-:Y:S01]  /*b4b10*/  @P1 LOP3.LUT R4, R4, 0x40000, RZ, 0xfc, !PT ;  /* 0x0004000004041812 */ /* 0x000fe200078efcff */
[----:B------:R-:W-:-:S03]  /*b4b20*/  VIADD R40, R0, 0x164 ;  /* 0x0000016400287836 */ /* 0x000fc60000000000 */
[----:B------:R-:W-:-:S04]  /*b4b30*/  LOP3.LUT R4, R4, 0xffdfffff, RZ, 0xc0, !PT ;  /* 0xffdfffff04047812 */ /* 0x000fc800078ec0ff */
[----:B------:R-:W-:Y:S02]  /*b4b40*/  @P3 LOP3.LUT R4, R4, 0x200000, RZ, 0xfc, !PT ;  /* 0x0020000004043812 */ /* 0x000fe400078efcff */
[----:B-1----:R-:W-:Y:S01]  /*b4b50*/  ISETP.GE.AND P1, PT, R40, UR45, PT ;  /* 0x0000002d28007c0c */ /* 0x002fe2000bf26270 */
[----:B------:R-:W1:Y:S01]  /*b4b60*/  LDCU UR45, c[0x0][0x39c] ;  /* 0x00007380ff2d77ac */ /* 0x000e620008000800 */
[----:B------:R-:W-:-:S04]  /*b4b70*/  LOP3.LUT R4, R4, 0xfeffffff, RZ, 0xc0, !PT ;  /* 0xfeffffff04047812 */ /* 0x000fc800078ec0ff */
[----:B------:R-:W-:-:S04]  /*b4b80*/  @P2 LOP3.LUT R4, R4, 0x1000000, RZ, 0xfc, !PT ;  /* 0x0100000004042812 */ /* 0x000fc800078efcff */
[----:B------:R-:W-:Y:S01]  /*b4b90*/  LOP3.LUT R4, R4, 0xfdffffff, RZ, 0xc0, !PT ;  /* 0xfdffffff04047812 */ /* 0x000fe200078ec0ff */
[----:B------:R-:W-:-:S03]  /*b4ba0*/  VIADD R39, R0, 0x167 ;  /* 0x0000016700277836 */ /* 0x000fc60000000000 */
[----:B------:R-:W-:Y:S02]  /*b4bb0*/  @P1 LOP3.LUT R4, R4, 0x2000000, RZ, 0xfc, !PT ;  /* 0x0200000004041812 */ /* 0x000fe400078efcff */
[----:B0-----:R-:W-:Y:S01]  /*b4bc0*/  ISETP.GE.AND P1, PT, R11, UR53, PT ;  /* 0x000000350b007c0c */ /* 0x001fe2000bf26270 */
[----:B------:R-:W-:Y:S01]  /*b4bd0*/  VIADD R40, R0, 0x166 ;  /* 0x0000016600287836 */ /* 0x000fe20000000000 */
[----:B------:R-:W0:Y:S01]  /*b4be0*/  LDCU UR53, c[0x0][0x39c] ;  /* 0x00007380ff3577ac */ /* 0x000e220008000800 */
[----:B------:R-:W-:Y:S02]  /*b4bf0*/  ISETP.GE.AND P2, PT, R39, UR47, PT ;  /* 0x0000002f27007c0c */ /* 0x000fe4000bf46270 */
[----:B------:R-:W-:Y:S01]  /*b4c00*/  LOP3.LUT R4, R4, 0xefffffff, RZ, 0xc0, !PT ;  /* 0xefffffff04047812 */ /* 0x000fe200078ec0ff */
[----:B------:R-:W-:Y:S01]  /*b4c10*/  VIADD R11, R0, 0x169 ;  /* 0x00000169000b7836 */ /* 0x000fe20000000000 */
[----:B------:R-:W-:Y:S01]  /*b4c20*/  ISETP.GE.AND P3, PT, R40, UR51, PT ;  /* 0x0000003328007c0c */ /* 0x000fe2000bf66270 */
[----:B------:R-:W-:Y:S01]  /*b4c30*/  VIADD R40, R0, 0x168 ;  /* 0x0000016800287836 */ /* 0x000fe20000000000 */
[----:B------:R-:W2:Y:S01]  /*b4c40*/  LDCU UR51, c[0x0][0x39c] ;  /* 0x00007380ff3377ac */ /* 0x000ea20008000800 */
[----:B------:R-:W2:Y:S03]  /*b4c50*/  LDCU UR47, c[0x0][0x39c] ;  /* 0x00007380ff2f77ac */ /* 0x000ea60008000800 */
[----:B------:R-:W-:-:S02]  /*b4c60*/  @P1 LOP3.LUT R4, R4, 0x10000000, RZ, 0xfc, !PT ;  /* 0x1000000004041812 */ /* 0x000fc400078efcff */
[----:B-1----:R-:W-:Y:S01]  /*b4c70*/  ISETP.GE.AND P1, PT, R40, UR45, PT ;  /* 0x0000002d28007c0c */ /* 0x002fe2000bf26270 */
[----:B------:R-:W-:Y:S01]  /*b4c80*/  VIADD R39, R0, 0x16a ;  /* 0x0000016a00277836 */ /* 0x000fe20000000000 */
[----:B------:R-:W-:Y:S02]  /*b4c90*/  @P2 LOP3.LUT R43, R43, 0x1, RZ, 0xfc, !PT ;  /* 0x000000012b2b2812 */ /* 0x000fe400078efcff */
[----:B------:R-:W-:Y:S01]  /*b4ca0*/  LOP3.LUT R4, R4, 0xbfffffff, RZ, 0xc0, !PT ;  /* 0xbfffffff04047812 */ /* 0x000fe200078ec0ff */
[----:B------:R-:W1:Y:S01]  /*b4cb0*/  LDCU UR45, c[0x0][0x39c] ;  /* 0x00007380ff2d77ac */ /* 0x000e620008000800 */
[----:B0-----:R-:W-:Y:S02]  /*b4cc0*/  ISETP.GE.AND P2, PT, R11, UR53, PT ;  /* 0x000000350b007c0c */ /* 0x001fe4000bf46270 */
[----:B------:R-:W-:Y:S02]  /*b4cd0*/  LOP3.LUT R43, R43, 0xfffffffb, RZ, 0xc0, !PT ;  /* 0xfffffffb2b2b7812 */ /* 0x000fe400078ec0ff */
[----:B------:R-:W-:Y:S01]  /*b4ce0*/  @P3 LOP3.LUT R4, R4, 0x40000000, RZ, 0xfc, !PT ;  /* 0x4000000004043812 */ /* 0x000fe200078efcff */
[----:B------:R-:W-:Y:S01]  /*b4cf0*/  VIADD R40, R0, 0x16b ;  /* 0x0000016b00287836 */ /* 0x000fe20000000000 */
[----:B------:R-:W3:Y:S01]  /*b4d00*/  LDL.LU R11, [R1+0x30ec] ;  /* 0x0030ec00010b7983 */ /* 0x000ee20000300800 */
[----:B------:R-:W0:Y:S01]  /*b4d10*/  LDCU UR53, c[0x0][0x39c] ;  /* 0x00007380ff3577ac */ /* 0x000e220008000800 */
[----:B------:R-:W-:-:S02]  /*b4d20*/  @P1 LOP3.LUT R43, R43, 0x4, RZ, 0xfc, !PT ;  /* 0x000000042b2b1812 */ /* 0x000fc400078efcff */
[----:B--2---:R-:W-:Y:S02]  /*b4d30*/  ISETP.GE.AND P3, PT, R39, UR51, PT ;  /* 0x0000003327007c0c */ /* 0x004fe4000bf66270 */
[----:B------:R-:W-:Y:S02]  /*b4d40*/  LOP3.LUT R43, R43, 0xffffffef, RZ, 0xc0, !PT ;  /* 0xffffffef2b2b7812 */ /* 0x000fe400078ec0ff */
[----:B------:R-:W-:Y:S01]  /*b4d50*/  ISETP.GE.AND P1, PT, R40, UR47, PT ;  /* 0x0000002f28007c0c */ /* 0x000fe2000bf26270 */
[C---:B------:R-:W-:Y:S01]  /*b4d60*/  VIADD R39, R0.reuse, 0x16c ;  /* 0x0000016c00277836 */ /* 0x040fe20000000000 */
[----:B------:R-:W2:Y:S01]  /*b4d70*/  LDCU UR51, c[0x0][0x39c] ;  /* 0x00007380ff3377ac */ /* 0x000ea20008000800 */
[----:B------:R-:W-:Y:S01]  /*b4d80*/  @P2 LOP3.LUT R43, R43, 0x10, RZ, 0xfc, !PT ;  /* 0x000000102b2b2812 */ /* 0x000fe200078efcff */
[----:B------:R-:W-:Y:S01]  /*b4d90*/  VIADD R40, R0, 0x16d ;  /* 0x0000016d00287836 */ /* 0x000fe20000000000 */
[----:B------:R-:W0:Y:S02]  /*b4da0*/  LDCU UR47, c[0x0][0x39c] ;  /* 0x00007380ff2f77ac */ /* 0x000e240008000800 */
[----:B------:R-:W-:-:S02]  /*b4db0*/  LOP3.LUT R43, R43, 0xffffffbf, RZ, 0xc0, !PT ;  /* 0xffffffbf2b2b7812 */ /* 0x000fc400078ec0ff */
[----:B-1----:R-:W-:Y:S02]  /*b4dc0*/  ISETP.GE.AND P2, PT, R39, UR45, PT ;  /* 0x0000002d27007c0c */ /* 0x002fe4000bf46270 */
[----:B------:R-:W-:Y:S01]  /*b4dd0*/  @P3 LOP3.LUT R43, R43, 0x40, RZ, 0xfc, !PT ;  /* 0x000000402b2b3812 */ /* 0x000fe200078efcff */
[----:B------:R-:W-:Y:S01]  /*b4de0*/  VIADD R39, R0, 0x16e ;  /* 0x0000016e00277836 */ /* 0x000fe20000000000 */
[----:B------:R-:W1:Y:S02]  /*b4df0*/  LDCU UR45, c[0x0][0x39c] ;  /* 0x00007380ff2d77ac */ /* 0x000e640008000800 */
[----:B------:R-:W-:Y:S02]  /*b4e00*/  LOP3.LUT R43, R43, 0xfffffeff, RZ, 0xc0, !PT ;  /* 0xfffffeff2b2b7812 */ /* 0x000fe400078ec0ff */
[----:B------:R-:W-:Y:S02]  /*b4e10*/  ISETP.GE.AND P3, PT, R40, UR76, PT ;  /* 0x0000004c28007c0c */ /* 0x000fe4000bf66270 */
[----:B------:R-:W-:-:S04]  /*b4e20*/  @P1 LOP3.LUT R43, R43, 0x100, RZ, 0xfc, !PT ;  /* 0x000001002b2b1812 */ /* 0x000fc800078efcff */
[----:B------:R-:W-:Y:S02]  /*b4e30*/  LOP3.LUT R43, R43, 0xfffff7ff, RZ, 0xc0, !PT ;  /* 0xfffff7ff2b2b7812 */ /* 0x000fe400078ec0ff */
[----:B------:R-:W-:Y:S02]  /*b4e40*/  ISETP.GE.AND P1, PT, R39, UR33, PT ;  /* 0x0000002127007c0c */ /* 0x000fe4000bf26270 */
[----:B------:R-:W-:Y:S01]  /*b4e50*/  @P2 LOP3.LUT R43, R43, 0x800, RZ, 0xfc, !PT ;  /* 0x000008002b2b2812 */ /* 0x000fe200078efcff */
[C---:B------:R-:W-:Y:S02]  /*b4e60*/  VIADD R40, R0.reuse, 0x16f ;  /* 0x0000016f00287836 */ /* 0x040fe40000000000 */
[----:B------:R-:W-:Y:S01]  /*b4e70*/  VIADD R39, R0, 0x170 ;  /* 0x0000017000277836 */ /* 0x000fe20000000000 */
[----:B------:R-:W0:Y:S01]  /*b4e80*/  LDCU UR33, c[0x0][0x39c] ;  /* 0x00007380ff2177ac */ /* 0x000e220008000800 */
[----:B------:R-:W-:-:S04]  /*b4e90*/  LOP3.LUT R43, R43, 0xffffbfff, RZ, 0xc0, !PT ;  /* 0xffffbfff2b2b7812 */ /* 0x000fc800078ec0ff */
[----:B------:R-:W-:Y:S02]  /*b4ea0*/  @P3 LOP3.LUT R43, R43, 0x4000, RZ, 0xfc, !PT ;  /* 0x000040002b2b3812 */ /* 0x000fe400078efcff */
[----:B------:R-:W-:Y:S01]  /*b4eb0*/  ISETP.GE.AND P2, PT, R40, UR31, PT ;  /* 0x0000001f28007c0c */ /* 0x000fe2000bf46270 */
[----:B------:R-:W-:Y:S01]  /*b4ec0*/  VIADD R40, R0, 0x171 ;  /* 0x0000017100287836 */ /* 0x000fe20000000000 */
[----:B------:R-:W-:Y:S02]  /*b4ed0*/  ISETP.GE.AND P3, PT, R39, UR10, PT ;  /* 0x0000000a27007c0c */ /* 0x000fe4000bf66270 */
[----:B------:R-:W-:Y:S01]  /*b4ee0*/  LOP3.LUT R43, R43, 0xffff7fff, RZ, 0xc0, !PT ;  /* 0xffff7fff2b2b7812 */ /* 0x000fe200078ec0ff */
[----:B------:R-:W2:Y:S01]  /*b4ef0*/  LDL.LU R39, [R1+0x30e8] ;  /* 0x0030e80001277983 */ /* 0x000ea20000300800 */
[----:B------:R-:W0:Y:S02]  /*b4f00*/  LDCU UR31, c[0x0][0x39c] ;  /* 0x00007380ff1f77ac */ /* 0x000e240008000800 */
[----:B------:R-:W-:-:S02]  /*b4f10*/  @P1 LOP3.LUT R43, R43, 0x8000, RZ, 0xfc, !PT ;  /* 0x000080002b2b1812 */ /* 0x000fc400078efcff */
[----:B------:R-:W-:Y:S02]  /*b4f20*/  ISETP.GE.AND P1, PT, R40, UR9, PT ;  /* 0x0000000928007c0c */ /* 0x000fe4000bf26270 */
[----:B------:R-:W2:Y:S01]  /*b4f30*/  LDL.LU R40, [R1+0x30e4] ;  /* 0x0030e40001287983 */ /* 0x000ea20000300800 */
[----:B------:R-:W-:-:S04]  /*b4f40*/  LOP3.LUT R43, R43, 0xfffbffff, RZ, 0xc0, !PT ;  /* 0xfffbffff2b2b7812 */ /* 0x000fc800078ec0ff */
[----:B------:R-:W-:-:S04]  /*b4f50*/  @P2 LOP3.LUT R43, R43, 0x40000, RZ, 0xfc, !PT ;  /* 0x000400002b2b2812 */ /* 0x000fc800078efcff */
[----:B------:R-:W-:-:S04]  /*b4f60*/  LOP3.LUT R43, R43, 0xffefffff, RZ, 0xc0, !PT ;  /* 0xffefffff2b2b7812 */ /* 0x000fc800078ec0ff */
[----:B------:R-:W-:-:S04]  /*b4f70*/  @P3 LOP3.LUT R43, R43, 0x100000, RZ, 0xfc, !PT ;  /* 0x001000002b2b3812 */ /* 0x000fc800078efcff */
[----:B------:R-:W-:-:S04]  /*b4f80*/  LOP3.LUT R43, R43, 0xffbfffff, RZ, 0xc0, !PT ;  /* 0xffbfffff2b2b7812 */ /* 0x000fc800078ec0ff */
[----:B------:R-:W-:-:S04]  /*b4f90*/  @P1 LOP3.LUT R43, R43, 0x400000, RZ, 0xfc, !PT ;  /* 0x004000002b2b1812 */ /* 0x000fc800078efcff */
[----:B------:R-:W-:Y:S02]  /*b4fa0*/  LOP3.LUT R43, R43, 0xfeffffff, RZ, 0xc0, !PT ;  /* 0xfeffffff2b2b7812 */ /* 0x000fe400078ec0ff */
[----:B---3--:R-:W-:Y:S02]  /*b4fb0*/  ISETP.GE.AND P1, PT, R11, UR6, PT ;  /* 0x000000060b007c0c */ /* 0x008fe4000bf26270 */
[----:B--2---:R-:W-:Y:S02]  /*b4fc0*/  ISETP.GE.AND P2, PT, R40, UR8, PT ;  /* 0x0000000828007c0c */ /* 0x004fe4000bf46270 */
[----:B------:R-:W-:Y:S01]  /*b4fd0*/  ISETP.GE.AND P3, PT, R39, UR7, PT ;  /* 0x0000000727007c0c */ /* 0x000fe2000bf66270 */
[----:B------:R-:W2:Y:S04]  /*b4fe0*/  LDL.LU R40, [R1+0x30e0] ;  /* 0x0030e00001287983 */ /* 0x000ea80000300800 */
[----:B------:R-:W3:Y:S04]  /*b4ff0*/  LDL.LU R39, [R1+0x30dc] ;  /* 0x0030dc0001277983 */ /* 0x000ee80000300800 */
[----:B------:R-:W3:Y:S01]  /*b5000*/  LDL.LU R11, [R1+0x30d8] ;  /* 0x0030d800010b7983 */ /* 0x000ee20000300800 */
[----:B------:R-:W0:Y:S01]  /*b5010*/  LDCU.64 UR6, c[0x0][0x398] ;  /* 0x00007300ff0677ac */ /* 0x000e220008000a00 */
[----:B------:R-:W0:Y:S01]  /*b5020*/  LDCU.64 UR8, c[0x0][0x398] ;  /* 0x00007300ff0877ac */ /* 0x000e220008000a00 */
[----:B------:R-:W-:-:S04]  /*b5030*/  @P2 LOP3.LUT R43, R43, 0x1000000, RZ, 0xfc, !PT ;  /* 0x010000002b2b2812 */ /* 0x000fc800078efcff */
[----:B------:R-:W-:Y:S02]  /*b5040*/  LOP3.LUT R43, R43, 0xfbffffff, RZ, 0xc0, !PT ;  /* 0xfbffffff2b2b7812 */ /* 0x000fe400078ec0ff */
[----:B------:R-:W-:Y:S02]  /*b5050*/  ISETP.GE.AND P2, PT, R10, UR5, PT ;  /* 0x000000050a007c0c */ /* 0x000fe4000bf46270 */
[----:B------:R-:W3:Y:S01]  /*b5060*/  LDL.LU R10, [R1+0x30d4] ;  /* 0x0030d400010a7983 */ /* 0x000ee20000300800 */
[----:B------:R-:W-:Y:S02]  /*b5070*/  @P3 LOP3.LUT R43, R43, 0x4000000, RZ, 0xfc, !PT ;  /* 0x040000002b2b3812 */ /* 0x000fe400078efcff */
[----:B------:R-:W-:Y:S02]  /*b5080*/  ISETP.GE.AND P3, PT, R9, UR4, PT ;  /* 0x0000000409007c0c */ /* 0x000fe4000bf66270 */
[----:B------:R-:W3:Y:S01]  /*b5090*/  LDL.LU R9, [R1+0x30d0] ;  /* 0x0030d00001097983 */ /* 0x000ee20000300800 */
[----:B------:R-:W-:-:S04]  /*b50a0*/  LOP3.LUT R43, R43, 0xefffffff, RZ, 0xc0, !PT ;  /* 0xefffffff2b2b7812 */ /* 0x000fc800078ec0ff */
[----:B------:R-:W-:Y:S02]  /*b50b0*/  @P1 LOP3.LUT R43, R43, 0x10000000, RZ, 0xfc, !PT ;  /* 0x100000002b2b1812 */ /* 0x000fe400078efcff */
[----:B------:R-:W-:Y:S01]  /*b50c0*/  ISETP.GE.AND P1, PT, R8, UR11, PT ;  /* 0x0000000b08007c0c */ /* 0x000fe2000bf26270 */
[----:B------:R-:W0:Y:S01]  /*b50d0*/  LDCU.64 UR10, c[0x0][0x398] ;  /* 0x00007300ff0a77ac */ /* 0x000e220008000a00 */
[----:B------:R-:W3:Y:S01]  /*b50e0*/  LDL.LU R8, [R1+0x30cc] ;  /* 0x0030cc0001087983 */ /* 0x000ee20000300800 */
[----:B------:R-:W-:Y:S02]  /*b50f0*/  LOP3.LUT R43, R43, 0xbfffffff, RZ, 0xc0, !PT ;  /* 0xbfffffff2b2b7812 */ /* 0x000fe400078ec0ff */
[----:B------:R-:W-:Y:S02]  /*b5100*/  @P3 LOP3.LUT R42, R42, 0x2, RZ, 0xfc, !PT ;  /* 0x000000022a2a3812 */ /* 0x000fe400078efcff */
[----:B------:R-:W-:Y:S02]  /*b5110*/  @P2 LOP3.LUT R43, R43, 0x40000000, RZ, 0xfc, !PT ;  /* 0x400000002b2b2812 */ /* 0x000fe400078efcff */
[----:B------:R-:W-:-:S02]  /*b5120*/  ISETP.GE.AND P2, PT, R24, UR12, PT ;  /* 0x0000000c18007c0c */ /* 0x000fc4000bf46270 */
[----:B------:R-:W-:Y:S02]  /*b5130*/  LOP3.LUT R42, R42, 0xffffffef, RZ, 0xc0, !PT ;  /* 0xffffffef2a2a7812 */ /* 0x000fe400078ec0ff */
[----:B------:R-:W-:Y:S01]  /*b5140*/  ISETP.GE.AND P3, PT, R34, UR13, PT ;  /* 0x0000000d22007c0c */ /* 0x000fe2000bf66270 */
[----:B------:R-:W3:Y:S04]  /*b5150*/  LDL.LU R24, [R1+0x30c8] ;  /* 0x0030c80001187983 */ /* 0x000ee80000300800 */
[----:B------:R-:W3:Y:S01]  /*b5160*/  LDL.LU R34, [R1+0x30c4] ;  /* 0x0030c40001227983 */ /* 0x000ee20000300800 */
[----:B------:R-:W-:Y:S01]  /*b5170*/  @P1 LOP3.LUT R42, R42, 0x10, RZ, 0xfc, !PT ;  /* 0x000000102a2a1812 */ /* 0x000fe200078efcff */
[----:B------:R-:W0:Y:S03]  /*b5180*/  LDCU.64 UR12, c[0x0][0x398] ;  /* 0x00007300ff0c77ac */ /* 0x000e260008000a00 */
[----:B------:R-:W-:-:S02]  /*b5190*/  LOP3.LUT R42, R42, 0xffffffdf, RZ, 0xc0, !PT ;  /* 0xffffffdf2a2a7812 */ /* 0x000fc400078ec0ff */
[----:B------:R-:W-:Y:S02]  /*b51a0*/  ISETP.GE.AND P1, PT, R33, UR14, PT ;  /* 0x0000000e21007c0c */ /* 0x000fe4000bf26270 */
[----:B------:R-:W3:Y:S01]  /*b51b0*/  LDL.LU R33, [R1+0x30c0] ;  /* 0x0030c00001217983 */ /* 0x000ee20000300800 */
[----:B------:R-:W-:-:S04]  /*b51c0*/  @P2 LOP3.LUT R42, R42, 0x20, RZ, 0xfc, !PT ;  /* 0x000000202a2a2812 */ /* 0x000fc800078efcff */
[----:B------:R-:W-:Y:S02]  /*b51d0*/  LOP3.LUT R42, R42, 0xfffffeff, RZ, 0xc0, !PT ;  /* 0xfffffeff2a2a7812 */ /* 0x000fe400078ec0ff */
[----:B------:R-:W-:Y:S01]  /*b51e0*/  ISETP.GE.AND P2, PT, R32, UR30, PT ;  /* 0x0000001e20007c0c */ /* 0x000fe2000bf46270 */
[----:B------:R-:W0:Y:S01]  /*b51f0*/  LDCU UR30, c[0x0][0x39c] ;  /* 0x00007380ff1e77ac */ /* 0x000e220008000800 */
        /* <DEDUP_REMOVED lines=24> */
[----:B------:R-:W0:Y:S01]  /*b5380*/  LDCU.64 UR14, c[0x0][0x398] ;  /* 0x00007300ff0e77ac */ /* 0x000e220008000a00 */
        /* <DEDUP_REMOVED lines=16> */
[----:B------:R-:W-:Y:S02]  /*b5490*/  @P2 LOP3.LUT R42, R42, 0x4000000, RZ, 0xfc, !PT ;  /* 0x040000002a2a2812 */ /* 0x000fe400078efcff */
[----:B------:R-:W-:Y:S01]  /*b54a0*/  ISETP.GE.AND P2, PT, R16, UR43, PT ;  /* 0x0000002b10007c0c */ /* 0x000fe2000bf46270 */
[----:B------:R-:W0:Y:S01]  /*b54b0*/  LDCU UR43, c[0x0][0x39c] ;  /* 0x00007380ff2b77ac */ /* 0x000e220008000800 */
[----:B------:R-:W3:Y:S01]  /*b54c0*/  LDL.LU R16, [R1+0x3098] ;  /* 0x0030980001107983 */ /* 0x000ee20000300800 */
[----:B------:R-:W-:-:S04]  /*b54d0*/  LOP3.LUT R42, R42, 0xf7ffffff, RZ, 0xc0, !PT ;  /* 0xf7ffffff2a2a7812 */ /* 0x000fc800078ec0ff */
[----:B------:R-:W-:Y:S02]  /*b54e0*/  @P3 LOP3.LUT R42, R42, 0x8000000, RZ, 0xfc, !PT ;  /* 0x080000002a2a3812 */ /* 0x000fe400078efcff */
[----:B------:R-:W-:Y:S01]  /*b54f0*/  ISETP.GE.AND P3, PT, R23, UR44, PT ;  /* 0x0000002c17007c0c */ /* 0x000fe2000bf66270 */
[----:B------:R-:W0:Y:S01]  /*b5500*/  LDCU UR44, c[0x0][0x39c] ;  /* 0x00007380ff2c77ac */ /* 0x000e220008000800 */
[----:B------:R-:W3:Y:S01]  /*b5510*/  LDL.LU R23, [R1+0x3094] ;  /* 0x0030940001177983 */ /* 0x000ee20000300800 */
[----:B------:R-:W-:Y:S02]  /*b5520*/  LOP3.LUT R42, R42, 0xbfffffff, RZ, 0xc0, !PT ;  /* 0xbfffffff2a2a7812 */ /* 0x000fe400078ec0ff */
[----:B------:R-:W-:Y:S02]  /*b5530*/  @P2 LOP3.LUT R41, R41, 0x1, RZ, 0xfc, !PT ;  /* 0x0000000129292812 */ /* 0x000fe400078efcff */
[----:B------:R-:W-:Y:S02]  /*b5540*/  @P1 LOP3.LUT R42, R42, 0x40000000, RZ, 0xfc, !PT ;  /* 0x400000002a2a1812 */ /* 0x000fe400078efcff */
[----:B------:R-:W-:-:S02]  /*b5550*/  ISETP.GE.AND P1, PT, R22, UR46, PT ;  /* 0x0000002e16007c0c */ /* 0x000fc4000bf26270 */
[----:B------:R-:W-:Y:S02]  /*b5560*/  LOP3.LUT R41, R41, 0xfffffffb, RZ, 0xc0, !PT ;  /* 0xfffffffb29297812 */ /* 0x000fe400078ec0ff */
[----:B----4-:R-:W-:Y:S01]  /*b5570*/  ISETP.GE.AND P2, PT, R21, UR18, PT ;  /* 0x0000001215007c0c */ /* 0x010fe2000bf46270 */
[----:B------:R-:W4:Y:S04]  /*b5580*/  LDL.LU R22, [R1+0x3090] ;  /* 0x0030900001167983 */ /* 0x000f280000300800 */
[----:B------:R-:W4:Y:S01]  /*b5590*/  LDL.LU R21, [R1+0x308c] ;  /* 0x00308c0001157983 */ /* 0x000f220000300800 */
[----:B------:R-:W-:Y:S01]  /*b55a0*/  @P3 LOP3.LUT R41, R41, 0x4, RZ, 0xfc, !PT ;  /* 0x0000000429293812 */ /* 0x000fe200078efcff */
[----:B------:R-:W0:Y:S03]  /*b55b0*/  LDCU UR46, c[0x0][0x39c] ;  /* 0x00007380ff2e77ac */ /* 0x000e260008000800 */
[----:B------:R-:W-:-:S02]  /*b55c0*/  LOP3.LUT R41, R41, 0xffffffef, RZ, 0xc0, !PT ;  /* 0xffffffef29297812 */ /* 0x000fc400078ec0ff */
[----:B------:R-:W-:Y:S02]  /*b55d0*/  ISETP.GE.AND P3, PT, R20, UR16, PT ;  /* 0x0000001014007c0c */ /* 0x000fe4000bf66270 */
[----:B------:R-:W4:Y:S01]  /*b55e0*/  LDL.LU R20, [R1+0x3088] ;  /* 0x0030880001147983 */ /* 0x000f220000300800 */
[----:B------:R-:W-:-:S04]  /*b55f0*/  @P1 LOP3.LUT R41, R41, 0x10, RZ, 0xfc, !PT ;  /* 0x0000001029291812 */ /* 0x000fc800078efcff */
[----:B------:R-:W-:Y:S02]  /*b5600*/  LOP3.LUT R41, R41, 0xffffffbf, RZ, 0xc0, !PT ;  /* 0xffffffbf29297812 */ /* 0x000fe400078ec0ff */
        /* <DEDUP_REMOVED lines=12> */
[----:B------:R-:W-:Y:S01]  /*b56d0*/  ISETP.GE.AND P1, PT, R28, UR28, PT ;  /* 0x0000001c1c007c0c */ /* 0x000fe2000bf26270 */
[----:B------:R-:W0:Y:S01]  /*b56e0*/  LDCU UR28, c[0x0][0x39c] ;  /* 0x00007380ff1c77ac */ /* 0x000e220008000800 */
[----:B------:R-:W4:Y:S01]  /*b56f0*/  LDL.LU R28, [R1+0x3078] ;  /* 0x00307800011c7983 */ /* 0x000f220000300800 */
[----:B------:R-:W-:-:S04]  /*b5700*/  @P2 LOP3.LUT R41, R41, 0x2000, RZ, 0xfc, !PT ;  /* 0x0000200029292812 */ /* 0x000fc800078efcff */
[----:B------:R-:W-:Y:S02]  /*b5710*/  LOP3.LUT R41, R41, 0xfffeffff, RZ, 0xc0, !PT ;  /* 0xfffeffff29297812 */ /* 0x000fe400078ec0ff */
[----:B------:R-:W-:Y:S01]  /*b5720*/  ISETP.GE.AND P2, PT, R59, UR49, PT ;  /* 0x000000313b007c0c */ /* 0x000fe2000bf46270 */
[----:B------:R-:W0:Y:S01]  /*b5730*/  LDCU UR49, c[0x0][0x39c] ;  /* 0x00007380ff3177ac */ /* 0x000e220008000800 */
[----:B------:R-:W4:Y:S01]  /*b5740*/  LDL.LU R59, [R1+0x3074] ;  /* 0x00307400013b7983 */ /* 0x000f220000300800 */
[----:B------:R-:W-:-:S04]  /*b5750*/  @P3 LOP3.LUT R41, R41, 0x10000, RZ, 0xfc, !PT ;  /* 0x0001000029293812 */ /* 0x000fc800078efcff */
[----:B------:R-:W-:-:S04]  /*b5760*/  LOP3.LUT R41, R41, 0xfffdffff, RZ, 0xc0, !PT ;  /* 0xfffdffff29297812 */ /* 0x000fc800078ec0ff */
[----:B------:R-:W-:Y:S02]  /*b5770*/  @P1 LOP3.LUT R41, R41, 0x20000, RZ, 0xfc, !PT ;  /* 0x0002000029291812 */ /* 0x000fe400078efcff */
[----:B------:R-:W-:Y:S02]  /*b5780*/  ISETP.GE.AND P3, PT, R58, UR26, PT ;  /* 0x0000001a3a007c0c */ /* 0x000fe4000bf66270 */
[----:B------:R-:W-:Y:S01]  /*b5790*/  ISETP.GE.AND P1, PT, R57, UR19, PT ;  /* 0x0000001339007c0c */ /* 0x000fe2000bf26270 */
[----:B------:R-:W4:Y:S01]  /*b57a0*/  LDL.LU R58, [R1+0x3070] ;  /* 0x00307000013a7983 */ /* 0x000f220000300800 */
[----:B------:R-:W-:-:S03]  /*b57b0*/  LOP3.LUT R41, R41, 0xffefffff, RZ, 0xc0, !PT ;  /* 0xffefffff29297812 */ /* 0x000fc600078ec0ff */
[----:B------:R-:W4:Y:S01]  /*b57c0*/  LDL.LU R57, [R1+0x306c] ;  /* 0x00306c0001397983 */ /* 0x000f220000300800 */
[----:B------:R-:W0:Y:S01]  /*b57d0*/  LDCU.64 UR18, c[0x0][0x398] ;  /* 0x00007300ff1277ac */ /* 0x000e220008000a00 */
[----:B------:R-:W-:Y:S02]  /*b57e0*/  @P2 LOP3.LUT R41, R41, 0x100000, RZ, 0xfc, !PT ;  /* 0x0010000029292812 */ /* 0x000fe400078efcff */
[----:B------:R-:W-:Y:S01]  /*b57f0*/  ISETP.GE.AND P2, PT, R56, UR52, PT ;  /* 0x0000003438007c0c */ /* 0x000fe2000bf46270 */
[----:B------:R-:W0:Y:S01]  /*b5800*/  LDCU UR52, c[0x0][0x39c] ;  /* 0x00007380ff3477ac */ /* 0x000e220008000800 */
[----:B------:R-:W4:Y:S01]  /*b5810*/  LDL.LU R56, [R1+0x3068] ;  /* 0x0030680001387983 */ /* 0x000f220000300800 */
[----:B------:R-:W-:-:S04]  /*b5820*/  LOP3.LUT R41, R41, 0xffbfffff, RZ, 0xc0, !PT ;  /* 0xffbfffff29297812 */ /* 0x000fc800078ec0ff */
        /* <DEDUP_REMOVED lines=8> */
[----:B------:R-:W0:Y:S01]  /*b58b0*/  LDCU.64 UR16, c[0x0][0x398] ;  /* 0x00007300ff1077ac */ /* 0x000e220008000a00 */
[----:B------:R-:W4:Y:S01]  /*b58c0*/  LDL.LU R52, [R1+0x3060] ;  /* 0x0030600001347983 */ /* 0x000f220000300800 */
[----:B------:R-:W-:Y:S02]  /*b58d0*/  @P2 LOP3.LUT R41, R41, 0x4000000, RZ, 0xfc, !PT ;  /* 0x0400000029292812 */ /* 0x000fe400078efcff */
[----:B------:R-:W-:Y:S01]  /*b58e0*/  ISETP.GE.AND P2, PT, R51, UR55, PT ;  /* 0x0000003733007c0c */ /* 0x000fe2000bf46270 */
[----:B------:R-:W0:Y:S01]  /*b58f0*/  LDCU UR55, c[0x0][0x39c] ;  /* 0x00007380ff3777ac */ /* 0x000e220008000800 */
[----:B------:R-:W4:Y:S01]  /*b5900*/  LDL.LU R51, [R1+0x305c] ;  /* 0x00305c0001337983 */ /* 0x000f220000300800 */
[----:B------:R-:W-:-:S04]  /*b5910*/  LOP3.LUT R41, R41, 0xefffffff, RZ, 0xc0, !PT ;  /* 0xefffffff29297812 */ /* 0x000fc800078ec0ff */
[----:B------:R-:W-:Y:S02]  /*b5920*/  @P3 LOP3.LUT R41, R41, 0x10000000, RZ, 0xfc, !PT ;  /* 0x1000000029293812 */ /* 0x000fe400078efcff */
[----:B------:R-:W-:Y:S01]  /*b5930*/  ISETP.GE.AND P3, PT, R50, UR42, PT ;  /* 0x0000002a32007c0c */ /* 0x000fe2000bf66270 */
[----:B------:R-:W0:Y:S01]  /*b5940*/  LDCU UR42, c[0x0][0x39c] ;  /* 0x00007380ff2a77ac */ /* 0x000e220008000800 */
[----:B------:R-:W4:Y:S01]  /*b5950*/  LDL.LU R50, [R1+0x3058] ;  /* 0x0030580001327983 */ /* 0x000f220000300800 */
[----:B------:R-:W-:-:S04]  /*b5960*/  LOP3.LUT R41, R41, 0xbfffffff, RZ, 0xc0, !PT ;  /* 0xbfffffff29297812 */ /* 0x000fc800078ec0ff */
[----:B------:R-:W-:Y:S02]  /*b5970*/  @P1 LOP3.LUT R41, R41, 0x40000000, RZ, 0xfc, !PT ;  /* 0x4000000029291812 */ /* 0x000fe400078efcff */
[----:B------:R-:W-:Y:S01]  /*b5980*/  ISETP.GE.AND P1, PT, R49, UR25, PT ;  /* 0x0000001931007c0c */ /* 0x000fe2000bf26270 */
[----:B------:R-:W0:Y:S01]  /*b5990*/  LDCU.64 UR24, c[0x0][0x398] ;  /* 0x00007300ff1877ac */ /* 0x000e220008000a00 */
[----:B------:R-:W4:Y:S01]  /*b59a0*/  LDL.LU R49, [R1+0x3054] ;  /* 0x0030540001317983 */ /* 0x000f220000300800 */
[----:B--2---:R-:W-:-:S04]  /*b59b0*/  LOP3.LUT R40, R40, 0xfffffffe, RZ, 0xc0, !PT ;  /* 0xfffffffe28287812 */ /* 0x004fc800078ec0ff */
[----:B------:R-:W-:-:S04]  /*b59c0*/  @P2 LOP3.LUT R40, R40, 0x1, RZ, 0xfc, !PT ;  /* 0x0000000128282812 */ /* 0x000fc800078efcff */
[----:B------:R-:W-:Y:S02]  /*b59d0*/  LOP3.LUT R40, R40, 0xfffffff7, RZ, 0xc0, !PT ;  /* 0xfffffff728287812 */ /* 0x000fe400078ec0ff */
[----:B------:R-:W-:Y:S02]  /*b59e0*/  ISETP.GE.AND P2, PT, R48, UR56, PT ;  /* 0x0000003830007c0c */ /* 0x000fe4000bf46270 */
[----:B---3--:R-:W-:Y:S01]  /*b59f0*/  LOP3.LUT R39, R39, 0xfffffffe, RZ, 0xc0, !PT ;  /* 0xfffffffe27277812 */ /* 0x008fe200078ec0ff */
[----:B------:R-:W2:Y:S01]  /*b5a00*/  LDL.LU R48, [R1+0x3050] ;  /* 0x0030500001307983 */ /* 0x000ea20000300800 */
[----:B------:R-:W-:Y:S01]  /*b5a10*/  @P3 LOP3.LUT R40, R40, 0x8, RZ, 0xfc, !PT ;  /* 0x0000000828283812 */ /* 0x000fe200078efcff */
[----:B------:R-:W3:Y:S03]  /*b5a20*/  LDCU UR56, c[0x0][0x39c] ;  /* 0x00007380ff3877ac */ /* 0x000ee60008000800 */
[----:B------:R-:W-:-:S02]  /*b5a30*/  LOP3.LUT R40, R40, 0xffffffbf, RZ, 0xc0, !PT ;  /* 0xffffffbf28287812 */ /* 0x000fc400078ec0ff */
[----:B------:R-:W-:Y:S01]  /*b5a40*/  ISETP.GE.AND P3, PT, R47, UR48, PT ;  /* 0x000000302f007c0c */ /* 0x000fe2000bf66270 */
[----:B------:R-:W0:Y:S01]  /*b5a50*/  LDCU UR48, c[0x0][0x39c] ;  /* 0x00007380ff3077ac */ /* 0x000e220008000800 */
[----:B------:R-:W2:Y:S01]  /*b5a60*/  LDL.LU R47, [R1+0x304c] ;  /* 0x00304c00012f7983 */ /* 0x000ea20000300800 */
[----:B------:R-:W-:-:S04]  /*b5a70*/  @P1 LOP3.LUT R40, R40, 0x40, RZ, 0xfc, !PT ;  /* 0x0000004028281812 */ /* 0x000fc800078efcff */
[----:B------:R-:W-:Y:S02]  /*b5a80*/  LOP3.LUT R40, R40, 0xffffff7f, RZ, 0xc0, !PT ;  /* 0xffffff7f28287812 */ /* 0x000fe400078ec0ff */
[----:B------:R-:W-:Y:S01]  /*b5a90*/  ISETP.GE.AND P1, PT, R46, UR23, PT ;  /* 0x000000172e007c0c */ /* 0x000fe2000bf26270 */
[----:B------:R-:W0:Y:S01]  /*b5aa0*/  LDCU.64 UR22, c[0x0][0x398] ;  /* 0x00007300ff1677ac */ /* 0x000e220008000a00 */
[----:B------:R-:W2:Y:S01]  /*b5ab0*/  LDL.LU R46, [R1+0x3048] ;  /* 0x00304800012e7983 */ /* 0x000ea20000300800 */
[----:B------:R-:W-:-:S04]  /*b5ac0*/  @P2 LOP3.LUT R40, R40, 0x80, RZ, 0xfc, !PT ;  /* 0x0000008028282812 */ /* 0x000fc800078efcff */
[----:B------:R-:W-:Y:S02]  /*b5ad0*/  LOP3.LUT R40, R40, 0xfffffbff, RZ, 0xc0, !PT ;  /* 0xfffffbff28287812 */ /* 0x000fe400078ec0ff */
[----:B------:R-:W-:Y:S01]  /*b5ae0*/  ISETP.GE.AND P2, PT, R45, UR58, PT ;  /* 0x0000003a2d007c0c */ /* 0x000fe2000bf46270 */
[----:B------:R-:W0:Y:S01]  /*b5af0*/  LDCU UR58, c[0x0][0x39c] ;  /* 0x00007380ff3a77ac */ /* 0x000e220008000800 */
        /* <DEDUP_REMOVED lines=36> */
[----:B------:R-:W-:Y:S02]  /*b5d40*/  @P1 LOP3.LUT R40, R40, 0x2000000, RZ, 0xfc, !PT ;  /* 0x0200000028281812 */ /* 0x000fe400078efcff */
[----:B------:R-:W-:Y:S01]  /*b5d50*/  ISETP.GE.AND P1, PT, R3, UR64, PT ;  /* 0x0000004003007c0c */ /* 0x000fe2000bf26270 */
[----:B------:R-:W0:Y:S01]  /*b5d60*/  LDCU UR64, c[0x0][0x39c] ;  /* 0x00007380ff4077ac */ /* 0x000e220008000800 */
[----:B------:R-:W2:Y:S01]  /*b5d70*/  LDL.LU R3, [R1+0x3024] ;  /* 0x0030240001037983 */ /* 0x000ea20000300800 */
        /* <DEDUP_REMOVED lines=9> */
[----:B------:R-:W-:Y:S01]  /*b5e10*/  LOP3.LUT R39, R39, 0xfffffffb, RZ, 0xc0, !PT ;  /* 0xfffffffb27277812 */ /* 0x000fe200078ec0ff */
[----:B------:R-:W3:Y:S01]  /*b5e20*/  LDL.LU R61, [R1+0x301c] ;  /* 0x00301c00013d7983 */ /* 0x000ee20000300800 */
[----:B------:R-:W-:Y:S01]  /*b5e30*/  ISETP.GE.AND P1, PT, R55, UR68, PT ;  /* 0x0000004437007c0c */ /* 0x000fe2000bf26270 */
[----:B------:R-:W0:Y:S01]  /*b5e40*/  LDCU UR67, c[0x0][0x398] ;  /* 0x00007300ff4377ac */ /* 0x000e220008000800 */
[----:B------:R-:W-:-:S04]  /*b5e50*/  @P2 LOP3.LUT R39, R39, 0x4, RZ, 0xfc, !PT ;  /* 0x0000000427272812 */ /* 0x000fc800078efcff */
[----:B------:R-:W-:-:S04]  /*b5e60*/  LOP3.LUT R39, R39, 0xffffffef, RZ, 0xc0, !PT ;  /* 0xffffffef27277812 */ /* 0x000fc800078ec0ff */
[----:B------:R-:W-:Y:S02]  /*b5e70*/  @P3 LOP3.LUT R39, R39, 0x10, RZ, 0xfc, !PT ;  /* 0x0000001027273812 */ /* 0x000fe400078efcff */
[----:B------:R-:W-:Y:S02]  /*b5e80*/  ISETP.GE.AND P3, PT, R35, UR72, PT ;  /* 0x0000004823007c0c */ /* 0x000fe4000bf66270 */
[----:B------:R-:W3:Y:S04]  /*b5e90*/  LDL.LU R35, [R1+0x40] ;  /* 0x0000400001237983 */ /* 0x000ee80000300800 */
[----:B------:R-:W3:Y:S04]  /*b5ea0*/  LDL.LU R25, [R1+0x274] ;  /* 0x0002740001197983 */ /* 0x000ee80000300800 */
[----:B------:R-:W3:Y:S04]  /*b5eb0*/  LDL.LU R26, [R1+0x1c4] ;  /* 0x0001c400011a7983 */ /* 0x000ee80000300800 */
[----:B------:R-:W3:Y:S04]  /*b5ec0*/  LDL.LU R27, [R1+0x270] ;  /* 0x00027000011b7983 */ /* 0x000ee80000300800 */
[----:B------:R0:W-:Y:S04]  /*b5ed0*/  STL.64 [R1+0x3160], R14 ;  /* 0x0031600e01007387 */ /* 0x0001e80000100a00 */
[----:B0-----:R-:W3:Y:S04]  /*b5ee0*/  LDL.LU R14, [R1+0x278] ;  /* 0x00027800010e7983 */ /* 0x001ee80000300800 */
        /* <DEDUP_REMOVED lines=10> */
[----:B----4-:R0:W-:Y:S04]  /*b5f90*/  STL.64 [R1+0x3140], R22 ;  /* 0x0031401601007387 */ /* 0x0101e80000100a00 */
[----:B0-----:R-:W4:Y:S04]  /*b5fa0*/  LDL.LU R22, [R1+0x148] ;  /* 0x0001480001167983 */ /* 0x001f280000300800 */
[----:B------:R-:W4:Y:S04]  /*b5fb0*/  LDL.LU R23, [R1+0x184] ;  /* 0x0001840001177983 */ /* 0x000f280000300800 */
[----:B------:R0:W-:Y:S04]  /*b5fc0*/  STL.64 [R1+0x3138], R20 ;  /* 0x0031381401007387 */ /* 0x0001e80000100a00 */
        /* <DEDUP_REMOVED lines=13> */
[----:B------:R-:W4:Y:S01]  /*b60a0*/  LDL.LU R57, [R1+0x1b0] ;  /* 0x0001b00001397983 */ /* 0x000f220000300800 */
[----:B------:R-:W0:Y:S01]  /*b60b0*/  S2R R55, SR_TID.X ;  /* 0x0000000000377919 */ /* 0x000e220000002100 */
[----:B------:R-:W-:-:S02]  /*b60c0*/  ISETP.GE.AND P2, PT, R44, UR70, PT ;  /* 0x000000462c007c0c */ /* 0x000fc4000bf46270 */
[----:B------:R-:W-:Y:S01]  /*b60d0*/  LOP3.LUT R44, R44, 0xfffffffb, RZ, 0xc0, !PT ;  /* 0xfffffffb2c2c7812 */ /* 0x000fe200078ec0ff */
[----:B------:R-:W-:Y:S04]  /*b60e0*/  STL [R1+0x30f4], R43 ;  /* 0x0030f42b01007387 */ /* 0x000fe80000100800 */
[----:B------:R-:W-:Y:S04]  /*b60f0*/  STL [R1+0x30f0], R42 ;  /* 0x0030f02a01007387 */ /* 0x000fe80000100800 */
[----:B------:R-:W-:Y:S04]  /*b6100*/  STL [R1+0x30e0], R41 ;  /* 0x0030e02901007387 */ /* 0x000fe80000100800 */
[----:B------:R-:W-:Y:S01]  /*b6110*/  STL [R1+0x30dc], R40 ;  /* 0x0030dc2801007387 */ /* 0x000fe20000100800 */
[----:B------:R-:W-:-:S03]  /*b6120*/  @P0 LOP3.LUT R44, R44, 0x4, RZ, 0xfc, !PT ;  /* 0x000000042c2c0812 */ /* 0x000fc600078efcff */
[----:B------:R-:W-:Y:S04]  /*b6130*/  STL [R1+0x30d8], R39 ;  /* 0x0030d82701007387 */ /* 0x000fe80000100800 */
[----:B------:R-:W-:Y:S04]  /*b6140*/  STL [R1+0x30d4], R54 ;  /* 0x0030d43601007387 */ /* 0x000fe80000100800 */
[----:B------:R-:W-:Y:S04]  /*b6150*/  STL [R1+0x30d0], R53 ;  /* 0x0030d03501007387 */ /* 0x000fe80000100800 */
[----:B------:R-:W-:Y:S01]  /*b6160*/  STL [R1+0x30c4], R52 ;  /* 0x0030c43401007387 */ /* 0x000fe20000100800 */
[----:B------:R-:W-:-:S03]  /*b6170*/  LOP3.LUT R44, R44, 0xfffffffd, RZ, 0xc0, !PT ;  /* 0xfffffffd2c2c7812 */ /* 0x000fc600078ec0ff */
[----:B------:R-:W-:Y:S04]  /*b6180*/  STL [R1+0x30c0], R51 ;  /* 0x0030c03301007387 */ /* 0x000fe80000100800 */
[----:B------:R-:W-:Y:S04]  /*b6190*/  STL [R1+0x30bc], R50 ;  /* 0x0030bc3201007387 */ /* 0x000fe80000100800 */
[----:B------:R-:W-:Y:S01]  /*b61a0*/  STL [R1+0x30b8], R49 ;  /* 0x0030b83101007387 */ /* 0x000fe20000100800 */
[----:B------:R-:W-:-:S04]  /*b61b0*/  @P1 LOP3.LUT R44, R44, 0x2, RZ, 0xfc, !PT ;  /* 0x000000022c2c1812 */ /* 0x000fc800078efcff */
[----:B------:R-:W-:-:S04]  /*b61c0*/  LOP3.LUT R44, R44, 0xfffffffe, RZ, 0xc0, !PT ;  /* 0xfffffffe2c2c7812 */ /* 0x000fc800078ec0ff */
[----:B------:R-:W-:Y:S01]  /*b61d0*/  @P2 LOP3.LUT R44, R44, 0x1, RZ, 0xfc, !PT ;  /* 0x000000012c2c2812 */ /* 0x000fe200078efcff */
[----:B--2---:R-:W-:Y:S04]  /*b61e0*/  STL [R1+0x30ac], R48 ;  /* 0x0030ac3001007387 */ /* 0x004fe80000100800 */
[----:B------:R-:W-:Y:S01]  /*b61f0*/  STL [R1+0x30a8], R47 ;  /* 0x0030a82f01007387 */ /* 0x000fe20000100800 */
[----:B0-----:R-:W-:-:S03]  /*b6200*/  LOP3.LUT R55, R55, 0x1f, RZ, 0xc0, !PT ;  /* 0x0000001f37377812 */ /* 0x001fc600078ec0ff */
[----:B------:R-:W-:Y:S04]  /*b6210*/  STL [R1+0x309c], R5 ;  /* 0x00309c0501007387 */ /* 0x000fe80000100800 */
[----:B------:R-:W-:Y:S01]  /*b6220*/  STL [R1+0x3098], R46 ;  /* 0x0030982e01007387 */ /* 0x000fe20000100800 */
[----:B------:R-:W-:-:S04]  /*b6230*/  LOP3.LUT R3, R3, 0x7fffffff, RZ, 0xc0, !PT ;  /* 0x7fffffff03037812 */ /* 0x000fc800078ec0ff */
[----:B------:R-:W-:-:S04]  /*b6240*/  @P3 LOP3.LUT R3, R3, 0x80000000, RZ, 0xfc, !PT ;  /* 0x8000000003033812 */ /* 0x000fc800078efcff */
[----:B------:R-:W-:-:S04]  /*b6250*/  LOP3.LUT R3, R3, 0xbfffffff, RZ, 0xc0, !PT ;  /* 0xbfffffff03037812 */ /* 0x000fc800078ec0ff */
[----:B------:R-:W-:-:S04]  /*b6260*/  @P4 LOP3.LUT R3, R3, 0x40000000, RZ, 0xfc, !PT ;  /* 0x4000000003034812 */ /* 0x000fc800078efcff */
[----:B------:R-:W-:Y:S01]  /*b6270*/  LOP3.LUT R3, R3, 0xdfffffff, RZ, 0xc0, !PT ;  /* 0xdfffffff03037812 */ /* 0x000fe200078ec0ff */
[----:B------:R-:W-:Y:S03]  /*b6280*/  STL [R1+0x3094], R6 ;  /* 0x0030940601007387 */ /* 0x000fe60000100800 */
[----:B------:R-:W-:Y:S01]  /*b6290*/  @P5 LOP3.LUT R3, R3, 0x20000000, RZ, 0xfc, !PT ;  /* 0x2000000003035812 */ /* 0x000fe200078efcff */
[----:B------:R-:W-:Y:S04]  /*b62a0*/  STL [R1+0x3090], R45 ;  /* 0x0030902d01007387 */ /* 0x000fe80000100800 */
[----:B------:R-:W-:Y:S04]  /*b62b0*/  STL [R1+0x3074], R7 ;  /* 0x0030740701007387 */ /* 0x000fe80000100800 */
[----:B------:R-:W-:Y:S01]  /*b62c0*/  STL [R1+0x3070], R36 ;  /* 0x0030702401007387 */ /* 0x000fe20000100800 */
[----:B------:R-:W-:-:S03]  /*b62d0*/  LOP3.LUT R3, R3, 0xefffffff, RZ, 0xc0, !PT ;  /* 0xefffffff03037812 */ /* 0x000fc600078ec0ff */
[----:B---3--:R-:W-:Y:S04]  /*b62e0*/  STL [R1+0x306c], R60 ;  /* 0x00306c3c01007387 */ /* 0x008fe80000100800 */
[----:B------:R-:W-:Y:S04]  /*b62f0*/  STL [R1+0x3068], R61 ;  /* 0x0030683d01007387 */ /* 0x000fe80000100800 */
[----:B------:R-:W-:Y:S01]  /*b6300*/  STL [R1+0x305c], R37 ;  /* 0x00305c2501007387 */ /* 0x000fe20000100800 */
[----:B------:R-:W-:-:S03]  /*b6310*/  @P6 LOP3.LUT R3, R3, 0x10000000, RZ, 0xfc, !PT ;  /* 0x1000000003036812 */ /* 0x000fc600078efcff */
[----:B------:R-:W-:Y:S04]  /*b6320*/  STL [R1+0x3058], R38 ;  /* 0x0030582601007387 */ /* 0x000fe80000100800 */
[----:B------:R-:W-:Y:S04]  /*b6330*/  STL [R1+0x301c], R0 ;  /* 0x00301c0001007387 */ /* 0x000fe80000100800 */
[----:B------:R-:W-:Y:S04]  /*b6340*/  STL [R1+0x304c], R44 ;  /* 0x00304c2c01007387 */ /* 0x000fe80000100800 */
[----:B------:R-:W-:Y:S04]  /*b6350*/  STL [R1+0x30f8], R4 ;  /* 0x0030f80401007387 */ /* 0x000fe80000100800 */
[----:B------:R-:W-:Y:S04]  /*b6360*/  STL [R1+0x3048], R3 ;  /* 0x0030480301007387 */ /* 0x000fe80000100800 */
[----:B------:R0:W-:Y:S01]  /*b6370*/  STL [R1+0x30fc], R2 ;  /* 0x0030fc0201007387 */ /* 0x0001e20000100800 */
[----:B------:R-:W-:-:S02]  /*b6380*/  LOP3.LUT P6, RZ, R2, 0x20000000, RZ, 0xc0, !PT ;  /* 0x2000000002ff7812 */ /* 0x000fc400078cc0ff */
[----:B0-----:R-:W-:Y:S02]  /*b6390*/  PRMT R2, R17, 0x3340, R16 ;  /* 0x0000334011027816 */ /* 0x001fe40000000010 */
[----:B----4-:R-:W-:Y:S02]  /*b63a0*/  PRMT R0, R23, 0x3340, R22 ;  /* 0x0000334017007816 */ /* 0x010fe40000000016 */
[----:B------:R-:W-:-:S05]  /*b63b0*/  PRMT R3, R20, 0x3340, R31 ;  /* 0x0000334014037816 */ /* 0x000fca000000001f */
[----:B------:R-:W-:Y:S04]  /*b63c0*/  STL [R1+0x2fc], R3 ;  /* 0x0002fc0301007387 */ /* 0x000fe80000100800 */
[----:B------:R-:W-:Y:S04]  /*b63d0*/  STL [R1+0x390], R0 ;  /* 0x0003900001007387 */ /* 0x000fe80000100800 */
[----:B------:R-:W2:Y:S04]  /*b63e0*/  LDL.LU R31, [R1+0x1d8] ;  /* 0x0001d800011f7983 */ /* 0x000ea80000300800 */
[----:B------:R-:W2:Y:S04]  /*b63f0*/  LDL.LU R20, [R1+0x288] ;  /* 0x0002880001147983 */ /* 0x000ea80000300800 */
[----:B------:R-:W3:Y:S04]  /*b6400*/  LDL.LU R22, [R1+0x1dc] ;  /* 0x0001dc0001167983 */ /* 0x000ee80000300800 */
[----:B------:R-:W3:Y:S04]  /*b6410*/  LDL.LU R23, [R1+0x284] ;  /* 0x0002840001177983 */ /* 0x000ee80000300800 */
[----:B------:R-:W4:Y:S04]  /*b6420*/  LDL.LU R16, [R1+0x1e0] ;  /* 0x0001e00001107983 */ /* 0x000f280000300800 */
[----:B------:R-:W4:Y:S01]  /*b6430*/  LDL.LU R17, [R1+0x280] ;  /* 0x0002800001117983 */ /* 0x000f220000300800 */
[----:B------:R-:W-:-:S13]  /*b6440*/  R2UR UR4, R56 ;  /* 0x00000000380472ca */ /* 0x000fda00000e0000 */
[----:B------:R-:W-:Y:S02]  /*b6450*/  LEA R55, R55, UR4, 0x4 ;  /* 0x0000000437377c11 */ /* 0x000fe4000f8e20ff */
[C---:B------:R-:W-:Y:S02]  /*b6460*/  LOP3.LUT P0, RZ, R4.reuse, 0x80, RZ, 0xc0, !PT ;  /* 0x0000008004ff7812 */ /* 0x040fe4000780c0ff */
[C---:B------:R-:W-:Y:S02]  /*b6470*/  LOP3.LUT P1, RZ, R4.reuse, 0x40, RZ, 0xc0, !PT ;  /* 0x0000004004ff7812 */ /* 0x040fe4000782c0ff */
[C---:B------:R-:W-:Y:S02]  /*b6480*/  LOP3.LUT P2, RZ, R4.reuse, 0x20, RZ, 0xc0, !PT ;  /* 0x0000002004ff7812 */ /* 0x040fe4000784c0ff */
[C---:B------:R-:W-:Y:S01]  /*b6490*/  LOP3.LUT P3, RZ, R4.reuse, 0x8, RZ, 0xc0, !PT ;  /* 0x0000000804ff7812 */ /* 0x040fe2000786c0ff */
[----:B------:R0:W-:Y:S01]  /*b64a0*/  STSM.16.M88.4 [R55], R8 ;  /* 0x0000000837007844 */ /* 0x0001e20000000200 */
[----:B------:R-:W-:-:S02]  /*b64b0*/  LOP3.LUT P4, RZ, R4, 0x4, RZ, 0xc0, !PT ;  /* 0x0000000404ff7812 */ /* 0x000fc4000788c0ff */
[----:B------:R-:W-:Y:S01]  /*b64c0*/  LOP3.LUT P5, RZ, R4, 0x2, RZ, 0xc0, !PT ;  /* 0x0000000204ff7812 */ /* 0x000fe200078ac0ff */
[----:B------:R-:W-:Y:S01]  /*b64d0*/  NOP ;  /* 0x0000000000007918 */ /* 0x000fe20000000000 */
[----:B------:R-:W1:Y:S01]  /*b64e0*/  LDS.128 R4, [R55] ;  /* 0x0000000037047984 */ /* 0x000e620000000c00 */
[----:B------:R-:W1:Y:S01]  /*b64f0*/  LDCU.64 UR4, c[0x0][0x398] ;  /* 0x00007300ff0477ac */ /* 0x000e620008000a00 */
[----:B0-----:R-:W-:Y:S02]  /*b6500*/  PRMT R8, R19, 0x5410, R18 ;  /* 0x0000541013087816 */ /* 0x001fe40000000012 */
[----:B------:R-:W2:Y:S04]  /*b6510*/  LDL.LU R18, [R1+0x1ac] ;  /* 0x0001ac0001127983 */ /* 0x000ea80000300800 */
[----:B------:R-:W2:Y:S01]  /*b6520*/  LDL.LU R19, [R1+0x258] ;  /* 0x0002580001137983 */ /* 0x000ea20000300800 */
[----:B------:R-:W-:-:S02]  /*b6530*/  PRMT R9, R58, 0x5410, R57 ;  /* 0x000054103a097816 */ /* 0x000fc40000000039 */
[----:B------:R-:W-:Y:S02]  /*b6540*/  PRMT R10, R28, 0x5410, R59 ;  /* 0x000054101c0a7816 */ /* 0x000fe4000000003b */
[----:B------:R-:W-:Y:S01]  /*b6550*/  PRMT R11, R30, 0x5410, R29 ;  /* 0x000054101e0b7816 */ /* 0x000fe2000000001d */
[----:B------:R-:W-:-:S04]  /*b6560*/  NOP ;  /* 0x0000000000007918 */ /* 0x000fc80000000000 */
[----:B------:R0:W-:Y:S01]  /*b6570*/  STSM.16.M88.4 [R55], R8 ;  /* 0x0000000837007844 */ /* 0x0001e20000000200 */
[----:B------:R-:W-:-:S03]  /*b6580*/  NOP ;  /* 0x0000000000007918 */ /* 0x000fc60000000000 */
[----:B------:R-:W1:Y:S01]  /*b6590*/  LDS.128 R36, [R55] ;  /* 0x0000000037247984 */ /* 0x000e620000000c00 */
[----:B0-----:R-:W-:Y:S02]  /*b65a0*/  PRMT R10, R25, 0x5410, R15 ;  /* 0x00005410190a7816 */ /* 0x001fe4000000000f */
[----:B------:R-:W-:Y:S01]  /*b65b0*/  PRMT R11, R27, 0x5410, R26 ;  /* 0x000054101b0b7816 */ /* 0x000fe2000000001a */
[----:B-1----:R-:W-:Y:S04]  /*b65c0*/  STL [R1+0x374], R5 ;  /* 0x0003740501007387 */ /* 0x002fe80000100800 */
[----:B------:R-:W-:Y:S04]  /*b65d0*/  STL.64 [R1+0x378], R6 ;  /* 0x0003780601007387 */ /* 0x000fe80000100a00 */
[----:B------:R-:W2:Y:S04]  /*b65e0*/  LDL.LU R15, [R1+0x1e8] ;  /* 0x0001e800010f7983 */ /* 0x000ea80000300800 */
[----:B------:R-:W2:Y:S01]  /*b65f0*/  LDL.LU R27, [R1+0x298] ;  /* 0x00029800011b7983 */ /* 0x000ea20000300800 */
[----:B------:R-:W-:-:S02]  /*b6600*/  PRMT R8, R12, 0x5410, R21 ;  /* 0x000054100c087816 */ /* 0x000fc40000000015 */
[----:B------:R-:W-:Y:S01]  /*b6610*/  PRMT R9, R14, 0x5410, R13 ;  /* 0x000054100e097816 */ /* 0x000fe2000000000d */
[----:B------:R-:W-:-:S04]  /*b6620*/  NOP ;  /* 0x0000000000007918 */ /* 0x000fc80000000000 */
[----:B------:R4:W-:Y:S04]  /*b6630*/  STSM.16.M88.4 [R55], R8 ;  /* 0x0000000837007844 */ /* 0x0009e80000000200 */
[----:B------:R-:W-:Y:S04]  /*b6640*/  STL [R1+0x2c0], R36 ;  /* 0x0002c02401007387 */ /* 0x000fe80000100800 */
[----:B------:R-:W-:Y:S04]  /*b6650*/  STL [R1+0x2cc], R39 ;  /* 0x0002cc2701007387 */ /* 0x000fe80000100800 */
[----:B------:R-:W2:Y:S04]  /*b6660*/  LDL.LU R21, [R1+0x1ec] ;  /* 0x0001ec0001157983 */ /* 0x000ea80000300800 */
[----:B------:R-:W2:Y:S04]  /*b6670*/  LDL.LU R12, [R1+0x294] ;  /* 0x00029400010c7983 */ /* 0x000ea80000300800 */
[----:B------:R-:W2:Y:S04]  /*b6680*/  LDL.LU R13, [R1+0x1f0] ;  /* 0x0001f000010d7983 */ /* 0x000ea80000300800 */
[----:B------:R-:W2:Y:S04]  /*b6690*/  LDL.LU R14, [R1+0x290] ;  /* 0x00029000010e7983 */ /* 0x000ea80000300800 */
[----:B------:R-:W2:Y:S04]  /*b66a0*/  LDL.LU R25, [R1+0x1f4] ;  /* 0x0001f40001197983 */ /* 0x000ea80000300800 */
[----:B------:R-:W2:Y:S01]  /*b66b0*/  LDL.LU R26, [R1+0x28c] ;  /* 0x00028c00011a7983 */ /* 0x000ea20000300800 */
[----:B----4-:R-:W-:-:S02]  /*b66c0*/  PRMT R10, R17, 0x5410, R16 ;  /* 0x00005410110a7816 */ /* 0x010fc40000000010 */
[----:B---3--:R-:W-:Y:S02]  /*b66d0*/  PRMT R9, R23, 0x5410, R22 ;  /* 0x0000541017097816 */ /* 0x008fe40000000016 */
[----:B--2---:R-:W-:Y:S01]  /*b66e0*/  PRMT R11, R19, 0x5410, R18 ;  /* 0x00005410130b7816 */ /* 0x004fe20000000012 */
[----:B------:R-:W-:Y:S01]  /*b66f0*/  NOP ;  /* 0x0000000000007918 */ /* 0x000fe20000000000 */
[----:B------:R-:W0:Y:S04]  /*b6700*/  LDS.128 R16, [R55] ;  /* 0x0000000037107984 */ /* 0x000e280000000c00 */
[----:B0-----:R0:W-:Y:S04]  /*b6710*/  STL.64 [R1+0x2b0], R16 ;  /* 0x0002b01001007387 */ /* 0x0011e80000100a00 */
[----:B------:R1:W-:Y:S04]  /*b6720*/  STL [R1+0x2bc], R19 ;  /* 0x0002bc1301007387 */ /* 0x0003e80000100800 */
        /* <DEDUP_REMOVED lines=10> */
[----:B0-----:R-:W4:Y:S01]  /*b67d0*/  LDL.LU R16, [R1+0x214] ;  /* 0x0002140001107983 */ /* 0x001f220000300800 */
[----:B------:R-:W-:-:S03]  /*b67e0*/  IMAD.MOV.U32 R41, RZ, RZ, R18 ;  /* 0x000000ffff297224 */ /* 0x000fc600078e0012 */
[----:B------:R-:W4:Y:S04]  /*b67f0*/  LDL.LU R17, [R1+0x584] ;  /* 0x0005840001117983 */ /* 0x000f280000300800 */
[----:B------:R-:W4:Y:S04]  /*b6800*/  LDL.LU R18, [R1+0x210] ;  /* 0x0002100001127983 */ /* 0x000f280000300800 */
[----:B-1----:R-:W4:Y:S01]  /*b6810*/  LDL.LU R19, [R1+0x580] ;  /* 0x0005800001137983 */ /* 0x002f220000300800 */
[----:B------:R-:W-:Y:S01]  /*b6820*/  PRMT R8, R20, 0x5410, R31 ;  /* 0x0000541014087816 */ /* 0x000fe2000000001f */
[----:B------:R-:W-:-:S04]  /*b6830*/  NOP ;  /* 0x0000000000007918 */ /* 0x000fc80000000000 */
[----:B------:R0:W-:Y:S01]  /*b6840*/  STSM.16.M88.4 [R55], R8 ;  /* 0x0000000837007844 */ /* 0x0001e20000000200 */
[----:B------:R-:W-:-:S03]  /*b6850*/  NOP ;  /* 0x0000000000007918 */ /* 0x000fc60000000000 */
[----:B------:R-:W1:Y:S01]  /*b6860*/  LDS.128 R44, [R55] ;  /* 0x00000000372c7984 */ /* 0x000e620000000c00 */
[----:B0-----:R-:W-:-:S03]  /*b6870*/  PRMT R8, R27, 0x5410, R15 ;  /* 0x000054101b087816 */ /* 0x001fc6000000000f */
[----:B------:R-:W4:Y:S04]  /*b6880*/  LDL.LU R15, [R1+0x20c] ;  /* 0x00020c00010f7983 */ /* 0x000f280000300800 */
[----:B------:R-:W4:Y:S01]  /*b6890*/  LDL.LU R27, [R1+0x548] ;  /* 0x00054800011b7983 */ /* 0x000f220000300800 */
[----:B------:R-:W-:Y:S02]  /*b68a0*/  PRMT R9, R12, 0x5410, R21 ;  /* 0x000054100c097816 */ /* 0x000fe40000000015 */
[----:B------:R-:W-:Y:S02]  /*b68b0*/  PRMT R10, R14, 0x5410, R13 ;  /* 0x000054100e0a7816 */ /* 0x000fe4000000000d */
[----:B------:R-:W-:Y:S01]  /*b68c0*/  PRMT R11, R26, 0x5410, R25 ;  /* 0x000054101a0b7816 */ /* 0x000fe20000000019 */
[----:B------:R-:W-:-:S04]  /*b68d0*/  NOP ;  /* 0x0000000000007918 */ /* 0x000fc80000000000 */
[----:B------:R2:W-:Y:S01]  /*b68e0*/  STSM.16.M88.4 [R55], R8 ;  /* 0x0000000837007844 */ /* 0x0005e20000000200 */
[----:B------:R-:W-:Y:S02]  /*b68f0*/  IMAD.MOV.U32 R43, RZ, RZ, R37 ;  /* 0x000000ffff2b7224 */ /* 0x000fe400078e0025 */
[----:B------:R-:W-:Y:S01]  /*b6900*/  IMAD.MOV.U32 R42, RZ, RZ, R38 ;  /* 0x000000ffff2a7224 */ /* 0x000fe200078e0026 */
[----:B-1----:R-:W-:Y:S04]  /*b6910*/  STL.64 [R1+0x2a0], R44 ;  /* 0x0002a02c01007387 */ /* 0x002fe80000100a00 */
[----:B------:R-:W-:Y:S04]  /*b6920*/  STL [R1+0x2a8], R46 ;  /* 0x0002a82e01007387 */ /* 0x000fe80000100800 */
[----:B------:R-:W4:Y:S04]  /*b6930*/  LDL.LU R31, [R1+0x224] ;  /* 0x00022400011f7983 */ /* 0x000f280000300800 */
[----:B------:R-:W4:Y:S04]  /*b6940*/  LDL.LU R20, [R1+0x5a8] ;  /* 0x0005a80001147983 */ /* 0x000f280000300800 */
[----:B------:R-:W4:Y:S01]  /*b6950*/  LDL.LU R21, [R1+0x220] ;  /* 0x0002200001157983 */ /* 0x000f220000300800 */
[----:B------:R-:W-:Y:S01]  /*b6960*/  IMAD.MOV.U32 R40, RZ, RZ, R47 ;  /* 0x000000ffff287224 */ /* 0x000fe200078e002f */
[----:B------:R-:W-:-:S02]  /*b6970*/  NOP ;  /* 0x0000000000007918 */ /* 0x000fc40000000000 */
[----:B------:R-:W4:Y:S04]  /*b6980*/  LDL.LU R12, [R1+0x5a4] ;  /* 0x0005a400010c7983 */ /* 0x000f280000300800 */
[----:B------:R-:W4:Y:S04]  /*b6990*/  LDL.LU R13, [R1+0x21c] ;  /* 0x00021c00010d7983 */ /* 0x000f280000300800 */
[----:B------:R-:W4:Y:S04]  /*b69a0*/  LDL.LU R14, [R1+0x58c] ;  /* 0x00058c00010e7983 */ /* 0x000f280000300800 */
[----:B------:R-:W4:Y:S04]  /*b69b0*/  LDL.LU R25, [R1+0x1c0] ;  /* 0x0001c00001197983 */ /* 0x000f280000300800 */
[----:B------:R-:W4:Y:S04]  /*b69c0*/  LDL.LU R26, [R1+0x260] ;  /* 0x00026000011a7983 */ /* 0x000f280000300800 */
[----:B------:R-:W-:Y:S01]  /*b69d0*/  STL.64 [R1+0x30e8], R40 ;  /* 0x0030e82801007387 */ /* 0x000fe20000100a00 */
[----:B--2---:R-:W-:-:S02]  /*b69e0*/  PRMT R8, R56, 0x5410, R39 ;  /* 0x0000541038087816 */ /* 0x004fc40000000027 */
[----:B---3--:R-:W-:Y:S01]  /*b69f0*/  PRMT R9, R58, 0x5410, R57 ;  /* 0x000054103a097816 */ /* 0x008fe20000000039 */
[----:B------:R-:W0:Y:S01]  /*b6a00*/  LDS.128 R36, [R55] ;  /* 0x0000000037247984 */ /* 0x000e220000000c00 */
[----:B----4-:R-:W-:Y:S02]  /*b6a10*/  PRMT R10, R28, 0x5410, R59 ;  /* 0x000054101c0a7816 */ /* 0x010fe4000000003b */
[----:B------:R-:W-:Y:S01]  /*b6a20*/  PRMT R11, R30, 0x5410, R29 ;  /* 0x000054101e0b7816 */ /* 0x000fe2000000001d */
[----:B------:R-:W-:-:S04]  /*b6a30*/  NOP ;  /* 0x0000000000007918 */ /* 0x000fc80000000000 */
[----:B------:R1:W-:Y:S02]  /*b6a40*/  STSM.16.M88.4 [R55], R8 ;  /* 0x0000000837007844 */ /* 0x0003e40000000200 */
[----:B-1----:R-:W-:Y:S02]  /*b6a50*/  PRMT R9, R17, 0x5410, R16 ;  /* 0x0000541011097816 */ /* 0x002fe40000000010 */
[----:B------:R-:W-:Y:S01]  /*b6a60*/  PRMT R10, R19, 0x5410, R18 ;  /* 0x00005410130a7816 */ /* 0x000fe20000000012 */
[----:B------:R-:W-:Y:S01]  /*b6a70*/  NOP ;  /* 0x0000000000007918 */ /* 0x000fe20000000000 */
[----:B------:R-:W1:Y:S01]  /*b6a80*/  LDS.128 R16, [R55] ;  /* 0x0000000037107984 */ /* 0x000e620000000c00 */
[----:B------:R-:W-:-:S03]  /*b6a90*/  PRMT R8, R23, 0x5410, R22 ;  /* 0x0000541017087816 */ /* 0x000fc60000000016 */
[----:B0-----:R-:W-:Y:S04]  /*b6aa0*/  STL.64 [R1+0x290], R36 ;  /* 0x0002902401007387 */ /* 0x001fe80000100a00 */
[----:B------:R-:W-:Y:S04]  /*b6ab0*/  STL [R1+0x298], R38 ;  /* 0x0002982601007387 */ /* 0x000fe80000100800 */
[----:B------:R-:W2:Y:S04]  /*b6ac0*/  LDL.LU R22, [R1+0x234] ;  /* 0x0002340001167983 */ /* 0x000ea80000300800 */
[----:B------:R-:W2:Y:S04]  /*b6ad0*/  LDL.LU R23, [R1+0x5c8] ;  /* 0x0005c80001177983 */ /* 0x000ea80000300800 */
[----:B-1----:R0:W-:Y:S04]  /*b6ae0*/  STL.64 [R1+0x280], R16 ;  /* 0x0002801001007387 */ /* 0x0021e80000100a00 */
[----:B------:R1:W-:Y:S04]  /*b6af0*/  STL.64 [R1+0x288], R18 ;  /* 0x0002881201007387 */ /* 0x0003e80000100a00 */
[----:B0-----:R-:W3:Y:S04]  /*b6b00*/  LDL.LU R16, [R1+0x230] ;  /* 0x0002300001107983 */ /* 0x001ee80000300800 */
[----:B------:R-:W3:Y:S04]  /*b6b10*/  LDL.LU R17, [R1+0x5c4] ;  /* 0x0005c40001117983 */ /* 0x000ee80000300800 */
[----:B-1----:R-:W4:Y:S04]  /*b6b20*/  LDL.LU R18, [R1+0x22c] ;  /* 0x00022c0001127983 */ /* 0x002f280000300800 */
[----:B------:R-:W4:Y:S01]  /*b6b30*/  LDL.LU R19, [R1+0x5c0] ;  /* 0x0005c00001137983 */ /* 0x000f220000300800 */
[----:B------:R-:W-:Y:S01]  /*b6b40*/  PRMT R11, R27, 0x5410, R15 ;  /* 0x000054101b0b7816 */ /* 0x000fe2000000000f */
[----:B------:R-:W-:-:S02]  /*b6b50*/  NOP ;  /* 0x0000000000007918 */ /* 0x000fc40000000000 */
[----:B------:R-:W4:Y:S04]  /*b6b60*/  LDL.LU R15, [R1+0x228] ;  /* 0x00022800010f7983 */ /* 0x000f280000300800 */
[----:B------:R-:W4:Y:S04]  /*b6b70*/  LDL.LU R27, [R1+0x5ac] ;  /* 0x0005ac00011b7983 */ /* 0x000f280000300800 */
[----:B------:R0:W-:Y:S04]  /*b6b80*/  STSM.16.M88.4 [R55], R8 ;  /* 0x0000000837007844 */ /* 0x0001e80000000200 */
[----:B------:R-:W4:Y:S01]  /*b6b90*/  LDL.LU R53, [R1+0x240] ;  /* 0x0002400001357983 */ /* 0x000f220000300800 */
[----:B0-----:R-:W-:Y:S01]  /*b6ba0*/  PRMT R8, R20, 0x5410, R31 ;  /* 0x0000541014087816 */ /* 0x001fe2000000001f */
[----:B------:R-:W-:-:S02]  /*b6bb0*/  NOP ;  /* 0x0000000000007918 */ /* 0x000fc40000000000 */
[----:B------:R-:W0:Y:S01]  /*b6bc0*/  LDS.128 R28, [R55] ;  /* 0x00000000371c7984 */ /* 0x000e220000000c00 */
[----:B------:R-:W-:Y:S02]  /*b6bd0*/  PRMT R9, R12, 0x5410, R21 ;  /* 0x000054100c097816 */ /* 0x000fe40000000015 */
[----:B------:R-:W-:Y:S02]  /*b6be0*/  PRMT R10, R14, 0x5410, R13 ;  /* 0x000054100e0a7816 */ /* 0x000fe4000000000d */
[----:B------:R-:W-:Y:S01]  /*b6bf0*/  PRMT R11, R26, 0x5410, R25 ;  /* 0x000054101a0b7816 */ /* 0x000fe20000000019 */
[----:B------:R-:W-:-:S04]  /*b6c00*/  NOP ;  /* 0x0000000000007918 */ /* 0x000fc80000000000 */
[----:B------:R-:W-:Y:S04]  /*b6c10*/  STSM.16.M88.4 [R55], R8 ;  /* 0x0000000837007844 */ /* 0x000fe80000000200 */
[----:B0-----:R0:W-:Y:S04]  /*b6c20*/  STL.64 [R1+0x270], R28 ;  /* 0x0002701c01007387 */ /* 0x0011e80000100a00 */
[----:B------:R1:W-:Y:S04]  /*b6c30*/  STL.64 [R1+0x278], R30 ;  /* 0x0002781e01007387 */ /* 0x0003e80000100a00 */
        /* <DEDUP_REMOVED lines=15> */
[----:B--2---:R-:W-:-:S02]  /*b6d30*/  PRMT R8, R23, 0x5410, R22 ;  /* 0x0000541017087816 */ /* 0x004fc40000000016 */
[----:B---3--:R-:W-:Y:S02]  /*b6d40*/  PRMT R9, R17, 0x5410, R16 ;  /* 0x0000541011097816 */ /* 0x008fe40000000010 */
[----:B----4-:R-:W-:Y:S01]  /*b6d50*/  PRMT R10, R19, 0x5410, R18 ;  /* 0x00005410130a7816 */ /* 0x010fe20000000012 */
[----:B------:R-:W-:Y:S01]  /*b6d60*/  NOP ;  /* 0x0000000000007918 */ /* 0x000fe20000000000 */
[----:B------:R-:W0:Y:S04]  /*b6d70*/  LDS.128 R16, [R55] ;  /* 0x0000000037107984 */ /* 0x000e280000000c00 */
[----:B0-----:R0:W-:Y:S04]  /*b6d80*/  STL [R1+0x260], R16 ;  /* 0x0002601001007387 */ /* 0x0011e80000100800 */
[----:B------:R1:W-:Y:S04]  /*b6d90*/  STL.64 [R1+0x268], R18 ;  /* 0x0002681201007387 */ /* 0x0003e80000100a00 */
[----:B------:R-:W2:Y:S04]  /*b6da0*/  LDL.LU R22, [R1+0x334] ;  /* 0x0003340001167983 */ /* 0x000ea80000300800 */
[----:B------:R-:W2:Y:S01]  /*b6db0*/  LDL.LU R23, [R1+0x628] ;  /* 0x0006280001177983 */ /* 0x000ea20000300800 */
[----:B------:R-:W-:-:S03]  /*b6dc0*/  IMAD.MOV.U32 R54, RZ, RZ, R17 ;  /* 0x000000ffff367224 */ /* 0x000fc600078e0011 */
[----:B0-----:R-:W3:Y:S04]  /*b6dd0*/  LDL.LU R16, [R1+0x330] ;  /* 0x0003300001107983 */ /* 0x001ee80000300800 */
[----:B------:R-:W3:Y:S04]  /*b6de0*/  LDL.LU R17, [R1+0x624] ;  /* 0x0006240001117983 */ /* 0x000ee80000300800 */
[----:B-1----:R-:W4:Y:S04]  /*b6df0*/  LDL.LU R18, [R1+0x32c] ;  /* 0x00032c0001127983 */ /* 0x002f280000300800 */
[----:B------:R-:W4:Y:S01]  /*b6e00*/  LDL.LU R19, [R1+0x60c] ;  /* 0x00060c0001137983 */ /* 0x000f220000300800 */
[----:B------:R-:W-:Y:S01]  /*b6e10*/  PRMT R11, R27, 0x5410, R15 ;  /* 0x000054101b0b7816 */ /* 0x000fe2000000000f */
[----:B------:R-:W-:-:S02]  /*b6e20*/  NOP ;  /* 0x0000000000007918 */ /* 0x000fc40000000000 */
[----:B------:R-:W2:Y:S04]  /*b6e30*/  LDL.LU R15, [R1+0x1e4] ;  /* 0x0001e400010f7983 */ /* 0x000ea80000300800 */
[----:B------:R-:W2:Y:S04]  /*b6e40*/  LDL.LU R27, [R1+0x3f4] ;  /* 0x0003f400011b7983 */ /* 0x000ea80000300800 */
[----:B------:R0:W-:Y:S01]  /*b6e50*/  STSM.16.M88.4 [R55], R8 ;  /* 0x0000000837007844 */ /* 0x0001e20000000200 */
[----:B------:R-:W-:-:S03]  /*b6e60*/  NOP ;  /* 0x0000000000007918 */ /* 0x000fc60000000000 */
[----:B------:R-:W1:Y:S01]  /*b6e70*/  LDS.128 R44, [R55] ;  /* 0x00000000372c7984 */ /* 0x000e620000000c00 */
[----:B0-----:R-:W-:Y:S02]  /*b6e80*/  PRMT R8, R56, 0x5410, R53 ;  /* 0x0000541038087816 */ /* 0x001fe40000000035 */
[----:B------:R-:W-:Y:S02]  /*b6e90*/  PRMT R9, R58, 0x5410, R57 ;  /* 0x000054103a097816 */ /* 0x000fe40000000039 */
[----:B------:R-:W-:Y:S02]  /*b6ea0*/  PRMT R10, R28, 0x5410, R59 ;  /* 0x000054101c0a7816 */ /* 0x000fe4000000003b */
[----:B------:R-:W-:Y:S01]  /*b6eb0*/  PRMT R11, R30, 0x5410, R29 ;  /* 0x000054101e0b7816 */ /* 0x000fe2000000001d */
[----:B------:R-:W-:-:S04]  /*b6ec0*/  NOP ;  /* 0x0000000000007918 */ /* 0x000fc80000000000 */
[----:B------:R0:W-:Y:S02]  /*b6ed0*/  STSM.16.M88.4 [R55], R8 ;  /* 0x0000000837007844 */ /* 0x0001e40000000200 */
[----:B0-----:R-:W-:Y:S01]  /*b6ee0*/  PRMT R8, R20, 0x5410, R31 ;  /* 0x0000541014087816 */ /* 0x001fe2000000001f */
[----:B------:R-:W-:Y:S01]  /*b6ef0*/  NOP ;  /* 0x0000000000007918 */ /* 0x000fe20000000000 */
[----:B------:R-:W0:Y:S04]  /*b6f00*/  LDS.128 R28, [R55] ;  /* 0x00000000371c7984 */ /* 0x000e280000000c00 */
[----:B-1----:R-:W-:Y:S04]  /*b6f10*/  STL.64 [R1+0x250], R44 ;  /* 0x0002502c01007387 */ /* 0x002fe80000100a00 */
[----:B------:R-:W-:Y:S04]  /*b6f20*/  STL [R1+0x25c], R47 ;  /* 0x00025c2f01007387 */ /* 0x000fe80000100800 */
[----:B------:R-:W2:Y:S04]  /*b6f30*/  LDL.LU R51, [R1+0x344] ;  /* 0x0003440001337983 */ /* 0x000ea80000300800 */
[----:B------:R-:W2:Y:S01]  /*b6f40*/  LDL.LU R56, [R1+0x648] ;  /* 0x0006480001387983 */ /* 0x000ea20000300800 */
[----:B------:R-:W-:-:S02]  /*b6f50*/  PRMT R9, R12, 0x5410, R21 ;  /* 0x000054100c097816 */ /* 0x000fc40000000015 */
[----:B------:R-:W-:Y:S02]  /*b6f60*/  PRMT R10, R14, 0x5410, R13 ;  /* 0x000054100e0a7816 */ /* 0x000fe4000000000d */
[----:B------:R-:W-:Y:S01]  /*b6f70*/  PRMT R11, R26, 0x5410, R25 ;  /* 0x000054101a0b7816 */ /* 0x000fe20000000019 */
[----:B------:R-:W-:-:S04]  /*b6f80*/  NOP ;  /* 0x0000000000007918 */ /* 0x000fc80000000000 */
[----:B------:R3:W-:Y:S04]  /*b6f90*/  STSM.16.M88.4 [R55], R8 ;  /* 0x0000000837007844 */ /* 0x0007e80000000200 */
[----:B0-----:R-:W-:Y:S04]  /*b6fa0*/  STL.64 [R1+0x240], R28 ;  /* 0x0002401c01007387 */ /* 0x001fe80000100a00 */
[----:B------:R-:W-:Y:S04]  /*b6fb0*/  STL.64 [R1+0x248], R30 ;  /* 0x0002481e01007387 */ /* 0x000fe80000100a00 */
[----:B------:R-:W2:Y:S04]  /*b6fc0*/  LDL.LU R21, [R1+0x340] ;  /* 0x0003400001157983 */ /* 0x000ea80000300800 */
[----:B------:R-:W2:Y:S04]  /*b6fd0*/  LDL.LU R12, [R1+0x644] ;  /* 0x00064400010c7983 */ /* 0x000ea80000300800 */
[----:B------:R-:W2:Y:S04]  /*b6fe0*/  LDL.LU R13, [R1+0x33c] ;  /* 0x00033c00010d7983 */ /* 0x000ea80000300800 */
[----:B------:R-:W2:Y:S04]  /*b6ff0*/  LDL.LU R14, [R1+0x640] ;  /* 0x00064000010e7983 */ /* 0x000ea80000300800 */
[----:B------:R-:W2:Y:S04]  /*b7000*/  LDL.LU R25, [R1+0x338] ;  /* 0x0003380001197983 */ /* 0x000ea80000300800 */
[----:B------:R-:W2:Y:S01]  /*b7010*/  LDL.LU R26, [R1+0x62c] ;  /* 0x00062c00011a7983 */ /* 0x000ea20000300800 */
[----:B---3--:R-:W-:-:S02]  /*b7020*/  PRMT R9, R17, 0x5410, R16 ;  /* 0x0000541011097816 */ /* 0x008fc40000000010 */
[----:B----4-:R-:W-:Y:S01]  /*b7030*/  PRMT R10, R19, 0x5410, R18 ;  /* 0x00005410130a7816 */ /* 0x010fe20000000012 */
[----:B------:R-:W-:Y:S01]  /*b7040*/  NOP ;  /* 0x0000000000007918 */ /* 0x000fe20000000000 */
[----:B------:R-:W0:Y:S01]  /*b7050*/  LDS.128 R16, [R55] ;  /* 0x0000000037107984 */ /* 0x000e220000000c00 */
[----:B--2---:R-:W-:-:S03]  /*b7060*/  PRMT R11, R27, 0x5410, R15 ;  /* 0x000054101b0b7816 */ /* 0x004fc6000000000f */
        /* <DEDUP_REMOVED lines=10> */
[----:B------:R-:W4:Y:S01]  /*b7110*/  LDL.LU R31, [R1+0x360] ;  /* 0x00036000011f7983 */ /* 0x000f220000300800 */
[----:B------:R-:W-:-:S03]  /*b7120*/  PRMT R8, R23, 0x5410, R22 ;  /* 0x0000541017087816 */ /* 0x000fc60000000016 */
[----:B------:R-:W4:Y:S04]  /*b7130*/  LDL.LU R20, [R1+0x688] ;  /* 0x0006880001147983 */ /* 0x000f280000300800 */
[----:B------:R-:W4:Y:S04]  /*b7140*/  LDL.LU R22, [R1+0x35c] ;  /* 0x00035c0001167983 */ /* 0x000f280000300800 */
[----:B------:R-:W4:Y:S04]  /*b7150*/  LDL.LU R23, [R1+0x684] ;  /* 0x0006840001177983 */ /* 0x000f280000300800 */
[----:B0-----:R-:W4:Y:S04]  /*b7160*/  LDL.LU R16, [R1+0x358] ;  /* 0x0003580001107983 */ /* 0x001f280000300800 */
[----:B------:R-:W4:Y:S01]  /*b7170*/  LDL.LU R17, [R1+0x680] ;  /* 0x0006800001117983 */ /* 0x000f220000300800 */
[----:B------:R-:W-:-:S03]  /*b7180*/  IMAD.MOV.U32 R52, RZ, RZ, R19 ;  /* 0x000000ffff347224 */ /* 0x000fc600078e0013 */
[----:B-1----:R-:W4:Y:S04]  /*b7190*/  LDL.LU R18, [R1+0x354] ;  /* 0x0003540001127983 */ /* 0x002f280000300800 */
[----:B------:R-:W4:Y:S01]  /*b71a0*/  LDL.LU R19, [R1+0x66c] ;  /* 0x00066c0001137983 */ /* 0x000f220000300800 */
[----:B------:R-:W-:-:S03]  /*b71b0*/  NOP ;  /* 0x0000000000007918 */ /* 0x000fc60000000000 */
[----:B------:R0:W-:Y:S01]  /*b71c0*/  STSM.16.M88.4 [R55], R8 ;  /* 0x0000000837007844 */ /* 0x0001e20000000200 */
[----:B------:R-:W-:Y:S01]  /*b71d0*/  IMAD.MOV.U32 R53, RZ, RZ, R46 ;  /* 0x000000ffff357224 */ /* 0x000fe200078e002e */
[----:B------:R-:W-:Y:S02]  /*b71e0*/  NOP ;  /* 0x0000000000007918 */ /* 0x000fe40000000000 */
[----:B------:R-:W1:Y:S01]  /*b71f0*/  LDS.128 R44, [R55] ;  /* 0x00000000372c7984 */ /* 0x000e620000000c00 */
[----:B0-----:R-:W-:-:S03]  /*b7200*/  PRMT R9, R12, 0x5410, R21 ;  /* 0x000054100c097816 */ /* 0x001fc60000000015 */
[----:B------:R-:W4:Y:S04]  /*b7210*/  LDL.LU R21, [R1+0x384] ;  /* 0x0003840001157983 */ /* 0x000f280000300800 */
[----:B------:R-:W4:Y:S01]  /*b7220*/  LDL.LU R12, [R1+0x6c0] ;  /* 0x0006c000010c7983 */ /* 0x000f220000300800 */
[----:B------:R-:W-:Y:S02]  /*b7230*/  PRMT R10, R14, 0x5410, R13 ;  /* 0x000054100e0a7816 */ /* 0x000fe4000000000d */
[----:B------:R-:W-:Y:S01]  /*b7240*/  PRMT R11, R26, 0x5410, R25 ;  /* 0x000054101a0b7816 */ /* 0x000fe20000000019 */
[----:B-1----:R-:W-:Y:S04]  /*b7250*/  STL.64 [R1+0x220], R44 ;  /* 0x0002202c01007387 */ /* 0x002fe80000100a00 */
[----:B------:R-:W-:Y:S04]  /*b7260*/  STL.64 [R1+0x228], R46 ;  /* 0x0002282e01007387 */ /* 0x000fe80000100a00 */
[----:B------:R-:W4:Y:S04]  /*b7270*/  LDL.LU R13, [R1+0x380] ;  /* 0x00038000010d7983 */ /* 0x000f280000300800 */
[----:B------:R-:W4:Y:S04]  /*b7280*/  LDL.LU R14, [R1+0x6ac] ;  /* 0x0006ac00010e7983 */ /* 0x000f280000300800 */
[----:B------:R-:W4:Y:S04]  /*b7290*/  LDL.LU R25, [R1+0x364] ;  /* 0x0003640001197983 */ /* 0x000f280000300800 */
[----:B------:R-:W4:Y:S01]  /*b72a0*/  LDL.LU R26, [R1+0x68c] ;  /* 0x00068c00011a7983 */ /* 0x000f220000300800 */
[----:B------:R-:W-:Y:S01]  /*b72b0*/  PRMT R8, R56, 0x5410, R51 ;  /* 0x0000541038087816 */ /* 0x000fe20000000033 */
[----:B------:R-:W-:-:S04]  /*b72c0*/  NOP ;  /* 0x0000000000007918 */ /* 0x000fc80000000000 */
[----:B------:R2:W-:Y:S01]  /*b72d0*/  STSM.16.M88.4 [R55], R8 ;  /* 0x0000000837007844 */ /* 0x0005e20000000200 */
[----:B------:R-:W-:-:S03]  /*b72e0*/  NOP ;  /* 0x0000000000007918 */ /* 0x000fc60000000000 */
[----:B------:R-:W0:Y:S01]  /*b72f0*/  LDS.128 R44, [R55] ;  /* 0x00000000372c7984 */ /* 0x000e220000000c00 */
[----:B------:R-:W-:Y:S01]  /*b7300*/  NOP ;  /* 0x0000000000007918 */ /* 0x000fe20000000000 */
[----:B--2---:R-:W-:Y:S02]  /*b7310*/  PRMT R8, R27, 0x5410, R15 ;  /* 0x000054101b087816 */ /* 0x004fe4000000000f */
[----:B------:R-:W2:Y:S04]  /*b7320*/  LDL.LU R15, [R1+0x1fc] ;  /* 0x0001fc00010f7983 */ /* 0x000ea80000300800 */
[----:B------:R-:W2:Y:S01]  /*b7330*/  LDL.LU R27, [R1+0x408] ;  /* 0x00040800011b7983 */ /* 0x000ea20000300800 */
[----:B---3--:R-:W-:Y:S02]  /*b7340*/  PRMT R9, R58, 0x5410, R57 ;  /* 0x000054103a097816 */ /* 0x008fe40000000039 */
[----:B----4-:R-:W-:-:S02]  /*b7350*/  PRMT R10, R28, 0x5410, R59 ;  /* 0x000054101c0a7816 */ /* 0x010fc4000000003b */
[----:B------:R-:W-:Y:S01]  /*b7360*/  PRMT R11, R30, 0x5410, R29 ;  /* 0x000054101e0b7816 */ /* 0x000fe2000000001d */
[----:B0-----:R-:W-:Y:S04]  /*b7370*/  STL.64 [R1+0x210], R44 ;  /* 0x0002102c01007387 */ /* 0x001fe80000100a00 */
[----:B------:R-:W-:Y:S04]  /*b7380*/  STL.64 [R1+0x218], R46 ;  /* 0x0002182e01007387 */ /* 0x000fe80000100a00 */
[----:B------:R0:W-:Y:S02]  /*b7390*/  STSM.16.M88.4 [R55], R8 ;  /* 0x0000000837007844 */ /* 0x0001e40000000200 */
[----:B0-----:R-:W-:-:S02]  /*b73a0*/  PRMT R9, R23, 0x5410, R22 ;  /* 0x0000541017097816 */ /* 0x001fc40000000016 */
[----:B------:R-:W3:Y:S04]  /*b73b0*/  LDL.LU R22, [R1+0x3e8] ;  /* 0x0003e80001167983 */ /* 0x000ee80000300800 */
[----:B------:R-:W3:Y:S01]  /*b73c0*/  LDL.LU R23, [R1+0x704] ;  /* 0x0007040001177983 */ /* 0x000ee20000300800 */
[----:B------:R-:W-:Y:S02]  /*b73d0*/  PRMT R10, R17, 0x5410, R16 ;  /* 0x00005410110a7816 */ /* 0x000fe40000000010 */
[----:B------:R-:W-:Y:S01]  /*b73e0*/  PRMT R11, R19, 0x5410, R18 ;  /* 0x00005410130b7816 */ /* 0x000fe20000000012 */
[----:B------:R-:W-:Y:S01]  /*b73f0*/  NOP ;  /* 0x0000000000007918 */ /* 0x000fe20000000000 */
[----:B------:R-:W0:Y:S04]  /*b7400*/  LDS.128 R16, [R55] ;  /* 0x0000000037107984 */ /* 0x000e280000000c00 */
[----:B0-----:R0:W-:Y:S04]  /*b7410*/  STL [R1+0x200], R16 ;  /* 0x0002001001007387 */ /* 0x0011e80000100800 */
[----:B------:R1:W-:Y:S04]  /*b7420*/  STL.64 [R1+0x208], R18 ;  /* 0x0002081201007387 */ /* 0x0003e80000100a00 */
[----:B------:R-:W4:Y:S04]  /*b7430*/  LDL.LU R59, [R1+0x3e4] ;  /* 0x0003e400013b7983 */ /* 0x000f280000300800 */
[----:B------:R-:W4:Y:S01]  /*b7440*/  LDL.LU R28, [R1+0x700] ;  /* 0x00070000011c7983 */ /* 0x000f220000300800 */
[----:B------:R-:W-:-:S03]  /*b7450*/  IMAD.MOV.U32 R51, RZ, RZ, R17 ;  /* 0x000000ffff337224 */ /* 0x000fc600078e0011 */
[----:B0-----:R-:W4:Y:S04]  /*b7460*/  LDL.LU R16, [R1+0x3e0] ;  /* 0x0003e00001107983 */ /* 0x001f280000300800 */
[----:B------:R-:W4:Y:S04]  /*b7470*/  LDL.LU R17, [R1+0x6cc] ;  /* 0x0006cc0001117983 */ /* 0x000f280000300800 */
[----:B-1----:R-:W4:Y:S04]  /*b7480*/  LDL.LU R18, [R1+0x398] ;  /* 0x0003980001127983 */ /* 0x002f280000300800 */
[----:B------:R-:W4:Y:S01]  /*b7490*/  LDL.LU R19, [R1+0x6c8] ;  /* 0x0006c80001137983 */ /* 0x000f220000300800 */
[----:B------:R-:W-:Y:S01]  /*b74a0*/  PRMT R8, R20, 0x5410, R31 ;  /* 0x0000541014087816 */ /* 0x000fe2000000001f */
[----:B------:R-:W-:-:S04]  /*b74b0*/  NOP ;  /* 0x0000000000007918 */ /* 0x000fc80000000000 */
[----:B------:R0:W-:Y:S02]  /*b74c0*/  STSM.16.M88.4 [R55], R8 ;  /* 0x0000000837007844 */ /* 0x0001e40000000200 */
[----:B0-----:R-:W-:Y:S02]  /*b74d0*/  PRMT R10, R26, 0x5410, R25 ;  /* 0x000054101a0a7816 */ /* 0x001fe40000000019 */
[----:B------:R-:W4:Y:S04]  /*b74e0*/  LDL.LU R25, [R1+0x404] ;  /* 0x0004040001197983 */ /* 0x000f280000300800 */
[----:B------:R-:W4:Y:S04]  /*b74f0*/  LDL.LU R26, [R1+0x72c] ;  /* 0x00072c00011a7983 */ /* 0x000f280000300800 */
[----:B------:R-:W4:Y:S04]  /*b7500*/  LDL.LU R47, [R1+0x3f0] ;  /* 0x0003f000012f7983 */ /* 0x000f280000300800 */
[----:B------:R-:W4:Y:S04]  /*b7510*/  LDL.LU R49, [R1+0x720] ;  /* 0x0007200001317983 */ /* 0x000f280000300800 */
[----:B------:R-:W4:Y:S04]  /*b7520*/  LDL.LU R29, [R1+0x3ec] ;  /* 0x0003ec00011d7983 */ /* 0x000f280000300800 */
[----:B------:R-:W4:Y:S04]  /*b7530*/  LDL.LU R30, [R1+0x70c] ;  /* 0x00070c00011e7983 */ /* 0x000f280000300800 */
[----:B------:R-:W4:Y:S01]  /*b7540*/  LDL.LU R31, [R1+0x2d0] ;  /* 0x0002d000011f7983 */ /* 0x000f220000300800 */
[----:B------:R-:W-:-:S02]  /*b7550*/  PRMT R8, R12, 0x5410, R21 ;  /* 0x000054100c087816 */ /* 0x000fc40000000015 */
[----:B------:R-:W-:Y:S02]  /*b7560*/  PRMT R9, R14, 0x5410, R13 ;  /* 0x000054100e097816 */ /* 0x000fe4000000000d */
[----:B--2---:R-:W-:Y:S01]  /*b7570*/  PRMT R11, R27, 0x5410, R15 ;  /* 0x000054101b0b7816 */ /* 0x004fe2000000000f */
[----:B------:R-:W-:Y:S01]  /*b7580*/  NOP ;  /* 0x0000000000007918 */ /* 0x000fe20000000000 */
[----:B------:R-:W2:Y:S04]  /*b7590*/  LDL.LU R27, [R1+0x36c] ;  /* 0x00036c00011b7983 */ /* 0x000ea80000300800 */
[----:B------:R-:W0:Y:S01]  /*b75a0*/  LDS.128 R12, [R55] ;  /* 0x00000000370c7984 */ /* 0x000e220000000c00 */
[----:B------:R-:W-:-:S03]  /*b75b0*/  NOP ;  /* 0x0000000000007918 */ /* 0x000fc60000000000 */
[----:B------:R3:W-:Y:S02]  /*b75c0*/  STSM.16.M88.4 [R55], R8 ;  /* 0x0000000837007844 */ /* 0x0007e40000000200 */
[----:B---3--:R-:W-:Y:S02]  /*b75d0*/  PRMT R8, R23, 0x5410, R22 ;  /* 0x0000541017087816 */ /* 0x008fe40000000016 */
[----:B0-----:R-:W-:Y:S04]  /*b75e0*/  STL.64 [R1+0x1f0], R12 ;  /* 0x0001f00c01007387 */ /* 0x001fe80000100a00 */
[----:B------:R0:W-:Y:S04]  /*b75f0*/  STL.64 [R1+0x1f8], R14 ;  /* 0x0001f80e01007387 */ /* 0x0001e80000100a00 */
[----:B0-----:R-:W3:Y:S04]  /*b7600*/  LDL.LU.64 R14, [R1+0x3160] ;  /* 0x00316000010e7983 */ /* 0x001ee80000300a00 */
        /* <DEDUP_REMOVED lines=9> */
[----:B------:R-:W-:Y:S01]  /*b76a0*/  NOP ;  /* 0x0000000000007918 */ /* 0x000fe20000000000 */
[----:B----4-:R-:W-:-:S02]  /*b76b0*/  PRMT R10, R17, 0x5410, R16 ;  /* 0x00005410110a7816 */ /* 0x010fc40000000010 */
[----:B------:R-:W-:Y:S02]  /*b76c0*/  PRMT R11, R19, 0x5410, R18 ;  /* 0x00005410130b7816 */ /* 0x000fe40000000012 */
[----:B------:R-:W0:Y:S01]  /*b76d0*/  LDS.128 R16, [R55] ;  /* 0x0000000037107984 */ /* 0x000e220000000c00 */
[----:B------:R-:W-:Y:S01]  /*b76e0*/  PRMT R9, R28, 0x5410, R59 ;  /* 0x000054101c097816 */ /* 0x000fe2000000003b */
[----:B------:R-:W-:-:S04]  /*b76f0*/  NOP ;  /* 0x0000000000007918 */ /* 0x000fc80000000000 */
[----:B------:R-:W-:Y:S01]  /*b7700*/  STSM.16.M88.4 [R55], R8 ;  /* 0x0000000837007844 */ /* 0x000fe20000000200 */
[----:B0-----:R-:W-:-:S03]  /*b7710*/  IMAD.MOV.U32 R50, RZ, RZ, R17 ;  /* 0x000000ffff327224 */ /* 0x001fc600078e0011 */
[----:B------:R-:W-:Y:S04]  /*b7720*/  STL [R1+0x1e0], R16 ;  /* 0x0001e01001007387 */ /* 0x000fe80000100800 */
[----:B------:R0:W-:Y:S04]  /*b7730*/  STL.64 [R1+0x1e8], R18 ;  /* 0x0001e81201007387 */ /* 0x0001e80000100a00 */
[----:B0-----:R-:W4:Y:S04]  /*b7740*/  LDL.LU.64 R18, [R1+0x3150] ;  /* 0x0031500001127983 */ /* 0x001f280000300a00 */
[----:B------:R-:W4:Y:S04]  /*b7750*/  LDL.LU.64 R16, [R1+0x3148] ;  /* 0x0031480001107983 */ /* 0x000f280000300a00 */
[----:B------:R-:W-:Y:S04]  /*b7760*/  STL.64 [R1+0x30c8], R50 ;  /* 0x0030c83201007387 */ /* 0x000fe80000100a00 */
[----:B------:R-:W4:Y:S04]  /*b7770*/  LDL.LU R59, [R1+0x45c] ;  /* 0x00045c00013b7983 */ /* 0x000f280000300800 */
[----:B------:R-:W4:Y:S01]  /*b7780*/  LDL.LU R28, [R1+0x7a4] ;  /* 0x0007a400011c7983 */ /* 0x000f220000300800 */
[----:B------:R-:W-:Y:S01]  /*b7790*/  PRMT R9, R49, 0x5410, R47 ;  /* 0x0000541031097816 */ /* 0x000fe2000000002f */
[----:B------:R-:W-:-:S02]  /*b77a0*/  NOP ;  /* 0x0000000000007918 */ /* 0x000fc40000000000 */
[----:B------:R-:W0:Y:S01]  /*b77b0*/  LDS.128 R44, [R55] ;  /* 0x00000000372c7984 */ /* 0x000e220000000c00 */
[----:B------:R-:W-:-:S03]  /*b77c0*/  PRMT R8, R26, 0x5410, R25 ;  /* 0x000054101a087816 */ /* 0x000fc60000000019 */
[----:B------:R-:W4:Y:S04]  /*b77d0*/  LDL.LU R25, [R1+0x458] ;  /* 0x0004580001197983 */ /* 0x000f280000300800 */
[----:B------:R-:W4:Y:S01]  /*b77e0*/  LDL.LU R26, [R1+0x7a0] ;  /* 0x0007a000011a7983 */ /* 0x000f220000300800 */
[----:B------:R-:W-:-:S03]  /*b77f0*/  PRMT R10, R30, 0x5410, R29 ;  /* 0x000054101e0a7816 */ /* 0x000fc6000000001d */
[----:B0-----:R-:W-:Y:S04]  /*b7800*/  STL.64 [R1+0x1d0], R44 ;  /* 0x0001d02c01007387 */ /* 0x001fe80000100a00 */
[----:B------:R-:W-:Y:S04]  /*b7810*/  STL [R1+0x1d8], R46 ;  /* 0x0001d82e01007387 */ /* 0x000fe80000100800 */
[----:B------:R-:W4:Y:S04]  /*b7820*/  LDL.LU R29, [R1+0x454] ;  /* 0x00045400011d7983 */ /* 0x000f280000300800 */
[----:B------:R-:W4:Y:S01]  /*b7830*/  LDL.LU R30, [R1+0x78c] ;  /* 0x00078c00011e7983 */ /* 0x000f220000300800 */
[----:B--2---:R-:W-:Y:S01]  /*b7840*/  PRMT R11, R27, 0x5410, R31 ;  /* 0x000054101b0b7816 */ /* 0x004fe2000000001f */
[----:B------:R-:W-:-:S02]  /*b7850*/  NOP ;  /* 0x0000000000007918 */ /* 0x000fc40000000000 */
[----:B------:R-:W2:Y:S04]  /*b7860*/  LDL.LU R31, [R1+0x2d4] ;  /* 0x0002d400011f7983 */ /* 0x000ea80000300800 */
[----:B------:R-:W2:Y:S04]  /*b7870*/  LDL.LU R27, [R1+0x38c] ;  /* 0x00038c00011b7983 */ /* 0x000ea80000300800 */
[----:B------:R3:W-:Y:S04]  /*b7880*/  STSM.16.M88.4 [R55], R8 ;  /* 0x0000000837007844 */ /* 0x0007e80000000200 */
[----:B------:R-:W2:Y:S04]  /*b7890*/  LDL.LU R60, [R1+0x48c] ;  /* 0x00048c00013c7983 */ /* 0x000ea80000300800 */
[----:B------:R-:W2:Y:S01]  /*b78a0*/  LDL.LU R36, [R1+0x7e8] ;  /* 0x0007e80001247983 */ /* 0x000ea20000300800 */
[----:B---3--:R-:W-:-:S02]  /*b78b0*/  PRMT R10, R21, 0x5410, R20 ;  /* 0x00005410150a7816 */ /* 0x008fc40000000014 */
[----:B------:R-:W-:Y:S01]  /*b78c0*/  PRMT R11, R23, 0x5410, R22 ;  /* 0x00005410170b7816 */ /* 0x000fe20000000016 */
[----:B------:R-:W-:Y:S01]  /*b78d0*/  NOP ;  /* 0x0000000000007918 */ /* 0x000fe20000000000 */
[----:B------:R-:W0:Y:S01]  /*b78e0*/  LDS.128 R20, [R55] ;  /* 0x0000000037147984 */ /* 0x000e220000000c00 */
[----:B------:R-:W-:-:S03]  /*b78f0*/  PRMT R8, R56, 0x5410, R48 ;  /* 0x0000541038087816 */ /* 0x000fc60000000030 */
[----:B0-----:R0:W-:Y:S04]  /*b7900*/  STL.64 [R1+0x1c0], R20 ;  /* 0x0001c01401007387 */ /* 0x0011e80000100a00 */
[----:B------:R1:W-:Y:S04]  /*b7910*/  STL.64 [R1+0x1c8], R22 ;  /* 0x0001c81601007387 */ /* 0x0003e80000100a00 */
[----:B------:R-:W3:Y:S04]  /*b7920*/  LDL.LU R7, [R1+0x488] ;  /* 0x0004880001077983 */ /* 0x000ee80000300800 */
[----:B------:R-:W3:Y:S04]  /*b7930*/  LDL.LU R48, [R1+0x7e4] ;  /* 0x0007e40001307983 */ /* 0x000ee80000300800 */
[----:B0-----:R-:W3:Y:S04]  /*b7940*/  LDL.LU R20, [R1+0x484] ;  /* 0x0004840001147983 */ /* 0x001ee80000300800 */
[----:B------:R-:W3:Y:S04]  /*b7950*/  LDL.LU R21, [R1+0x7cc] ;  /* 0x0007cc0001157983 */ /* 0x000ee80000300800 */
[----:B-1----:R-:W3:Y:S04]  /*b7960*/  LDL.LU R22, [R1+0x480] ;  /* 0x0004800001167983 */ /* 0x002ee80000300800 */
[----:B------:R-:W3:Y:S01]  /*b7970*/  LDL.LU R23, [R1+0x7c8] ;  /* 0x0007c80001177983 */ /* 0x000ee20000300800 */
[----:B------:R-:W-:-:S03]  /*b7980*/  PRMT R9, R58, 0x5410, R57 ;  /* 0x000054103a097816 */ /* 0x000fc60000000039 */
[----:B------:R-:W3:Y:S04]  /*b7990*/  LDL.LU R45, [R1+0x4ac] ;  /* 0x0004ac00012d7983 */ /* 0x000ee80000300800 */
[----:B------:R-:W3:Y:S04]  /*b79a0*/  LDL.LU R6, [R1+0x824] ;  /* 0x0008240001067983 */ /* 0x000ee80000300800 */
[----:B------:R-:W3:Y:S04]  /*b79b0*/  LDL.LU R56, [R1+0x4a8] ;  /* 0x0004a80001387983 */ /* 0x000ee80000300800 */
[----:B------:R-:W3:Y:S01]  /*b79c0*/  LDL.LU R57, [R1+0x820] ;  /* 0x0008200001397983 */ /* 0x000ee20000300800 */
[----:B------:R-:W-:-:S03]  /*b79d0*/  NOP ;  /* 0x0000000000007918 */ /* 0x000fc60000000000 */
[----:B------:R4:W-:Y:S04]  /*b79e0*/  STSM.16.M88.4 [R55], R8 ;  /* 0x0000000837007844 */ /* 0x0009e80000000200 */
[----:B------:R-:W3:Y:S01]  /*b79f0*/  LDL.LU R58, [R1+0x4a4] ;  /* 0x0004a400013a7983 */ /* 0x000ee20000300800 */
[----:B----4-:R-:W-:-:S03]  /*b7a00*/  PRMT R8, R28, 0x5410, R59 ;  /* 0x000054101c087816 */ /* 0x010fc6000000003b */
[----:B------:R-:W4:Y:S01]  /*b7a10*/  LDL.LU R59, [R1+0x80c] ;  /* 0x00080c00013b7983 */ /* 0x000f220000300800 */
[----:B------:R-:W-:-:S03]  /*b7a20*/  PRMT R9, R26, 0x5410, R25 ;  /* 0x000054101a097816 */ /* 0x000fc60000000019 */
[----:B------:R-:W4:Y:S04]  /*b7a30*/  LDL.LU R25, [R1+0x2d8] ;  /* 0x0002d80001197983 */ /* 0x000f280000300800 */
[----:B------:R-:W4:Y:S04]  /*b7a40*/  LDL.LU R26, [R1+0x388] ;  /* 0x00038800011a7983 */ /* 0x000f280000300800 */
[----:B------:R-:W4:Y:S01]  /*b7a50*/  LDL.LU R46, [R1+0x4e4] ;  /* 0x0004e400012e7983 */ /* 0x000f220000300800 */
[----:B------:R-:W-:Y:S01]  /*b7a60*/  PRMT R10, R30, 0x5410, R29 ;  /* 0x000054101e0a7816 */ /* 0x000fe2000000001d */
[----:B------:R-:W-:Y:S01]  /*b7a70*/  IMAD.MOV.U32 R49, RZ, RZ, R47 ;  /* 0x000000ffff317224 */ /* 0x000fe200078e002f */
[----:B--2---:R-:W-:Y:S01]  /*b7a80*/  PRMT R11, R27, 0x5410, R31 ;  /* 0x000054101b0b7816 */ /* 0x004fe2000000001f */
[----:B------:R-:W-:Y:S01]  /*b7a90*/  NOP ;  /* 0x0000000000007918 */ /* 0x000fe20000000000 */
[----:B------:R-:W0:Y:S01]  /*b7aa0*/  LDS.128 R28, [R55] ;  /* 0x00000000371c7984 */ /* 0x000e220000000c00 */
[----:B------:R-:W-:Y:S01]  /*b7ab0*/  IMAD.MOV.U32 R27, RZ, RZ, R35 ;  /* 0x000000ffff1b7224 */ /* 0x000fe200078e0023 */
[----:B------:R-:W-:-:S02]  /*b7ac0*/  NOP ;  /* 0x0000000000007918 */ /* 0x000fc40000000000 */
[----:B0-----:R0:W-:Y:S04]  /*b7ad0*/  STL.64 [R1+0x1b0], R28 ;  /* 0x0001b01c01007387 */ /* 0x0011e80000100a00 */
[----:B------:R1:W-:Y:S04]  /*b7ae0*/  STL.64 [R1+0x1b8], R30 ;  /* 0x0001b81e01007387 */ /* 0x0003e80000100a00 */
[----:B------:R-:W2:Y:S04]  /*b7af0*/  LDL.LU R5, [R1+0x864] ;  /* 0x0008640001057983 */ /* 0x000ea80000300800 */
[----:B------:R-:W2:Y:S04]  /*b7b00*/  LDL.LU R47, [R1+0x4cc] ;  /* 0x0004cc00012f7983 */ /* 0x000ea80000300800 */
[----:B0-----:R-:W2:Y:S04]  /*b7b10*/  LDL.LU R28, [R1+0x860] ;  /* 0x00086000011c7983 */ /* 0x001ea80000300800 */
[----:B------:R-:W2:Y:S04]  /*b7b20*/  LDL.LU R29, [R1+0x4c8] ;  /* 0x0004c800011d7983 */ /* 0x000ea80000300800 */
[----:B-1----:R-:W2:Y:S04]  /*b7b30*/  LDL.LU R30, [R1+0x84c] ;  /* 0x00084c00011e7983 */ /* 0x002ea80000300800 */
[----:B------:R-:W2:Y:S04]  /*b7b40*/  LDL.LU R31, [R1+0x4c4] ;  /* 0x0004c400011f7983 */ /* 0x000ea80000300800 */
[----:B------:R-:W2:Y:S04]  /*b7b50*/  LDL.LU R35, [R1+0x828] ;  /* 0x0008280001237983 */ /* 0x000ea80000300800 */
[----:B------:R3:W-:Y:S02]  /*b7b60*/  STSM.16.M88.4 [R55], R8 ;  /* 0x0000000837007844 */ /* 0x0007e40000000200 */
[----:B---3--:R-:W-:-:S02]  /*b7b70*/  PRMT R10, R21, 0x5410, R20 ;  /* 0x00005410150a7816 */ /* 0x008fc40000000014 */
[----:B------:R-:W-:Y:S01]  /*b7b80*/  PRMT R11, R23, 0x5410, R22 ;  /* 0x00005410170b7816 */ /* 0x000fe20000000016 */
[----:B------:R-:W-:Y:S01]  /*b7b90*/  NOP ;  /* 0x0000000000007918 */ /* 0x000fe20000000000 */
[----:B------:R-:W0:Y:S01]  /*b7ba0*/  LDS.128 R20, [R55] ;  /* 0x0000000037147984 */ /* 0x000e220000000c00 */
[----:B------:R-:W-:Y:S02]  /*b7bb0*/  PRMT R8, R36, 0x5410, R60 ;  /* 0x0000541024087816 */ /* 0x000fe4000000003c */
[----:B------:R-:W-:Y:S01]  /*b7bc0*/  PRMT R9, R48, 0x5410, R7 ;  /* 0x0000541030097816 */ /* 0x000fe20000000007 */
[----:B------:R-:W-:-:S04]  /*b7bd0*/  NOP ;  /* 0x0000000000007918 */ /* 0x000fc80000000000 */
[----:B------:R-:W-:Y:S01]  /*b7be0*/  STSM.16.M88.4 [R55], R8 ;  /* 0x0000000837007844 */ /* 0x000fe20000000200 */
[----:B0-----:R-:W-:-:S03]  /*b7bf0*/  IMAD.MOV.U32 R48, RZ, RZ, R20 ;  /* 0x000000ffff307224 */ /* 0x001fc600078e0014 */
[----:B------:R-:W-:Y:S04]  /*b7c00*/  STL [R1+0x1a4], R21 ;  /* 0x0001a41501007387 */ /* 0x000fe80000100800 */
[----:B------:R0:W-:Y:S04]  /*b7c10*/  STL.64 [R1+0x1a8], R22 ;  /* 0x0001a81601007387 */ /* 0x0001e80000100a00 */
[----:B0-----:R-:W3:Y:S04]  /*b7c20*/  LDL.LU.64 R22, [R1+0x3140] ;  /* 0x0031400001167983 */ /* 0x001ee80000300a00 */
[----:B------:R-:W3:Y:S04]  /*b7c30*/  LDL.LU.64 R20, [R1+0x3138] ;  /* 0x0031380001147983 */ /* 0x000ee80000300a00 */
[----:B------:R-:W-:Y:S01]  /*b7c40*/  STL.64 [R1+0x3110], R48 ;  /* 0x0031103001007387 */ /* 0x000fe20000100a00 */
[----:B------:R-:W-:-:S03]  /*b7c50*/  NOP ;  /* 0x0000000000007918 */ /* 0x000fc60000000000 */
[----:B------:R-:W0:Y:S01]  /*b7c60*/  LDS.128 R48, [R55] ;  /* 0x0000000037307984 */ /* 0x000e220000000c00 */
[----:B------:R-:W-:-:S03]  /*b7c70*/  PRMT R8, R6, 0x5410, R45 ;  /* 0x0000541006087816 */ /* 0x000fc6000000002d */
[----:B------:R-:W3:Y:S01]  /*b7c80*/  LDL.LU R7, [R1+0x500] ;  /* 0x0005000001077983 */ /* 0x000ee20000300800 */
[----:B------:R-:W-:-:S03]  /*b7c90*/  PRMT R9, R57, 0x5410, R56 ;  /* 0x0000541039097816 */ /* 0x000fc60000000038 */
[----:B------:R-:W3:Y:S04]  /*b7ca0*/  LDL.LU R45, [R1+0x8ac] ;  /* 0x0008ac00012d7983 */ /* 0x000ee80000300800 */
[----:B------:R-:W3:Y:S04]  /*b7cb0*/  LDL.LU R56, [R1+0x4ec] ;  /* 0x0004ec0001387983 */ /* 0x000ee80000300800 */
[----:B------:R-:W3:Y:S01]  /*b7cc0*/  LDL.LU R57, [R1+0x8a8] ;  /* 0x0008a80001397983 */ /* 0x000ee20000300800 */
[----:B----4-:R-:W-:-:S03]  /*b7cd0*/  PRMT R10, R59, 0x5410, R58 ;  /* 0x000054103b0a7816 */ /* 0x010fc6000000003a */
[----:B0-----:R0:W-:Y:S04]  /*b7ce0*/  STL.64 [R1+0x190], R48 ;  /* 0x0001903001007387 */ /* 0x0011e80000100a00 */
[----:B------:R1:W-:Y:S04]  /*b7cf0*/  STL.64 [R1+0x198], R50 ;  /* 0x0001983201007387 */ /* 0x0003e80000100a00 */
[----:B------:R-:W4:Y:S04]  /*b7d00*/  LDL.LU R58, [R1+0x4e8] ;  /* 0x0004e800013a7983 */ /* 0x000f280000300800 */
[----:B------:R-:W4:Y:S01]  /*b7d10*/  LDL.LU R59, [R1+0x868] ;  /* 0x00086800013b7983 */ /* 0x000f220000300800 */
[----:B------:R-:W-:Y:S01]  /*b7d20*/  PRMT R11, R26, 0x5410, R25 ;  /* 0x000054101a0b7816 */ /* 0x000fe20000000019 */
[----:B------:R-:W-:-:S02]  /*b7d30*/  NOP ;  /* 0x0000000000007918 */ /* 0x000fc40000000000 */
[----:B------:R-:W4:Y:S04]  /*b7d40*/  LDL.LU R25, [R1+0x2dc] ;  /* 0x0002dc0001197983 */ /* 0x000f280000300800 */
[----:B------:R-:W4:Y:S04]  /*b7d50*/  LDL.LU R26, [R1+0x430] ;  /* 0x00043000011a7983 */ /* 0x000f280000300800 */
[----:B0-----:R-:W4:Y:S04]  /*b7d60*/  LDL.LU R48, [R1+0x524] ;  /* 0x0005240001307983 */ /* 0x001f280000300800 */
[----:B------:R-:W4:Y:S04]  /*b7d70*/  LDL.LU R49, [R1+0x900] ;  /* 0x0009000001317983 */ /* 0x000f280000300800 */
[----:B-1----:R-:W4:Y:S04]  /*b7d80*/  LDL.LU R50, [R1+0x50c] ;  /* 0x00050c0001327983 */ /* 0x002f280000300800 */
[----:B------:R-:W4:Y:S04]  /*b7d90*/  LDL.LU R51, [R1+0x8e8] ;  /* 0x0008e80001337983 */ /* 0x000f280000300800 */
[----:B------:R2:W-:Y:S04]  /*b7da0*/  STSM.16.M88.4 [R55], R8 ;  /* 0x0000000837007844 */ /* 0x0005e80000000200 */
[----:B------:R-:W4:Y:S01]  /*b7db0*/  LDL.LU R6, [R1+0x508] ;  /* 0x0005080001067983 */ /* 0x000f220000300800 */
[----:B--2---:R-:W-:-:S03]  /*b7dc0*/  PRMT R8, R5, 0x5410, R46 ;  /* 0x0000541005087816 */ /* 0x004fc6000000002e */
[----:B------:R-:W2:Y:S04]  /*b7dd0*/  LDL.LU R46, [R1+0x8c4] ;  /* 0x0008c400012e7983 */ /* 0x000ea80000300800 */
[----:B------:R-:W2:Y:S01]  /*b7de0*/  LDL.LU R5, [R1+0x504] ;  /* 0x0005040001057983 */ /* 0x000ea20000300800 */
[----:B------:R-:W-:Y:S02]  /*b7df0*/  PRMT R9, R28, 0x5410, R47 ;  /* 0x000054101c097816 */ /* 0x000fe4000000002f */
[----:B------:R-:W-:Y:S02]  /*b7e00*/  PRMT R10, R30, 0x5410, R29 ;  /* 0x000054101e0a7816 */ /* 0x000fe4000000001d */
[----:B------:R-:W-:Y:S01]  /*b7e10*/  PRMT R11, R35, 0x5410, R31 ;  /* 0x00005410230b7816 */ /* 0x000fe2000000001f */
[----:B------:R-:W-:Y:S01]  /*b7e20*/  NOP ;  /* 0x0000000000007918 */ /* 0x000fe20000000000 */
[----:B------:R-:W0:Y:S04]  /*b7e30*/  LDS.128 R28, [R55] ;  /* 0x00000000371c7984 */ /* 0x000e280000000c00 */
[----:B------:R-:W2:Y:S01]  /*b7e40*/  LDL.LU R35, [R1+0x8c0] ;  /* 0x0008c00001237983 */ /* 0x000ea20000300800 */
[----:B------:R-:W-:-:S03]  /*b7e50*/  NOP ;  /* 0x0000000000007918 */ /* 0x000fc60000000000 */
[----:B0-----:R-:W-:Y:S04]  /*b7e60*/  STL.64 [R1+0x180], R28 ;  /* 0x0001801c01007387 */ /* 0x001fe80000100a00 */
[----:B------:R0:W-:Y:S01]  /*b7e70*/  STL [R1+0x18c], R31 ;  /* 0x00018c1f01007387 */ /* 0x0001e20000100800 */
[----:B------:R-:W-:-:S03]  /*b7e80*/  IMAD.MOV.U32 R47, RZ, RZ, R30 ;  /* 0x000000ffff2f7224 */ /* 0x000fc600078e001e */
[----:B0-----:R-:W2:Y:S04]  /*b7e90*/  LDL.LU.64 R30, [R1+0x3130] ;  /* 0x00313000011e7983 */ /* 0x001ea80000300a00 */
[----:B------:R-:W2:Y:S04]  /*b7ea0*/  LDL.LU.64 R28, [R1+0x3128] ;  /* 0x00312800011c7983 */ /* 0x000ea80000300a00 */
        /* <DEDUP_REMOVED lines=8> */
[----:B------:R3:W-:Y:S02]  /*b7f30*/  STSM.16.M88.4 [R55], R8 ;  /* 0x0000000837007844 */ /* 0x0007e40000000200 */
[----:B---3--:R-:W-:-:S02]  /*b7f40*/  PRMT R9, R57, 0x5410, R56 ;  /* 0x0000541039097816 */ /* 0x008fc40000000038 */
[----:B----4-:R-:W-:Y:S01]  /*b7f50*/  PRMT R10, R59, 0x5410, R58 ;  /* 0x000054103b0a7816 */ /* 0x010fe2000000003a */
[----:B------:R-:W-:Y:S01]  /*b7f60*/  NOP ;  /* 0x0000000000007918 */ /* 0x000fe20000000000 */
[----:B------:R-:W0:Y:S01]  /*b7f70*/  LDS.128 R56, [R55] ;  /* 0x0000000037387984 */ /* 0x000e220000000c00 */
[----:B------:R-:W-:Y:S02]  /*b7f80*/  PRMT R11, R26, 0x5410, R25 ;  /* 0x000054101a0b7816 */ /* 0x000fe40000000019 */
[----:B------:R-:W-:Y:S01]  /*b7f90*/  PRMT R8, R45, 0x5410, R7 ;  /* 0x000054102d087816 */ /* 0x000fe20000000007 */
[----:B------:R-:W-:Y:S01]  /*b7fa0*/  IMAD.MOV.U32 R45, RZ, RZ, R27 ;  /* 0x000000ffff2d7224 */ /* 0x000fe200078e001b */
[----:B------:R-:W-:Y:S01]  /*b7fb0*/  NOP ;  /* 0x0000000000007918 */ /* 0x000fe20000000000 */
[----:B0-----:R-:W-:Y:S04]  /*b7fc0*/  STL.64 [R1+0x170], R56 ;  /* 0x0001703801007387 */ /* 0x001fe80000100a00 */
[----:B------:R0:W-:Y:S04]  /*b7fd0*/  STL.64 [R1+0x178], R58 ;  /* 0x0001783a01007387 */ /* 0x0001e80000100a00 */
[----:B0-----:R-:W3:Y:S04]  /*b7fe0*/  LDL.LU.64 R58, [R1+0x3120] ;  /* 0x00312000013a7983 */ /* 0x001ee80000300a00 */
[----:B------:R-:W3:Y:S04]  /*b7ff0*/  LDL.LU.64 R56, [R1+0x3118] ;  /* 0x0031180001387983 */ /* 0x000ee80000300a00 */
[----:B------:R-:W4:Y:S04]  /*b8000*/  LDL.LU R60, [R1+0x56c] ;  /* 0x00056c00013c7983 */ /* 0x000f280000300800 */
[----:B------:R-:W4:Y:S04]  /*b8010*/  LDL.LU R25, [R1+0x948] ;  /* 0x0009480001197983 */ /* 0x000f280000300800 */
[----:B------:R-:W3:Y:S04]  /*b8020*/  LDL.LU R36, [R1+0x568] ;  /* 0x0005680001247983 */ /* 0x000ee80000300800 */
[----:B------:R-:W3:Y:S04]  /*b8030*/  LDL.LU R26, [R1+0x944] ;  /* 0x00094400011a7983 */ /* 0x000ee80000300800 */
[----:B------:R-:W3:Y:S04]  /*b8040*/  LDL.LU R7, [R1+0x564] ;  /* 0x0005640001077983 */ /* 0x000ee80000300800 */
[----:B------:R-:W3:Y:S04]  /*b8050*/  LDL.LU R27, [R1+0x940] ;  /* 0x00094000011b7983 */ /* 0x000ee80000300800 */
[----:B------:R0:W-:Y:S02]  /*b8060*/  STSM.16.M88.4 [R55], R8 ;  /* 0x0000000837007844 */ /* 0x0001e40000000200 */
[----:B0-----:R-:W-:-:S02]  /*b8070*/  PRMT R8, R49, 0x5410, R48 ;  /* 0x0000541031087816 */ /* 0x001fc40000000030 */
[----:B------:R-:W-:Y:S01]  /*b8080*/  PRMT R9, R51, 0x5410, R50 ;  /* 0x0000541033097816 */ /* 0x000fe20000000032 */
[----:B------:R-:W-:Y:S01]  /*b8090*/  NOP ;  /* 0x0000000000007918 */ /* 0x000fe20000000000 */
[----:B------:R-:W0:Y:S01]  /*b80a0*/  LDS.128 R48, [R55] ;  /* 0x0000000037307984 */ /* 0x000e220000000c00 */
[----:B--2---:R-:W-:-:S03]  /*b80b0*/  PRMT R10, R46, 0x5410, R6 ;  /* 0x000054102e0a7816 */ /* 0x004fc60000000006 */
[----:B------:R-:W2:Y:S01]  /*b80c0*/  LDL.LU R6, [R1+0x2e4] ;  /* 0x0002e40001067983 */ /* 0x000ea20000300800 */
[----:B0-----:R-:W-:Y:S01]  /*b80d0*/  IMAD.MOV.U32 R46, RZ, RZ, R51 ;  /* 0x000000ffff2e7224 */ /* 0x001fe200078e0033 */
[----:B------:R-:W-:Y:S01]  /*b80e0*/  PRMT R11, R35, 0x5410, R5 ;  /* 0x00005410230b7816 */ /* 0x000fe20000000005 */
[----:B------:R-:W-:Y:S01]  /*b80f0*/  NOP ;  /* 0x0000000000007918 */ /* 0x000fe20000000000 */
[----:B------:R-:W2:Y:S04]  /*b8100*/  LDL.LU R35, [R1+0x444] ;  /* 0x0004440001237983 */ /* 0x000ea80000300800 */
[----:B------:R0:W-:Y:S01]  /*b8110*/  STSM.16.M88.4 [R55], R8 ;  /* 0x0000000837007844 */ /* 0x0001e20000000200 */
[----:B------:R-:W-:-:S03]  /*b8120*/  IMAD.MOV.U32 R5, RZ, RZ, R50 ;  /* 0x000000ffff057224 */ /* 0x000fc600078e0032 */
[----:B------:R-:W-:Y:S01]  /*b8130*/  STL.64 [R1+0x160], R48 ;  /* 0x0001603001007387 */ /* 0x000fe20000100a00 */
[----:B------:R-:W-:-:S03]  /*b8140*/  NOP ;  /* 0x0000000000007918 */ /* 0x000fc60000000000 */
[----:B------:R-:W1:Y:S04]  /*b8150*/  LDS.128 R48, [R55] ;  /* 0x0000000037307984 */ /* 0x000e680000000c00 */
[----:B------:R-:W-:Y:S01]  /*b8160*/  STL.64 [R1+0x30b0], R46 ;  /* 0x0030b02e01007387 */ /* 0x000fe20000100a00 */
[----:B0-----:R-:W-:Y:S02]  /*b8170*/  PRMT R8, R41, 0x5410, R40 ;  /* 0x0000541029087816 */ /* 0x001fe40000000028 */
[----:B------:R-:W-:Y:S02]  /*b8180*/  PRMT R9, R44, 0x5410, R3 ;  /* 0x000054102c097816 */ /* 0x000fe40000000003 */
[----:B------:R-:W-:Y:S02]  /*b8190*/  PRMT R10, R38, 0x5410, R0 ;  /* 0x00005410260a7816 */ /* 0x000fe40000000000 */
[----:B------:R-:W-:Y:S01]  /*b81a0*/  PRMT R11, R61, 0x5410, R37 ;  /* 0x000054103d0b7816 */ /* 0x000fe20000000025 */
[----:B------:R-:W2:Y:S04]  /*b81b0*/  LDL.LU R0, [R1+0x2e8] ;  /* 0x0002e80001007983 */ /* 0x000ea80000300800 */
[----:B------:R-:W2:Y:S04]  /*b81c0*/  LDL.LU R38, [R1+0x424] ;  /* 0x0004240001267983 */ /* 0x000ea80000300800 */
[----:B-1----:R-:W-:Y:S01]  /*b81d0*/  STL.64 [R1+0x150], R48 ;  /* 0x0001503001007387 */ /* 0x002fe20000100a00 */
[----:B------:R-:W-:-:S03]  /*b81e0*/  NOP ;  /* 0x0000000000007918 */ /* 0x000fc60000000000 */
[----:B------:R-:W-:Y:S04]  /*b81f0*/  STL.64 [R1+0x158], R50 ;  /* 0x0001583201007387 */ /* 0x000fe80000100a00 */
[----:B------:R0:W-:Y:S04]  /*b8200*/  STSM.16.M88.4 [R55], R8 ;  /* 0x0000000837007844 */ /* 0x0001e80000000200 */
[----:B0-----:R-:W2:Y:S04]  /*b8210*/  LDL.LU R8, [R1] ;  /* 0x0000000001087983 */ /* 0x001ea80000300800 */
[----:B------:R-:W2:Y:S04]  /*b8220*/  LDL.LU R9, [R1+0x4] ;  /* 0x0000040001097983 */ /* 0x000ea80000300800 */
[----:B------:R-:W2:Y:S01]  /*b8230*/  LDL.LU R10, [R1+0x8] ;  /* 0x00000800010a7983 */ /* 0x000ea20000300800 */
[----:B------:R-:W-:Y:S01]  /*b8240*/  IMAD.MOV.U32 R37, RZ, RZ, R45 ;  /* 0x000000ffff257224 */ /* 0x000fe200078e002d */
[----:B------:R-:W-:-:S02]  /*b8250*/  NOP ;  /* 0x0000000000007918 */ /* 0x000fc40000000000 */
[----:B------:R-:W0:Y:S01]  /*b8260*/  LDS.128 R44, [R55] ;  /* 0x00000000372c7984 */ /* 0x000e220000000c00 */
[----:B----4-:R-:W-:Y:S02]  /*b8270*/  PRMT R25, R25, 0x5410, R60 ;  /* 0x0000541019197816 */ /* 0x010fe4000000003c */
[----:B---3--:R-:W-:Y:S02]  /*b8280*/  PRMT R26, R26, 0x5410, R36 ;  /* 0x000054101a1a7816 */ /* 0x008fe40000000024 */
[----:B------:R-:W-:Y:S01]  /*b8290*/  PRMT R27, R27, 0x5410, R7 ;  /* 0x000054101b1b7816 */ /* 0x000fe20000000007 */
[----:B------:R-:W3:Y:S04]  /*b82a0*/  LDL.LU R36, [R1+0x2ec] ;  /* 0x0002ec0001247983 */ /* 0x000ee80000300800 */
[----:B------:R-:W3:Y:S04]  /*b82b0*/  LDL.LU R7, [R1+0x438] ;  /* 0x0004380001077983 */ /* 0x000ee80000300800 */
[----:B0-----:R-:W-:Y:S01]  /*b82c0*/  STL.64 [R1+0x140], R44 ;  /* 0x0001402c01007387 */ /* 0x001fe20000100a00 */
[----:B------:R-:W-:-:S03]  /*b82d0*/  NOP ;  /* 0x0000000000007918 */ /* 0x000fc60000000000 */
[----:B------:R-:W-:Y:S04]  /*b82e0*/  STL.64 [R1+0x148], R46 ;  /* 0x0001482e01007387 */ /* 0x000fe80000100a00 */
[----:B------:R0:W-:Y:S01]  /*b82f0*/  STSM.16.M88.4 [R55], R24 ;  /* 0x0000001837007844 */ /* 0x0001e20000000200 */
[----:B------:R-:W-:-:S03]  /*b8300*/  NOP ;  /* 0x0000000000007918 */ /* 0x000fc60000000000 */
[----:B------:R-:W1:Y:S04]  /*b8310*/  LDS.128 R44, [R55] ;  /* 0x00000000372c7984 */ /* 0x000e680000000c00 */
[----:B0-----:R-:W4:Y:S04]  /*b8320*/  LDL.LU R24, [R1+0x10] ;  /* 0x0000100001187983 */ /* 0x001f280000300800 */
[----:B------:R-:W4:Y:S04]  /*b8330*/  LDL.LU R25, [R1+0x14] ;  /* 0x0000140001197983 */ /* 0x000f280000300800 */
[----:B------:R-:W4:Y:S04]  /*b8340*/  LDL.LU R26, [R1+0x18] ;  /* 0x00001800011a7983 */ /* 0x000f280000300800 */
[----:B------:R-:W4:Y:S04]  /*b8350*/  LDL.LU R48, [R1+0x20] ;  /* 0x0000200001307983 */ /* 0x000f280000300800 */
[----:B-1----:R-:W-:Y:S04]  /*b8360*/  STL.64 [R1+0x130], R44 ;  /* 0x0001302c01007387 */ /* 0x002fe80000100a00 */
[----:B------:R-:W-:Y:S04]  /*b8370*/  STL.64 [R1+0x138], R46 ;  /* 0x0001382e01007387 */ /* 0x000fe80000100a00 */
[----:B------:R-:W4:Y:S04]  /*b8380*/  LDL.LU R49, [R1+0x24] ;  /* 0x0000240001317983 */ /* 0x000f280000300800 */
[----:B------:R-:W4:Y:S04]  /*b8390*/  LDL.LU R50, [R1+0x28] ;  /* 0x0000280001327983 */ /* 0x000f280000300800 */
[----:B------:R-:W4:Y:S04]  /*b83a0*/  LDL.LU R61, [R1+0x2f0] ;  /* 0x0002f000013d7983 */ /* 0x000f280000300800 */
[----:B------:R-:W4:Y:S01]  /*b83b0*/  LDL.LU R60, [R1+0x41c] ;  /* 0x00041c00013c7983 */ /* 0x000f220000300800 */
[----:B------:R-:W-:Y:S01]  /*b83c0*/  NOP ;  /* 0x0000000000007918 */ /* 0x000fe20000000000 */
[----:B--2---:R-:W-:-:S05]  /*b83d0*/  PRMT R35, R35, 0x5410, R6 ;  /* 0x0000541023237816 */ /* 0x004fca0000000006 */
[----:B------:R-:W-:Y:S01]  /*b83e0*/  STSM.16.M88.4 [R55], R32 ;  /* 0x0000002037007844 */ /* 0x000fe20000000200 */
[----:B------:R-:W-:-:S03]  /*b83f0*/  NOP ;  /* 0x0000000000007918 */ /* 0x000fc60000000000 */
[----:B------:R-:W0:Y:S01]  /*b8400*/  LDS.128 R44, [R55] ;  /* 0x00000000372c7984 */ /* 0x000e220000000c00 */
[----:B------:R-:W-:-:S03]  /*b8410*/  NOP ;  /* 0x0000000000007918 */ /* 0x000fc60000000000 */
[----:B------:R-:W-:Y:S01]  /*b8420*/  STSM.16.M88.4 [R55], R12 ;  /* 0x0000000c37007844 */ /* 0x000fe20000000200 */
[----:B------:R-:W-:-:S03]  /*b8430*/  NOP ;  /* 0x0000000000007918 */ /* 0x000fc60000000000 */
[----:B------:R-:W1:Y:S01]  /*b8440*/  LDS.128 R12, [R55] ;  /* 0x00000000370c7984 */ /* 0x000e620000000c00 */
[----:B------:R-:W-:Y:S01]  /*b8450*/  PRMT R11, R38, 0x5410, R0 ;  /* 0x00005410260b7816 */ /* 0x000fe20000000000 */
[----:B------:R-:W-:-:S04]  /*b8460*/  NOP ;  /* 0x0000000000007918 */ /* 0x000fc80000000000 */
[----:B------:R-:W-:Y:S01]  /*b8470*/  STSM.16.M88.4 [R55], R8 ;  /* 0x0000000837007844 */ /* 0x000fe20000000200 */
[----:B------:R-:W-:-:S03]  /*b8480*/  NOP ;  /* 0x0000000000007918 */ /* 0x000fc60000000000 */
[----:B------:R-:W2:Y:S04]  /*b8490*/  LDS.128 R8, [R55] ;  /* 0x0000000037087984 */ /* 0x000ea80000000c00 */
[----:B0-----:R-:W-:Y:S04]  /*b84a0*/  STL [R1+0x110], R44 ;  /* 0x0001102c01007387 */ /* 0x001fe80000100800 */
[----:B------:R-:W-:Y:S04]  /*b84b0*/  STL [R1+0x11c], R47 ;  /* 0x00011c2f01007387 */ /* 0x000fe80000100800 */
[----:B-1----:R-:W-:Y:S04]  /*b84c0*/  STL.64 [R1+0x100], R12 ;  /* 0x0001000c01007387 */ /* 0x002fe80000100a00 */
[----:B------:R-:W-:Y:S01]  /*b84d0*/  STL.64 [R1+0x108], R14 ;  /* 0x0001080e01007387 */ /* 0x000fe20000100a00 */
[----:B------:R-:W-:Y:S01]  /*b84e0*/  IMAD.MOV.U32 R0, RZ, RZ, R37 ;  /* 0x000000ffff007224 */ /* 0x000fe200078e0025 */
[----:B------:R-:W-:-:S02]  /*b84f0*/  NOP ;  /* 0x0000000000007918 */ /* 0x000fc40000000000 */
[----:B--2---:R0:W-:Y:S04]  /*b8500*/  STL.64 [R1+0xf0], R8 ;  /* 0x0000f00801007387 */ /* 0x0041e80000100a00 */
[----:B------:R1:W-:Y:S04]  /*b8510*/  STL.64 [R1+0xf8], R10 ;  /* 0x0000f80a01007387 */ /* 0x0003e80000100a00 */
[----:B0-----:R-:W2:Y:S04]  /*b8520*/  LDL.LU R8, [R1+0x30] ;  /* 0x0000300001087983 */ /* 0x001ea80000300800 */
[----:B------:R-:W2:Y:S04]  /*b8530*/  LDL.LU R9, [R1+0x34] ;  /* 0x0000340001097983 */ /* 0x000ea80000300800 */
[----:B-1----:R-:W2:Y:S04]  /*b8540*/  LDL.LU R10, [R1+0x38] ;  /* 0x00003800010a7983 */ /* 0x002ea80000300800 */
[----:B------:R-:W2:Y:S04]  /*b8550*/  LDL.LU R38, [R1+0x2f4] ;  /* 0x0002f40001267983 */ /* 0x000ea80000300800 */
[----:B------:R-:W2:Y:S04]  /*b8560*/  LDL.LU R37, [R1+0x42c] ;  /* 0x00042c0001257983 */ /* 0x000ea80000300800 */
[----:B------:R-:W-:Y:S01]  /*b8570*/  STSM.16.M88.4 [R55], R16 ;  /* 0x0000001037007844 */ /* 0x000fe20000000200 */
[----:B------:R-:W-:-:S03]  /*b8580*/  NOP ;  /* 0x0000000000007918 */ /* 0x000fc60000000000 */
[----:B------:R-:W0:Y:S04]  /*b8590*/  LDS.128 R12, [R55] ;  /* 0x00000000370c7984 */ /* 0x000e280000000c00 */
[----:B0-----:R-:W-:Y:S04]  /*b85a0*/  STL.64 [R1+0xe0], R12 ;  /* 0x0000e00c01007387 */ /* 0x001fe80000100a00 */
[----:B------:R-:W-:Y:S01]  /*b85b0*/  STL.64 [R1+0xe8], R14 ;  /* 0x0000e80e01007387 */ /* 0x000fe20000100a00 */
[----:B------:R-:W-:Y:S01]  /*b85c0*/  NOP ;  /* 0x0000000000007918 */ /* 0x000fe20000000000 */
[----:B---3--:R-:W-:-:S05]  /*b85d0*/  PRMT R27, R7, 0x5410, R36 ;  /* 0x00005410071b7816 */ /* 0x008fca0000000024 */
[----:B----4-:R-:W-:Y:S01]  /*b85e0*/  STSM.16.M88.4 [R55], R24 ;  /* 0x0000001837007844 */ /* 0x010fe20000000200 */
[----:B------:R-:W-:-:S03]  /*b85f0*/  NOP ;  /* 0x0000000000007918 */ /* 0x000fc60000000000 */
[----:B------:R-:W0:Y:S01]  /*b8600*/  LDS.128 R12, [R55] ;  /* 0x00000000370c7984 */ /* 0x000e220000000c00 */
[----:B------:R-:W-:-:S03]  /*b8610*/  NOP ;  /* 0x0000000000007918 */ /* 0x000fc60000000000 */
[----:B------:R-:W-:Y:S01]  /*b8620*/  STSM.16.M88.4 [R55], R20 ;  /* 0x0000001437007844 */ /* 0x000fe20000000200 */
[----:B------:R-:W-:-:S03]  /*b8630*/  NOP ;  /* 0x0000000000007918 */ /* 0x000fc60000000000 */
[----:B0-----:R-:W-:Y:S01]  /*b8640*/  STL [R1+0xd4], R13 ;  /* 0x0000d40d01007387 */ /* 0x001fe20000100800 */
[----:B------:R-:W-:-:S03]  /*b8650*/  IMAD.MOV.U32 R7, RZ, RZ, R12 ;  /* 0x000000ffff077224 */ /* 0x000fc600078e000c */
[----:B------:R-:W-:Y:S01]  /*b8660*/  STL [R1+0xd8], R14 ;  /* 0x0000d80e01007387 */ /* 0x000fe20000100800 */
[----:B------:R-:W-:-:S03]  /*b8670*/  IMAD.MOV.U32 R36, RZ, RZ, R15 ;  /* 0x000000ffff247224 */ /* 0x000fc600078e000f */
[----:B------:R-:W0:Y:S01]  /*b8680*/  LDS.128 R12, [R55] ;  /* 0x00000000370c7984 */ /* 0x000e220000000c00 */
[----:B------:R-:W-:Y:S01]  /*b8690*/  IMAD.MOV.U32 R6, RZ, RZ, R45 ;  /* 0x000000ffff067224 */ /* 0x000fe200078e002d */
[----:B------:R-:W-:Y:S01]  /*b86a0*/  PRMT R51, R60, 0x5410, R61 ;  /* 0x000054103c337816 */ /* 0x000fe2000000003d */
[----:B------:R-:W-:-:S03]  /*b86b0*/  NOP ;  /* 0x0000000000007918 */ /* 0x000fc60000000000 */
[----:B------:R-:W-:Y:S04]  /*b86c0*/  STL.64 [R1+0x30a0], R6 ;  /* 0x0030a00601007387 */ /* 0x000fe80000100a00 */
[----:B------:R-:W-:Y:S01]  /*b86d0*/  STSM.16.M88.4 [R55], R48 ;  /* 0x0000003037007844 */ /* 0x000fe20000000200 */
[----:B0-----:R-:W-:-:S03]  /*b86e0*/  IMAD.MOV.U32 R60, RZ, RZ, R12 ;  /* 0x000000ffff3c7224 */ /* 0x001fc600078e000c */
[----:B------:R-:W-:Y:S01]  /*b86f0*/  STL.64 [R1+0xc8], R14 ;  /* 0x0000c80e01007387 */ /* 0x000fe20000100a00 */
[----:B------:R-:W-:Y:S01]  /*b8700*/  IMAD.MOV.U32 R61, RZ, RZ, R13 ;  /* 0x000000ffff3d7224 */ /* 0x000fe200078e000d */
[----:B------:R-:W-:Y:S02]  /*b8710*/  NOP ;  /* 0x0000000000007918 */ /* 0x000fe40000000000 */
[----:B------:R-:W0:Y:S01]  /*b8720*/  LDS.128 R12, [R55] ;  /* 0x00000000370c7984 */ /* 0x000e220000000c00 */
[----:B------:R-:W-:-:S03]  /*b8730*/  IMAD.MOV.U32 R45, RZ, RZ, R46 ;  /* 0x000000ffff2d7224 */ /* 0x000fc600078e002e */
[----:B------:R-:W-:Y:S04]  /*b8740*/  STL.64 [R1+0x3078], R60 ;  /* 0x0030783c01007387 */ /* 0x000fe80000100a00 */
[----:B------:R-:W3:Y:S01]  /*b8750*/  LDL.LU R46, [R1+0x6a8] ;  /* 0x0006a800012e7983 */ /* 0x000ee20000300800 */
[----:B------:R-:W-:-:S03]  /*b8760*/  NOP ;  /* 0x0000000000007918 */ /* 0x000fc60000000000 */
[----:B------:R-:W-:Y:S04]  /*b8770*/  STSM.16.M88.4 [R55], R28 ;  /* 0x0000001c37007844 */ /* 0x000fe80000000200 */
[----:B0-----:R-:W-:Y:S04]  /*b8780*/  STL.64 [R1+0xb0], R12 ;  /* 0x0000b00c01007387 */ /* 0x001fe80000100a00 */
[----:B------:R-:W-:Y:S01]  /*b8790*/  STL.64 [R1+0xb8], R14 ;  /* 0x0000b80e01007387 */ /* 0x000fe20000100a00 */
[----:B------:R-:W-:-:S03]  /*b87a0*/  NOP ;  /* 0x0000000000007918 */ /* 0x000fc60000000000 */
[----:B------:R-:W0:Y:S04]  /*b87b0*/  LDS.128 R12, [R55] ;  /* 0x00000000370c7984 */ /* 0x000e280000000c00 */
[----:B------:R-:W3:Y:S04]  /*b87c0*/  LDL.LU R47, [R1+0xac8] ;  /* 0x000ac800012f7983 */ /* 0x000ee80000300800 */
[----:B------:R-:W4:Y:S04]  /*b87d0*/  LDL.LU R48, [R1+0x6a4] ;  /* 0x0006a40001307983 */ /* 0x000f280000300800 */
[----:B------:R-:W4:Y:S04]  /*b87e0*/  LDL.LU R49, [R1+0xac4] ;  /* 0x000ac40001317983 */ /* 0x000f280000300800 */
[----:B------:R-:W4:Y:S04]  /*b87f0*/  LDL.LU R50, [R1+0x2f8] ;  /* 0x0002f80001327983 */ /* 0x000f280000300800 */
[----:B------:R-:W4:Y:S04]  /*b8800*/  LDL.LU R3, [R1+0x418] ;  /* 0x0004180001037983 */ /* 0x000f280000300800 */
[----:B0-----:R-:W-:Y:S04]  /*b8810*/  STL.64 [R1+0xa0], R12 ;  /* 0x0000a00c01007387 */ /* 0x001fe80000100a00 */
[----:B------:R0:W-:Y:S01]  /*b8820*/  STL.64 [R1+0xa8], R14 ;  /* 0x0000a80e01007387 */ /* 0x0001e20000100a00 */
[----:B--2---:R-:W-:Y:S01]  /*b8830*/  PRMT R11, R37, 0x5410, R38 ;  /* 0x00005410250b7816 */ /* 0x004fe20000000026 */
[----:B------:R-:W-:-:S04]  /*b8840*/  NOP ;  /* 0x0000000000007918 */ /* 0x000fc80000000000 */
[----:B------:R1:W-:Y:S04]  /*b8850*/  STSM.16.M88.4 [R55], R8 ;  /* 0x0000000837007844 */ /* 0x0003e80000000200 */
[----:B0-----:R-:W2:Y:S01]  /*b8860*/  LDL.LU R15, [R1+0x6ec] ;  /* 0x0006ec00010f7983 */ /* 0x001ea20000300800 */
[----:B------:R-:W-:Y:S01]  /*b8870*/  IMAD.MOV.U32 R16, RZ, RZ, R0 ;  /* 0x000000ffff107224 */ /* 0x000fe200078e0000 */
[----:B------:R-:W-:Y:S02]  /*b8880*/  NOP ;  /* 0x0000000000007918 */ /* 0x000fe40000000000 */
[----:B------:R-:W0:Y:S01]  /*b8890*/  LDS.128 R20, [R55] ;  /* 0x0000000037147984 */ /* 0x000e220000000c00 */
[----:B------:R-:W-:-:S03]  /*b88a0*/  NOP ;  /* 0x0000000000007918 */ /* 0x000fc60000000000 */
        /* <DEDUP_REMOVED lines=15> */
[----:B------:R-:W-:Y:S01]  /*b89a0*/  STSM.16.M88.4 [R55], R56 ;  /* 0x0000003837007844 */ /* 0x000fe20000000200 */
[----:B0-----:R-:W-:-:S03]  /*b89b0*/  IMAD.MOV.U32 R37, RZ, RZ, R22 ;  /* 0x000000ffff257224 */ /* 0x001fc600078e0016 */
[----:B------:R-:W-:Y:S01]  /*b89c0*/  STL.64 [R1+0x90], R20 ;  /* 0x0000901401007387 */ /* 0x000fe20000100a00 */
[----:B------:R-:W-:Y:S01]  /*b89d0*/  IMAD.MOV.U32 R38, RZ, RZ, R23 ;  /* 0x000000ffff267224 */ /* 0x000fe200078e0017 */
[----:B------:R-:W-:Y:S02]  /*b89e0*/  NOP ;  /* 0x0000000000007918 */ /* 0x000fe40000000000 */
[----:B------:R-:W0:Y:S04]  /*b89f0*/  LDS.128 R20, [R55] ;  /* 0x0000000037147984 */ /* 0x000e280000000c00 */
[----:B------:R-:W-:Y:S04]  /*b8a00*/  STL.64 [R1+0x3080], R36 ;  /* 0x0030802401007387 */ /* 0x000fe80000100a00 */
[----:B------:R-:W2:Y:S04]  /*b8a10*/  LDL.LU R26, [R1+0x76c] ;  /* 0x00076c00011a7983 */ /* 0x000ea80000300800 */
[----:B------:R-:W2:Y:S04]  /*b8a20*/  LDL.LU R27, [R1+0xb50] ;  /* 0x000b5000011b7983 */ /* 0x000ea80000300800 */
[----:B0-----:R-:W-:Y:S04]  /*b8a30*/  STL.64 [R1+0x80], R20 ;  /* 0x0000801401007387 */ /* 0x001fe80000100a00 */
[----:B------:R-:W-:Y:S01]  /*b8a40*/  STL.64 [R1+0x88], R22 ;  /* 0x0000881601007387 */ /* 0x000fe20000100a00 */
[----:B------:R-:W-:Y:S01]  /*b8a50*/  NOP ;  /* 0x0000000000007918 */ /* 0x000fe20000000000 */
[----:B---3--:R-:W-:-:S02]  /*b8a60*/  PRMT R17, R47, 0x5410, R46 ;  /* 0x000054102f117816 */ /* 0x008fc4000000002e */
[----:B----4-:R-:W-:Y:S01]  /*b8a70*/  PRMT R18, R49, 0x5410, R48 ;  /* 0x0000541031127816 */ /* 0x010fe20000000030 */
[----:B------:R-:W3:Y:S01]  /*b8a80*/  LDL.LU R46, [R1+0x768] ;  /* 0x00076800012e7983 */ /* 0x000ee20000300800 */
[----:B------:R-:W-:-:S03]  /*b8a90*/  PRMT R19, R3, 0x5410, R50 ;  /* 0x0000541003137816 */ /* 0x000fc60000000032 */
[----:B------:R-:W3:Y:S04]  /*b8aa0*/  LDL.LU R47, [R1+0xb1c] ;  /* 0x000b1c00012f7983 */ /* 0x000ee80000300800 */
[----:B------:R-:W4:Y:S04]  /*b8ab0*/  LDL.LU R48, [R1+0x744] ;  /* 0x0007440001307983 */ /* 0x000f280000300800 */
[----:B------:R-:W4:Y:S04]  /*b8ac0*/  LDL.LU R49, [R1+0xb18] ;  /* 0x000b180001317983 */ /* 0x000f280000300800 */
[----:B------:R-:W-:Y:S04]  /*b8ad0*/  STSM.16.M88.4 [R55], R16 ;  /* 0x0000001037007844 */ /* 0x000fe80000000200 */
[----:B------:R-:W4:Y:S04]  /*b8ae0*/  LDL.LU R50, [R1+0x740] ;  /* 0x0007400001327983 */ /* 0x000f280000300800 */
[----:B------:R-:W4:Y:S01]  /*b8af0*/  LDL.LU R3, [R1+0xb14] ;  /* 0x000b140001037983 */ /* 0x000f220000300800 */
[----:B--2---:R-:W-:Y:S01]  /*b8b00*/  PRMT R8, R8, 0x5410, R15 ;  /* 0x0000541008087816 */ /* 0x004fe2000000000f */
[----:B------:R-:W-:-:S02]  /*b8b10*/  NOP ;  /* 0x0000000000007918 */ /* 0x000fc40000000000 */
[----:B------:R-:W0:Y:S01]  /*b8b20*/  LDS.128 R12, [R55] ;  /* 0x00000000370c7984 */ /* 0x000e220000000c00 */
[----:B------:R-:W-:Y:S02]  /*b8b30*/  PRMT R9, R9, 0x5410, R32 ;  /* 0x0000541009097816 */ /* 0x000fe40000000020 */
[----:B------:R-:W-:Y:S02]  /*b8b40*/  PRMT R10, R10, 0x5410, R33 ;  /* 0x000054100a0a7816 */ /* 0x000fe40000000021 */
[----:B------:R-:W-:Y:S01]  /*b8b50*/  PRMT R11, R11, 0x5410, R34 ;  /* 0x000054100b0b7816 */ /* 0x000fe20000000022 */
[----:B------:R-:W-:-:S04]  /*b8b60*/  NOP ;  /* 0x0000000000007918 */ /* 0x000fc80000000000 */
[----:B------:R1:W-:Y:S04]  /*b8b70*/  STSM.16.M88.4 [R55], R8 ;  /* 0x0000000837007844 */ /* 0x0003e80000000200 */
[----:B0-----:R-:W-:Y:S04]  /*b8b80*/  STL.64 [R1+0x70], R12 ;  /* 0x0000700c01007387 */ /* 0x001fe80000100a00 */
[----:B------:R-:W-:Y:S01]  /*b8b90*/  STL.64 [R1+0x78], R14 ;  /* 0x0000780e01007387 */ /* 0x000fe20000100a00 */
[----:B------:R-:W-:-:S03]  /*b8ba0*/  NOP ;  /* 0x0000000000007918 */ /* 0x000fc60000000000 */
[----:B------:R-:W0:Y:S01]  /*b8bb0*/  LDS.128 R12, [R55] ;  /* 0x00000000370c7984 */ /* 0x000e220000000c00 */
[----:B-1----:R-:W-:Y:S02]  /*b8bc0*/  PRMT R8, R24, 0x5410, R35 ;  /* 0x0000541018087816 */ /* 0x002fe40000000023 */
[----:B------:R-:W-:Y:S02]  /*b8bd0*/  PRMT R9, R51, 0x5410, R25 ;  /* 0x0000541033097816 */ /* 0x000fe40000000019 */
[----:B------:R-:W-:Y:S02]  /*b8be0*/  PRMT R10, R41, 0x5410, R40 ;  /* 0x00005410290a7816 */ /* 0x000fe40000000028 */
[----:B------:R-:W-:Y:S01]  /*b8bf0*/  PRMT R11, R0, 0x5410, R44 ;  /* 0x00005410000b7816 */ /* 0x000fe2000000002c */
[----:B------:R-:W-:Y:S01]  /*b8c00*/  NOP ;  /* 0x0000000000007918 */ /* 0x000fe20000000000 */
[----:B0-----:R0:W-:Y:S04]  /*b8c10*/  STL [R1+0x64], R13 ;  /* 0x0000640d01007387 */ /* 0x0011e80000100800 */
[----:B------:R1:W-:Y:S04]  /*b8c20*/  STL.64 [R1+0x68], R14 ;  /* 0x0000680e01007387 */ /* 0x0003e80000100a00 */
        /* <DEDUP_REMOVED lines=10> */
[----:B------:R-:W-:-:S03]  /*b8cd0*/  IMAD.MOV.U32 R44, RZ, RZ, R12 ;  /* 0x000000ffff2c7224 */ /* 0x000fc600078e000c */
[----:B------:R-:W2:Y:S04]  /*b8ce0*/  LDL.LU R19, [R1+0x7c4] ;  /* 0x0007c40001137983 */ /* 0x000ea80000300800 */
[----:B------:R-:W2:Y:S04]  /*b8cf0*/  LDL.LU R12, [R1+0xb68] ;  /* 0x000b6800010c7983 */ /* 0x000ea80000300800 */
[----:B0-----:R-:W2:Y:S04]  /*b8d00*/  LDL.LU R13, [R1+0x7c0] ;  /* 0x0007c000010d7983 */ /* 0x001ea80000300800 */
[----:B-1----:R-:W2:Y:S04]  /*b8d10*/  LDL.LU R14, [R1+0xb64] ;  /* 0x000b6400010e7983 */ /* 0x002ea80000300800 */
[----:B------:R-:W2:Y:S04]  /*b8d20*/  LDL.LU R15, [R1+0x7ac] ;  /* 0x0007ac00010f7983 */ /* 0x000ea80000300800 */
[----:B------:R-:W2:Y:S04]  /*b8d30*/  LDL.LU R32, [R1+0xb60] ;  /* 0x000b600001207983 */ /* 0x000ea80000300800 */
[----:B------:R0:W-:Y:S01]  /*b8d40*/  STSM.16.M88.4 [R55], R8 ;  /* 0x0000000837007844 */ /* 0x0001e20000000200 */
[----:B------:R-:W-:-:S03]  /*b8d50*/  NOP ;  /* 0x0000000000007918 */ /* 0x000fc60000000000 */
[----:B------:R-:W1:Y:S04]  /*b8d60*/  LDS.128 R20, [R55] ;  /* 0x0000000037147984 */ /* 0x000e680000000c00 */
[----:B------:R-:W2:Y:S01]  /*b8d70*/  LDL.LU R25, [R1+0x808] ;  /* 0x0008080001197983 */ /* 0x000ea20000300800 */
[----:B0-----:R-:W-:-:S03]  /*b8d80*/  PRMT R8, R27, 0x5410, R26 ;  /* 0x000054101b087816 */ /* 0x001fc6000000001a */
[----:B------:R-:W2:Y:S04]  /*b8d90*/  LDL.LU R26, [R1+0xb78] ;  /* 0x000b7800011a7983 */ /* 0x000ea80000300800 */
[----:B------:R-:W2:Y:S01]  /*b8da0*/  LDL.LU R27, [R1+0x804] ;  /* 0x00080400011b7983 */ /* 0x000ea20000300800 */
[----:B---3--:R-:W-:-:S03]  /*b8db0*/  PRMT R9, R47, 0x5410, R46 ;  /* 0x000054102f097816 */ /* 0x008fc6000000002e */
[----:B------:R-:W3:Y:S01]  /*b8dc0*/  LDL.LU R46, [R1+0xb74] ;  /* 0x000b7400012e7983 */ /* 0x000ee20000300800 */
[----:B----4-:R-:W-:-:S03]  /*b8dd0*/  PRMT R10, R49, 0x5410, R48 ;  /* 0x00005410310a7816 */ /* 0x010fc60000000030 */
[----:B------:R-:W4:Y:S01]  /*b8de0*/  LDL.LU R47, [R1+0x800] ;  /* 0x00080000012f7983 */ /* 0x000f220000300800 */
[----:B------:R-:W-:-:S03]  /*b8df0*/  PRMT R11, R3, 0x5410, R50 ;  /* 0x00005410030b7816 */ /* 0x000fc60000000032 */
[----:B------:R-:W4:Y:S04]  /*b8e00*/  LDL.LU R48, [R1+0xb70] ;  /* 0x000b700001307983 */ /* 0x000f280000300800 */
[----:B------:R-:W4:Y:S04]  /*b8e10*/  LDL.LU R49, [R1+0x308] ;  /* 0x0003080001317983 */ /* 0x000f280000300800 */
[----:B------:R-:W4:Y:S01]  /*b8e20*/  LDL.LU R50, [R1+0x450] ;  /* 0x0004500001327983 */ /* 0x000f220000300800 */
[----:B------:R-:W-:-:S03]  /*b8e30*/  NOP ;  /* 0x0000000000007918 */ /* 0x000fc60000000000 */
[----:B-1----:R-:W-:Y:S04]  /*b8e40*/  STL [R1+0x50], R20 ;  /* 0x0000501401007387 */ /* 0x002fe80000100800 */
[----:B------:R2:W-:Y:S04]  /*b8e50*/  STSM.16.M88.4 [R55], R8 ;  /* 0x0000000837007844 */ /* 0x0005e80000000200 */
[----:B------:R-:W-:Y:S01]  /*b8e60*/  STL.64 [R1+0x58], R22 ;  /* 0x0000581601007387 */ /* 0x000fe20000100a00 */
[----:B------:R-:W-:Y:S01]  /*b8e70*/  IMAD.MOV.U32 R3, RZ, RZ, R21 ;  /* 0x000000ffff037224 */ /* 0x000fe200078e0015 */
[----:B------:R-:W-:-:S02]  /*b8e80*/  NOP ;  /* 0x0000000000007918 */ /* 0x000fc40000000000 */
[----:B------:R-:W0:Y:S01]  /*b8e90*/  LDS.128 R20, [R55] ;  /* 0x0000000037147984 */ /* 0x000e220000000c00 */
[----:B--2---:R-:W-:-:S03]  /*b8ea0*/  PRMT R8, R34, 0x5410, R33 ;  /* 0x0000541022087816 */ /* 0x004fc60000000021 */
[----:B------:R-:W2:Y:S04]  /*b8eb0*/  LDL.LU R33, [R1+0x848] ;  /* 0x0008480001217983 */ /* 0x000ea80000300800 */
[----:B------:R-:W2:Y:S04]  /*b8ec0*/  LDL.LU R34, [R1+0xb88] ;  /* 0x000b880001227983 */ /* 0x000ea80000300800 */
[----:B0-----:R-:W-:Y:S01]  /*b8ed0*/  STL.64 [R1+0x40], R20 ;  /* 0x0000401401007387 */ /* 0x001fe20000100a00 */
[----:B------:R-:W-:-:S03]  /*b8ee0*/  PRMT R9, R24, 0x5410, R35 ;  /* 0x0000541018097816 */ /* 0x000fc60000000023 */
[----:B------:R-:W-:Y:S04]  /*b8ef0*/  STL.64 [R1+0x48], R22 ;  /* 0x0000481601007387 */ /* 0x000fe80000100a00 */
[----:B------:R-:W2:Y:S01]  /*b8f00*/  LDL.LU R35, [R1+0x844] ;  /* 0x0008440001237983 */ /* 0x000ea20000300800 */
[----:B------:R-:W-:-:S03]  /*b8f10*/  PRMT R10, R40, 0x5410, R51 ;  /* 0x00005410280a7816 */ /* 0x000fc60000000033 */
[----:B------:R-:W2:Y:S04]  /*b8f20*/  LDL.LU R24, [R1+0xb84] ;  /* 0x000b840001187983 */ /* 0x000ea80000300800 */
[----:B------:R-:W2:Y:S01]  /*b8f30*/  LDL.LU R51, [R1+0x840] ;  /* 0x0008400001337983 */ /* 0x000ea20000300800 */
[----:B------:R-:W-:-:S03]  /*b8f40*/  PRMT R11, R0, 0x5410, R41 ;  /* 0x00005410000b7816 */ /* 0x000fc60000000029 */
[----:B------:R-:W2:Y:S04]  /*b8f50*/  LDL.LU R40, [R1+0xb80] ;  /* 0x000b800001287983 */ /* 0x000ea80000300800 */
[----:B------:R-:W2:Y:S04]  /*b8f60*/  LDL.LU R41, [R1+0x82c] ;  /* 0x00082c0001297983 */ /* 0x000ea80000300800 */
[----:B------:R-:W2:Y:S01]  /*b8f70*/  LDL.LU R0, [R1+0xb7c] ;  /* 0x000b7c0001007983 */ /* 0x000ea20000300800 */
[----:B------:R-:W-:-:S03]  /*b8f80*/  NOP ;  /* 0x0000000000007918 */ /* 0x000fc60000000000 */
[----:B------:R0:W-:Y:S02]  /*b8f90*/  STSM.16.M88.4 [R55], R8 ;  /* 0x0000000837007844 */ /* 0x0001e40000000200 */
[----:B0-----:R-:W-:Y:S02]  /*b8fa0*/  PRMT R9, R12, 0x5410, R19 ;  /* 0x000054100c097816 */ /* 0x001fe40000000013 */
[----:B------:R-:W-:Y:S02]  /*b8fb0*/  PRMT R10, R14, 0x5410, R13 ;  /* 0x000054100e0a7816 */ /* 0x000fe4000000000d */
[----:B------:R-:W-:Y:S01]  /*b8fc0*/  PRMT R11, R32, 0x5410, R15 ;  /* 0x00005410200b7816 */ /* 0x000fe2000000000f */
[----:B------:R-:W-:Y:S01]  /*b8fd0*/  NOP ;  /* 0x0000000000007918 */ /* 0x000fe20000000000 */
[----:B------:R-:W0:Y:S01]  /*b8fe0*/  LDS.128 R12, [R55] ;  /* 0x00000000370c7984 */ /* 0x000e220000000c00 */
[----:B------:R-:W-:Y:S01]  /*b8ff0*/  PRMT R8, R18, 0x5410, R17 ;  /* 0x0000541012087816 */ /* 0x000fe20000000011 */
[----:B------:R-:W-:-:S04]  /*b9000*/  NOP ;  /* 0x0000000000007918 */ /* 0x000fc80000000000 */
[----:B------:R1:W-:Y:S01]  /*b9010*/  STSM.16.M88.4 [R55], R8 ;  /* 0x0000000837007844 */ /* 0x0003e20000000200 */
[----:B------:R-:W-:-:S03]  /*b9020*/  NOP ;  /* 0x0000000000007918 */ /* 0x000fc60000000000 */
[----:B------:R-:W3:Y:S01]  /*b9030*/  LDS.128 R16, [R55] ;  /* 0x0000000037107984 */ /* 0x000ee20000000c00 */
[----:B-1----:R-:W-:-:S03]  /*b9040*/  PRMT R8, R26, 0x5410, R25 ;  /* 0x000054101a087816 */ /* 0x002fc60000000019 */
[----:B0-----:R-:W-:Y:S04]  /*b9050*/  STL.64 [R1+0x30], R12 ;  /* 0x0000300c01007387 */ /* 0x001fe80000100a00 */
[----:B------:R0:W-:Y:S04]  /*b9060*/  STL.64 [R1+0x38], R14 ;  /* 0x0000380e01007387 */ /* 0x0001e80000100a00 */
[----:B0-----:R-:W2:Y:S04]  /*b9070*/  LDL.LU R14, [R1+0x884] ;  /* 0x00088400010e7983 */ /* 0x001ea80000300800 */
[----:B------:R-:W2:Y:S04]  /*b9080*/  LDL.LU R15, [R1+0xb94] ;  /* 0x000b9400010f7983 */ /* 0x000ea80000300800 */
[----:B------:R-:W2:Y:S04]  /*b9090*/  LDL.LU R25, [R1+0x880] ;  /* 0x0008800001197983 */ /* 0x000ea80000300800 */
[----:B------:R-:W2:Y:S01]  /*b90a0*/  LDL.LU R26, [R1+0xb90] ;  /* 0x000b9000011a7983 */ /* 0x000ea20000300800 */
[----:B---3--:R-:W-:-:S03]  /*b90b0*/  PRMT R9, R46, 0x5410, R27 ;  /* 0x000054102e097816 */ /* 0x008fc6000000001b */
[----:B------:R-:W3:Y:S04]  /*b90c0*/  LDL.LU R27, [R1+0x86c] ;  /* 0x00086c00011b7983 */ /* 0x000ee80000300800 */
[----:B------:R-:W3:Y:S01]  /*b90d0*/  LDL.LU R46, [R1+0xb8c] ;  /* 0x000b8c00012e7983 */ /* 0x000ee20000300800 */
[----:B----4-:R-:W-:Y:S02]  /*b90e0*/  PRMT R10, R48, 0x5410, R47 ;  /* 0x00005410300a7816 */ /* 0x010fe4000000002f */
[----:B------:R-:W-:Y:S01]  /*b90f0*/  PRMT R11, R50, 0x5410, R49 ;  /* 0x00005410320b7816 */ /* 0x000fe20000000031 */
[----:B------:R-:W4:Y:S01]  /*b9100*/  LDL.LU R47, [R1+0x30c] ;  /* 0x00030c00012f7983 */ /* 0x000f220000300800 */
[----:B------:R-:W-:-:S03]  /*b9110*/  NOP ;  /* 0x0000000000007918 */ /* 0x000fc60000000000 */
[----:B------:R-:W4:Y:S04]  /*b9120*/  LDL.LU R48, [R1+0x44c] ;  /* 0x00044c0001307983 */ /* 0x000f280000300800 */
[----:B------:R-:W-:Y:S01]  /*b9130*/  STSM.16.M88.4 [R55], R8 ;  /* 0x0000000837007844 */ /* 0x000fe20000000200 */
[----:B------:R-:W-:-:S03]  /*b9140*/  NOP ;  /* 0x0000000000007918 */ /* 0x000fc60000000000 */
[----:B------:R-:W0:Y:S04]  /*b9150*/  LDS.128 R20, [R55] ;  /* 0x0000000037147984 */ /* 0x000e280000000c00 */
[----:B------:R-:W4:Y:S04]  /*b9160*/  LDL.LU R49, [R1+0x8a4] ;  /* 0x0008a40001317983 */ /* 0x000f280000300800 */
[----:B------:R-:W4:Y:S04]  /*b9170*/  LDL.LU R50, [R1+0xba4] ;  /* 0x000ba40001327983 */ /* 0x000f280000300800 */
[----:B------:R1:W-:Y:S04]  /*b9180*/  STL.64 [R1+0x20], R16 ;  /* 0x0000201001007387 */ /* 0x0003e80000100a00 */
[----:B------:R1:W-:Y:S04]  /*b9190*/  STL.64 [R1+0x28], R18 ;  /* 0x0000281201007387 */ /* 0x0003e80000100a00 */
[----:B------:R-:W4:Y:S04]  /*b91a0*/  LDL.LU R6, [R1+0x8a0] ;  /* 0x0008a00001067983 */ /* 0x000f280000300800 */
[----:B-1----:R-:W4:Y:S04]  /*b91b0*/  LDL.LU R17, [R1+0xba0] ;  /* 0x000ba00001117983 */ /* 0x002f280000300800 */
[----:B------:R-:W4:Y:S04]  /*b91c0*/  LDL.LU R7, [R1+0x88c] ;  /* 0x00088c0001077983 */ /* 0x000f280000300800 */
[----:B------:R-:W4:Y:S04]  /*b91d0*/  LDL.LU R18, [R1+0xb9c] ;  /* 0x000b9c0001127983 */ /* 0x000f280000300800 */
[----:B------:R-:W4:Y:S04]  /*b91e0*/  LDL.LU R19, [R1+0x888] ;  /* 0x0008880001137983 */ /* 0x000f280000300800 */
[----:B------:R-:W4:Y:S01]  /*b91f0*/  LDL.LU R32, [R1+0xb98] ;  /* 0x000b980001207983 */ /* 0x000f220000300800 */
[----:B--2---:R-:W-:-:S03]  /*b9200*/  PRMT R8, R34, 0x5410, R33 ;  /* 0x0000541022087816 */ /* 0x004fc60000000021 */
[----:B------:R-:W2:Y:S04]  /*b9210*/  LDL.LU R33, [R1+0x8e0] ;  /* 0x0008e00001217983 */ /* 0x000ea80000300800 */
[----:B------:R-:W2:Y:S04]  /*b9220*/  LDL.LU R34, [R1+0xbb0] ;  /* 0x000bb00001227983 */ /* 0x000ea80000300800 */
[----:B0-----:R-:W-:Y:S04]  /*b9230*/  STL.64 [R1+0x10], R20 ;  /* 0x0000101401007387 */ /* 0x001fe80000100a00 */
[----:B------:R-:W-:Y:S01]  /*b9240*/  STL.64 [R1+0x18], R22 ;  /* 0x0000181601007387 */ /* 0x000fe20000100a00 */
[----:B------:R-:W-:-:S03]  /*b9250*/  PRMT R9, R24, 0x5410, R35 ;  /* 0x0000541018097816 */ /* 0x000fc60000000023 */
        /* <DEDUP_REMOVED lines=9> */
[----:B------:R-:W-:Y:S01]  /*b92f0*/  STSM.16.M88.4 [R55], R8 ;  /* 0x0000000837007844 */ /* 0x000fe20000000200 */
[----:B------:R-:W-:-:S03]  /*b9300*/  NOP ;  /* 0x0000000000007918 */ /* 0x000fc60000000000 */
[----:B------:R-:W0:Y:S04]  /*b9310*/  LDS.128 R8, [R55] ;  /* 0x0000000037087984 */ /* 0x000e280000000c00 */
[----:B0-----:R-:W-:Y:S04]  /*b9320*/  STL.64 [R1], R8 ;  /* 0x0000000801007387 */ /* 0x001fe80000100a00 */
[----:B------:R-:W-:Y:S01]  /*b9330*/  STL.64 [R1+0x8], R10 ;  /* 0x0000080a01007387 */ /* 0x000fe20000100a00 */
[----:B------:R-:W-:Y:S01]  /*b9340*/  NOP ;  /* 0x0000000000007918 */ /* 0x000fe20000000000 */
[----:B------:R-:W-:-:S02]  /*b9350*/  PRMT R12, R15, 0x5410, R14 ;  /* 0x000054100f0c7816 */ /* 0x000fc4000000000e */
[----:B------:R-:W-:Y:S02]  /*b9360*/  PRMT R13, R26, 0x5410, R25 ;  /* 0x000054101a0d7816 */ /* 0x000fe40000000019 */
[----:B------:R-:W2:Y:S04]  /*b9370*/  LDL.LU R25, [R1+0x920] ;  /* 0x0009200001197983 */ /* 0x000ea80000300800 */
[----:B------:R-:W2:Y:S01]  /*b9380*/  LDL.LU R26, [R1+0xbc0] ;  /* 0x000bc000011a7983 */ /* 0x000ea20000300800 */
[----:B---3--:R-:W-:-:S03]  /*b9390*/  PRMT R14, R46, 0x5410, R27 ;  /* 0x000054102e0e7816 */ /* 0x008fc6000000001b */
[----:B------:R-:W3:Y:S04]  /*b93a0*/  LDL.LU R27, [R1+0x90c] ;  /* 0x00090c00011b7983 */ /* 0x000ee80000300800 */
[----:B------:R-:W3:Y:S01]  /*b93b0*/  LDL.LU R46, [R1+0xbbc] ;  /* 0x000bbc00012e7983 */ /* 0x000ee20000300800 */
[----:B----4-:R-:W-:-:S03]  /*b93c0*/  PRMT R15, R48, 0x5410, R47 ;  /* 0x00005410300f7816 */ /* 0x010fc6000000002f */
[----:B------:R-:W4:Y:S04]  /*b93d0*/  LDL.LU R47, [R1+0x8ec] ;  /* 0x0008ec00012f7983 */ /* 0x000f280000300800 */
[----:B------:R-:W-:Y:S01]  /*b93e0*/  STSM.16.M88.4 [R55], R12 ;  /* 0x0000000c37007844 */ /* 0x000fe20000000200 */
[----:B------:R-:W-:-:S03]  /*b93f0*/  NOP ;  /* 0x0000000000007918 */ /* 0x000fc60000000000 */
[----:B------:R-:W0:Y:S01]  /*b9400*/  LDS.128 R8, [R55] ;  /* 0x0000000037087984 */ /* 0x000e220000000c00 */
[----:B------:R-:W-:-:S03]  /*b9410*/  PRMT R16, R50, 0x5410, R49 ;  /* 0x0000541032107816 */ /* 0x000fc60000000031 */
[----:B------:R-:W4:Y:S04]  /*b9420*/  LDL.LU R48, [R1+0xbb8] ;  /* 0x000bb80001307983 */ /* 0x000f280000300800 */
[----:B------:R-:W4:Y:S04]  /*b9430*/  LDL.LU R49, [R1+0x8e4] ;  /* 0x0008e40001317983 */ /* 0x000f280000300800 */
[----:B------:R-:W4:Y:S04]  /*b9440*/  LDL.LU R50, [R1+0xbb4] ;  /* 0x000bb40001327983 */ /* 0x000f280000300800 */
[----:B0-----:R-:W-:Y:S04]  /*b9450*/  STL.64 [R1+0x3028], R8 ;  /* 0x0030280801007387 */ /* 0x001fe80000100a00 */
[----:B------:R-:W-:Y:S01]  /*b9460*/  STL.64 [R1+0x3020], R10 ;  /* 0x0030200a01007387 */ /* 0x000fe20000100a00 */
[----:B------:R-:W-:-:S02]  /*b9470*/  PRMT R18, R18, 0x5410, R7 ;  /* 0x0000541012127816 */ /* 0x000fc40000000007 */
[----:B--2---:R-:W-:Y:S02]  /*b9480*/  PRMT R22, R40, 0x5410, R51 ;  /* 0x0000541028167816 */ /* 0x004fe40000000033 */
[----:B------:R-:W-:Y:S01]  /*b9490*/  PRMT R23, R0, 0x5410, R41 ;  /* 0x0000541000177816 */ /* 0x000fe20000000029 */
        /* <DEDUP_REMOVED lines=8> */
[----:B------:R-:W-:-:S02]  /*b9520*/  PRMT R17, R17, 0x5410, R6 ;  /* 0x0000541011117816 */ /* 0x000fc40000000006 */
[----:B------:R-:W-:Y:S01]  /*b9530*/  PRMT R19, R32, 0x5410, R19 ;  /* 0x0000541020137816 */ /* 0x000fe20000000013 */
[----:B------:R-:W-:-:S04]  /*b9540*/  NOP ;  /* 0x0000000000007918 */ /* 0x000fc80000000000 */
[----:B------:R-:W-:Y:S01]  /*b9550*/  STSM.16.M88.4 [R55], R16 ;  /* 0x0000001037007844 */ /* 0x000fe20000000200 */
[----:B------:R-:W-:-:S03]  /*b9560*/  NOP ;  /* 0x0000000000007918 */ /* 0x000fc60000000000 */
[----:B------:R-:W0:Y:S01]  /*b9570*/  LDS.128 R12, [R55] ;  /* 0x00000000370c7984 */ /* 0x000e220000000c00 */
[----:B------:R-:W-:Y:S02]  /*b9580*/  PRMT R20, R34, 0x5410, R33 ;  /* 0x0000541022147816 */ /* 0x000fe40000000021 */
[----:B------:R-:W-:Y:S01]  /*b9590*/  PRMT R21, R24, 0x5410, R35 ;  /* 0x0000541018157816 */ /* 0x000fe20000000023 */
[----:B------:R-:W-:-:S04]  /*b95a0*/  NOP ;  /* 0x0000000000007918 */ /* 0x000fc80000000000 */
[----:B------:R-:W-:Y:S01]  /*b95b0*/  STSM.16.M88.4 [R55], R20 ;  /* 0x0000001437007844 */ /* 0x000fe20000000200 */
[----:B------:R-:W-:-:S03]  /*b95c0*/  NOP ;  /* 0x0000000000007918 */ /* 0x000fc60000000000 */
[----:B------:R-:W1:Y:S04]  /*b95d0*/  LDS.128 R16, [R55] ;  /* 0x0000000037107984 */ /* 0x000e680000000c00 */
[----:B0-----:R-:W-:Y:S04]  /*b95e0*/  STL.64 [R1+0x3038], R12 ;  /* 0x0030380c01007387 */ /* 0x001fe80000100a00 */
[----:B------:R-:W-:Y:S04]  /*b95f0*/  STL.64 [R1+0x3030], R14 ;  /* 0x0030300e01007387 */ /* 0x000fe80000100a00 */
        /* <DEDUP_REMOVED lines=8> */
[----:B-1----:R-:W-:Y:S04]  /*b9680*/  STL.64 [R1+0x3050], R16 ;  /* 0x0030501001007387 */ /* 0x002fe80000100a00 */
[----:B------:R-:W-:Y:S04]  /*b9690*/  STL.64 [R1+0x3040], R18 ;  /* 0x0030401201007387 */ /* 0x000fe80000100a00 */
[----:B------:R-:W2:Y:S01]  /*b96a0*/  LDL.LU R6, [R1+0x988] ;  /* 0x0009880001067983 */ /* 0x000ea20000300800 */
[----:B------:R-:W-:-:S02]  /*b96b0*/  PRMT R24, R26, 0x5410, R25 ;  /* 0x000054101a187816 */ /* 0x000fc40000000019 */
[----:B---3--:R-:W-:Y:S02]  /*b96c0*/  PRMT R25, R46, 0x5410, R27 ;  /* 0x000054102e197816 */ /* 0x008fe4000000001b */
[----:B------:R-:W3:Y:S01]  /*b96d0*/  LDL.LU R46, [R1+0xbe8] ;  /* 0x000be800012e7983 */ /* 0x000ee20000300800 */
[----:B----4-:R-:W-:-:S03]  /*b96e0*/  PRMT R26, R48, 0x5410, R47 ;  /* 0x00005410301a7816 */ /* 0x010fc6000000002f */
[----:B------:R-:W4:Y:S01]  /*b96f0*/  LDL.LU R47, [R1+0x984] ;  /* 0x00098400012f7983 */ /* 0x000f220000300800 */
[----:B------:R-:W-:-:S03]  /*b9700*/  PRMT R27, R50, 0x5410, R49 ;  /* 0x00005410321b7816 */ /* 0x000fc60000000031 */
[----:B------:R-:W4:Y:S04]  /*b9710*/  LDL.LU R48, [R1+0xbe4] ;  /* 0x000be40001307983 */ /* 0x000f280000300800 */
[----:B------:R-:W4:Y:S04]  /*b9720*/  LDL.LU R49, [R1+0x980] ;  /* 0x0009800001317983 */ /* 0x000f280000300800 */
[----:B------:R-:W4:Y:S01]  /*b9730*/  LDL.LU R50, [R1+0xbe0] ;  /* 0x000be00001327983 */ /* 0x000f220000300800 */
[----:B------:R-:W-:Y:S01]  /*b9740*/  NOP ;  /* 0x0000000000007918 */ /* 0x000fe20000000000 */
[----:B--2---:R-:W-:-:S02]  /*b9750*/  PRMT R28, R0, 0x5410, R51 ;  /* 0x00005410001c7816 */ /* 0x004fc40000000033 */
[----:B------:R-:W2:Y:S04]  /*b9760*/  LDL.LU R51, [R1+0x318] ;  /* 0x0003180001337983 */ /* 0x000ea80000300800 */
[----:B------:R-:W2:Y:S04]  /*b9770*/  LDL.LU R0, [R1+0x46c] ;  /* 0x00046c0001007983 */ /* 0x000ea80000300800 */
[----:B------:R-:W2:Y:S04]  /*b9780*/  LDL.LU R59, [R1+0x9a8] ;  /* 0x0009a800013b7983 */ /* 0x000ea80000300800 */
[----:B------:R-:W2:Y:S01]  /*b9790*/  LDL.LU R36, [R1+0xbf8] ;  /* 0x000bf80001247983 */ /* 0x000ea20000300800 */
        /* <DEDUP_REMOVED lines=8> */
[----:B------:R-:W2:Y:S04]  /*b9820*/  LDL.LU R41, [R1+0xbec] ;  /* 0x000bec0001297983 */ /* 0x000ea80000300800 */
[----:B------:R-:W-:Y:S01]  /*b9830*/  STSM.16.M88.4 [R55], R24 ;  /* 0x0000001837007844 */ /* 0x000fe20000000200 */
[----:B------:R-:W-:-:S03]  /*b9840*/  NOP ;  /* 0x0000000000007918 */ /* 0x000fc60000000000 */
[----:B------:R-:W0:Y:S01]  /*b9850*/  LDS.128 R20, [R55] ;  /* 0x0000000037147984 */ /* 0x000e220000000c00 */
[----:B------:R-:W-:-:S03]  /*b9860*/  NOP ;  /* 0x0000000000007918 */ /* 0x000fc60000000000 */
[----:B------:R-:W-:Y:S01]  /*b9870*/  STSM.16.M88.4 [R55], R28 ;  /* 0x0000001c37007844 */ /* 0x000fe20000000200 */
[----:B------:R-:W-:-:S03]  /*b9880*/  NOP ;  /* 0x0000000000007918 */ /* 0x000fc60000000000 */
[----:B------:R-:W1:Y:S04]  /*b9890*/  LDS.128 R24, [R55] ;  /* 0x0000000037187984 */ /* 0x000e680000000c00 */
[----:B0-----:R-:W-:Y:S01]  /*b98a0*/  STL.64 [R1+0x3088], R20 ;  /* 0x0030881401007387 */ /* 0x001fe20000100a00 */
[----:B------:R-:W-:Y:S02]  /*b98b0*/  PRMT R32, R32, 0x5410, R10 ;  /* 0x0000541020207816 */ /* 0x000fe4000000000a */
[----:B------:R-:W-:Y:S02]  /*b98c0*/  PRMT R33, R33, 0x5410, R11 ;  /* 0x0000541021217816 */ /* 0x000fe4000000000b */
[----:B------:R-:W-:Y:S02]  /*b98d0*/  PRMT R34, R34, 0x5410, R8 ;  /* 0x0000541022227816 */ /* 0x000fe40000000008 */
[----:B------:R-:W-:Y:S01]  /*b98e0*/  PRMT R35, R35, 0x5410, R9 ;  /* 0x0000541023237816 */ /* 0x000fe20000000009 */
[----:B------:R-:W-:Y:S01]  /*b98f0*/  STL.64 [R1+0x3060], R22 ;  /* 0x0030601601007387 */ /* 0x000fe20000100a00 */
[----:B------:R-:W-:-:S03]  /*b9900*/  NOP ;  /* 0x0000000000007918 */ /* 0x000fc60000000000 */
[----:B-1----:R-:W-:Y:S04]  /*b9910*/  STL.64 [R1+0x3108], R26 ;  /* 0x0031081a01007387 */ /* 0x002fe80000100a00 */
[----:B------:R3:W-:Y:S04]  /*b9920*/  STSM.16.M88.4 [R55], R32 ;  /* 0x0000002037007844 */ /* 0x0007e80000000200 */
[----:B------:R-:W-:Y:S01]  /*b9930*/  STL.64 [R1+0x3100], R24 ;  /* 0x0031001801007387 */ /* 0x000fe20000100a00 */
[----:B------:R-:W-:-:S03]  /*b9940*/  NOP ;  /* 0x0000000000007918 */ /* 0x000fc60000000000 */
[----:B------:R-:W-:Y:S01]  /*b9950*/  LDS.128 R28, [R55] ;  /* 0x00000000371c7984 */ /* 0x000fe20000000c00 */
[----:B---3--:R-:W-:-:S03]  /*b9960*/  PRMT R32, R46, 0x5410, R6 ;  /* 0x000054102e207816 */ /* 0x008fc60000000006 */
[----:B------:R-:W3:Y:S04]  /*b9970*/  LDL.LU R6, [R1+0x9c4] ;  /* 0x0009c40001067983 */ /* 0x000ee80000300800 */
[----:B------:R-:W3:Y:S01]  /*b9980*/  LDL.LU R46, [R1+0xc04] ;  /* 0x000c0400012e7983 */ /* 0x000ee20000300800 */
[----:B----4-:R-:W-:-:S03]  /*b9990*/  PRMT R33, R48, 0x5410, R47 ;  /* 0x0000541030217816 */ /* 0x010fc6000000002f */
[----:B------:R-:W4:Y:S01]  /*b99a0*/  LDL.LU R47, [R1+0x9c0] ;  /* 0x0009c000012f7983 */ /* 0x000f220000300800 */
[----:B------:R-:W-:-:S03]  /*b99b0*/  PRMT R34, R50, 0x5410, R49 ;  /* 0x0000541032227816 */ /* 0x000fc60000000031 */
[----:B------:R-:W4:Y:S04]  /*b99c0*/  LDL.LU R48, [R1+0xc00] ;  /* 0x000c000001307983 */ /* 0x000f280000300800 */
[----:B------:R-:W4:Y:S04]  /*b99d0*/  LDL.LU R49, [R1+0x9ac] ;  /* 0x0009ac0001317983 */ /* 0x000f280000300800 */
[----:B------:R-:W4:Y:S01]  /*b99e0*/  LDL.LU R50, [R1+0xbfc] ;  /* 0x000bfc0001327983 */ /* 0x000f220000300800 */
[----:B--2---:R-:W-:Y:S01]  /*b99f0*/  PRMT R35, R0, 0x5410, R51 ;  /* 0x0000541000237816 */ /* 0x004fe20000000033 */
[----:B------:R-:W-:-:S02]  /*b9a00*/  NOP ;  /* 0x0000000000007918 */ /* 0x000fc40000000000 */
        /* <DEDUP_REMOVED lines=10> */
[----:B------:R-:W-:-:S03]  /*b9ab0*/  PRMT R20, R36, 0x5410, R59 ;  /* 0x0000541024147816 */ /* 0x000fc6000000003b */
[----:B------:R-:W2:Y:S04]  /*b9ac0*/  LDL.LU R9, [R1+0xa00] ;  /* 0x000a000001097983 */ /* 0x000ea80000300800 */
[----:B------:R-:W2:Y:S01]  /*b9ad0*/  LDL.LU R59, [R1+0xc20] ;  /* 0x000c2000013b7983 */ /* 0x000ea20000300800 */
[----:B------:R-:W-:-:S03]  /*b9ae0*/  PRMT R21, R60, 0x5410, R37 ;  /* 0x000054103c157816 */ /* 0x000fc60000000025 */
[----:B------:R-:W2:Y:S04]  /*b9af0*/  LDL.LU R36, [R1+0x9ec] ;  /* 0x0009ec0001247983 */ /* 0x000ea80000300800 */
[----:B------:R-:W2:Y:S01]  /*b9b00*/  LDL.LU R37, [R1+0xc1c] ;  /* 0x000c1c0001257983 */ /* 0x000ea20000300800 */
[----:B------:R-:W-:-:S03]  /*b9b10*/  PRMT R22, R7, 0x5410, R61 ;  /* 0x0000541007167816 */ /* 0x000fc6000000003d */
[----:B------:R-:W2:Y:S01]  /*b9b20*/  LDL.LU R60, [R1+0x9e8] ;  /* 0x0009e800013c7983 */ /* 0x000ea20000300800 */
[----:B------:R-:W-:-:S03]  /*b9b30*/  PRMT R23, R41, 0x5410, R40 ;  /* 0x0000541029177816 */ /* 0x000fc60000000028 */
[----:B------:R-:W2:Y:S04]  /*b9b40*/  LDL.LU R7, [R1+0xc18] ;  /* 0x000c180001077983 */ /* 0x000ea80000300800 */
[----:B------:R-:W2:Y:S04]  /*b9b50*/  LDL.LU R40, [R1+0x320] ;  /* 0x0003200001287983 */ /* 0x000ea80000300800 */
[----:B------:R-:W2:Y:S04]  /*b9b60*/  LDL.LU R41, [R1+0x460] ;  /* 0x0004600001297983 */ /* 0x000ea80000300800 */
[----:B------:R-:W-:Y:S01]  /*b9b70*/  STSM.16.M88.4 [R55], R32 ;  /* 0x0000002037007844 */ /* 0x000fe20000000200 */
[----:B------:R-:W-:-:S03]  /*b9b80*/  NOP ;  /* 0x0000000000007918 */ /* 0x000fc60000000000 */
[----:B------:R-:W-:Y:S01]  /*b9b90*/  LDS.128 R32, [R55] ;  /* 0x0000000037207984 */ /* 0x000fe20000000c00 */
[----:B------:R-:W-:-:S03]  /*b9ba0*/  NOP ;  /* 0x0000000000007918 */ /* 0x000fc60000000000 */
[----:B------:R3:W-:Y:S04]  /*b9bb0*/  STSM.16.M88.4 [R55], R20 ;  /* 0x0000001437007844 */ /* 0x0007e80000000200 */
[----:B------:R-:W2:Y:S01]  /*b9bc0*/  LDL.LU R61, [R1+0xa20] ;  /* 0x000a2000013d7983 */ /* 0x000ea20000300800 */
[----:B------:R-:W-:-:S03]  /*b9bd0*/  NOP ;  /* 0x0000000000007918 */ /* 0x000fc60000000000 */
[----:B------:R-:W0:Y:S01]  /*b9be0*/  LDS.128 R24, [R55] ;  /* 0x0000000037187984 */ /* 0x000e220000000c00 */
[----:B---3--:R-:W-:-:S03]  /*b9bf0*/  PRMT R20, R46, 0x5410, R6 ;  /* 0x000054102e147816 */ /* 0x008fc60000000006 */
[----:B------:R-:W3:Y:S04]  /*b9c00*/  LDL.LU R6, [R1+0xc30] ;  /* 0x000c300001067983 */ /* 0x000ee80000300800 */
[----:B------:R-:W3:Y:S01]  /*b9c10*/  LDL.LU R46, [R1+0xa0c] ;  /* 0x000a0c00012e7983 */ /* 0x000ee20000300800 */
[----:B----4-:R-:W-:-:S03]  /*b9c20*/  PRMT R21, R48, 0x5410, R47 ;  /* 0x0000541030157816 */ /* 0x010fc6000000002f */
[----:B------:R-:W4:Y:S01]  /*b9c30*/  LDL.LU R47, [R1+0xc2c] ;  /* 0x000c2c00012f7983 */ /* 0x000f220000300800 */
[----:B------:R-:W-:-:S03]  /*b9c40*/  PRMT R22, R50, 0x5410, R49 ;  /* 0x0000541032167816 */ /* 0x000fc60000000031 */
[----:B------:R-:W3:Y:S04]  /*b9c50*/  LDL.LU R48, [R1+0xa08] ;  /* 0x000a080001307983 */ /* 0x000ee80000300800 */
[----:B------:R-:W3:Y:S04]  /*b9c60*/  LDL.LU R49, [R1+0xc28] ;  /* 0x000c280001317983 */ /* 0x000ee80000300800 */
[----:B------:R-:W3:Y:S01]  /*b9c70*/  LDL.LU R50, [R1+0xa04] ;  /* 0x000a040001327983 */ /* 0x000ee20000300800 */
[----:B--2---:R-:W-:Y:S01]  /*b9c80*/  PRMT R23, R0, 0x5410, R51 ;  /* 0x0000541000177816 */ /* 0x004fe20000000033 */
[----:B------:R-:W-:-:S02]  /*b9c90*/  NOP ;  /* 0x0000000000007918 */ /* 0x000fc40000000000 */
[----:B------:R-:W2:Y:S04]  /*b9ca0*/  LDL.LU R51, [R1+0xc24] ;  /* 0x000c240001337983 */ /* 0x000ea80000300800 */
[----:B------:R-:W-:Y:S01]  /*b9cb0*/  STSM.16.M88.4 [R55], R20 ;  /* 0x0000001437007844 */ /* 0x000fe20000000200 */
[----:B------:R-:W-:Y:S01]  /*b9cc0*/  PRMT R12, R12, 0x5410, R17 ;  /* 0x000054100c0c7816 */ /* 0x000fe20000000011 */
[----:B------:R-:W-:Y:S02]  /*b9cd0*/  NOP ;  /* 0x0000000000007918 */ /* 0x000fe40000000000 */
[----:B------:R-:W1:Y:S01]  /*b9ce0*/  LDS.128 R16, [R55] ;  /* 0x0000000037107984 */ /* 0x000e620000000c00 */
[----:B------:R-:W-:Y:S02]  /*b9cf0*/  PRMT R13, R13, 0x5410, R14 ;  /* 0x000054100d0d7816 */ /* 0x000fe4000000000e */
[----:B------:R-:W-:-:S02]  /*b9d00*/  PRMT R14, R10, 0x5410, R15 ;  /* 0x000054100a0e7816 */ /* 0x000fc4000000000f */
[----:B------:R-:W-:Y:S01]  /*b9d10*/  PRMT R15, R8, 0x5410, R11 ;  /* 0x00005410080f7816 */ /* 0x000fe2000000000b */
[----:B0-----:R-:W-:Y:S04]  /*b9d20*/  STL [R1+0x380], R24 ;  /* 0x0003801801007387 */ /* 0x001fe80000100800 */
[----:B------:R-:W-:Y:S01]  /*b9d30*/  STL.64 [R1+0x388], R26 ;  /* 0x0003881a01007387 */ /* 0x000fe20000100a00 */
[----:B------:R-:W-:-:S03]  /*b9d40*/  NOP ;  /* 0x0000000000007918 */ /* 0x000fc60000000000 */
[----:B------:R0:W-:Y:S02]  /*b9d50*/  STSM.16.M88.4 [R55], R12 ;  /* 0x0000000c37007844 */ /* 0x0001e40000000200 */
[----:B0-----:R-:W-:Y:S02]  /*b9d60*/  PRMT R12, R59, 0x5410, R9 ;  /* 0x000054103b0c7816 */ /* 0x001fe40000000009 */
[----:B------:R-:W-:Y:S02]  /*b9d70*/  PRMT R13, R37, 0x5410, R36 ;  /* 0x00005410250d7816 */ /* 0x000fe40000000024 */
[----:B------:R-:W-:Y:S02]  /*b9d80*/  PRMT R14, R7, 0x5410, R60 ;  /* 0x00005410070e7816 */ /* 0x000fe4000000003c */
[----:B------:R-:W-:Y:S01]  /*b9d90*/  PRMT R15, R41, 0x5410, R40 ;  /* 0x00005410290f7816 */ /* 0x000fe20000000028 */
[----:B------:R-:W-:Y:S01]  /*b9da0*/  NOP ;  /* 0x0000000000007918 */ /* 0x000fe20000000000 */
[----:B-1----:R-:W-:Y:S04]  /*b9db0*/  STL.64 [R1+0x360], R16 ;  /* 0x0003601001007387 */ /* 0x002fe80000100a00 */
        /* <DEDUP_REMOVED lines=9> */
[----:B------:R-:W0:Y:S01]  /*b9e50*/  LDS.128 R16, [R55] ;  /* 0x0000000037107984 */ /* 0x000e220000000c00 */
[----:B------:R-:W-:-:S03]  /*b9e60*/  NOP ;  /* 0x0000000000007918 */ /* 0x000fc60000000000 */
[----:B------:R-:W-:Y:S04]  /*b9e70*/  STSM.16.M88.4 [R55], R12 ;  /* 0x0000000c37007844 */ /* 0x000fe80000000200 */
[----:B0-----:R0:W-:Y:S04]  /*b9e80*/  STL.64 [R1+0x350], R16 ;  /* 0x0003501001007387 */ /* 0x0011e80000100a00 */
[----:B------:R-:W-:Y:S04]  /*b9e90*/  STL.64 [R1+0x358], R18 ;  /* 0x0003581201007387 */ /* 0x000fe80000100a00 */
        /* <DEDUP_REMOVED lines=8> */
[----:B---3--:R-:W-:-:S03]  /*b9f20*/  PRMT R20, R6, 0x5410, R61 ;  /* 0x0000541006147816 */ /* 0x008fc6000000003d */
[----:B------:R-:W3:Y:S04]  /*b9f30*/  LDL.LU R61, [R1+0xa68] ;  /* 0x000a6800013d7983 */ /* 0x000ee80000300800 */
[----:B------:R-:W3:Y:S01]  /*b9f40*/  LDL.LU R6, [R1+0xc58] ;  /* 0x000c580001067983 */ /* 0x000ee20000300800 */
[----:B------:R-:W-:Y:S01]  /*b9f50*/  IMAD.MOV.U32 R0, RZ, RZ, R25 ;  /* 0x000000ffff007224 */ /* 0x000fe200078e0019 */
[----:B------:R-:W-:Y:S02]  /*b9f60*/  NOP ;  /* 0x0000000000007918 */ /* 0x000fe40000000000 */
[----:B------:R-:W0:Y:S01]  /*b9f70*/  LDS.128 R24, [R55] ;  /* 0x0000000037187984 */ /* 0x000e220000000c00 */
        /* <DEDUP_REMOVED lines=10> */
[----:B------:R1:W-:Y:S04]  /*ba020*/  STSM.16.M88.4 [R55], R20 ;  /* 0x0000001437007844 */ /* 0x0003e80000000200 */
[----:B0-----:R-:W-:Y:S04]  /*ba030*/  STL.64 [R1+0x340], R24 ;  /* 0x0003401801007387 */ /* 0x001fe80000100a00 */
[----:B------:R-:W-:Y:S01]  /*ba040*/  STL.64 [R1+0x348], R26 ;  /* 0x0003481a01007387 */ /* 0x000fe20000100a00 */
[----:B------:R-:W-:-:S03]  /*ba050*/  NOP ;  /* 0x0000000000007918 */ /* 0x000fc60000000000 */
[----:B------:R-:W0:Y:S01]  /*ba060*/  LDS.128 R24, [R55] ;  /* 0x0000000037187984 */ /* 0x000e220000000c00 */
[----:B-1----:R-:W-:-:S03]  /*ba070*/  PRMT R20, R59, 0x5410, R9 ;  /* 0x000054103b147816 */ /* 0x002fc60000000009 */
        /* <DEDUP_REMOVED lines=12> */
[----:B------:R-:W-:Y:S04]  /*ba140*/  STSM.16.M88.4 [R55], R20 ;  /* 0x0000001437007844 */ /* 0x000fe80000000200 */
[----:B0-----:R-:W-:Y:S01]  /*ba150*/  STL.64 [R1+0x330], R24 ;  /* 0x0003301801007387 */ /* 0x001fe20000100a00 */
[----:B------:R-:W-:Y:S01]  /*ba160*/  PRMT R12, R12, 0x5410, R17 ;  /* 0x000054100c0c7816 */ /* 0x000fe20000000011 */
[----:B------:R-:W-:Y:S02]  /*ba170*/  NOP ;  /* 0x0000000000007918 */ /* 0x000fe40000000000 */
[----:B------:R-:W0:Y:S01]  /*ba180*/  LDS.128 R16, [R55] ;  /* 0x0000000037107984 */ /* 0x000e220000000c00 */
[----:B------:R-:W-:Y:S02]  /*ba190*/  PRMT R13, R13, 0x5410, R14 ;  /* 0x000054100d0d7816 */ /* 0x000fe4000000000e */
[----:B------:R-:W-:-:S02]  /*ba1a0*/  PRMT R14, R10, 0x5410, R15 ;  /* 0x000054100a0e7816 */ /* 0x000fc4000000000f */
[----:B------:R-:W-:Y:S01]  /*ba1b0*/  PRMT R15, R8, 0x5410, R11 ;  /* 0x00005410080f7816 */ /* 0x000fe2000000000b */
[----:B------:R-:W-:Y:S01]  /*ba1c0*/  STL.64 [R1+0x338], R26 ;  /* 0x0003381a01007387 */ /* 0x000fe20000100a00 */
[----:B------:R-:W-:-:S03]  /*ba1d0*/  NOP ;  /* 0x0000000000007918 */ /* 0x000fc60000000000 */
[----:B------:R3:W-:Y:S02]  /*ba1e0*/  STSM.16.M88.4 [R55], R12 ;  /* 0x0000000c37007844 */ /* 0x0007e40000000200 */
[----:B---3--:R-:W-:Y:S02]  /*ba1f0*/  PRMT R12, R6, 0x5410, R61 ;  /* 0x00005410060c7816 */ /* 0x008fe4000000003d */
[----:B----4-:R-:W-:Y:S02]  /*ba200*/  PRMT R13, R47, 0x5410, R46 ;  /* 0x000054102f0d7816 */ /* 0x010fe4000000002e */
[----:B------:R-:W-:Y:S01]  /*ba210*/  PRMT R14, R49, 0x5410, R48 ;  /* 0x00005410310e7816 */ /* 0x000fe20000000030 */
[----:B0-----:R-:W-:Y:S04]  /*ba220*/  STL.64 [R1+0x320], R16 ;  /* 0x0003201001007387 */ /* 0x001fe80000100a00 */
[----:B------:R-:W-:Y:S04]  /*ba230*/  STL.64 [R1+0x328], R18 ;  /* 0x0003281201007387 */ /* 0x000fe80000100a00 */
[----:B------:R-:W3:Y:S04]  /*ba240*/  LDL.LU R61, [R1+0xaa4] ;  /* 0x000aa400013d7983 */ /* 0x000ee80000300800 */
[----:B------:R-:W3:Y:S04]  /*ba250*/  LDL.LU R6, [R1+0xc74] ;  /* 0x000c740001067983 */ /* 0x000ee80000300800 */
[----:B------:R-:W4:Y:S04]  /*ba260*/  LDL.LU R46, [R1+0xaa0] ;  /* 0x000aa000012e7983 */ /* 0x000f280000300800 */
[----:B------:R-:W4:Y:S04]  /*ba270*/  LDL.LU R47, [R1+0xc70] ;  /* 0x000c7000012f7983 */ /* 0x000f280000300800 */
[----:B------:R-:W3:Y:S04]  /*ba280*/  LDL.LU R48, [R1+0xa8c] ;  /* 0x000a8c0001307983 */ /* 0x000ee80000300800 */
[----:B------:R-:W3:Y:S01]  /*ba290*/  LDL.LU R49, [R1+0xc6c] ;  /* 0x000c6c0001317983 */ /* 0x000ee20000300800 */
[----:B------:R-:W-:-:S03]  /*ba2a0*/  NOP ;  /* 0x0000000000007918 */ /* 0x000fc60000000000 */
[----:B------:R-:W0:Y:S01]  /*ba2b0*/  LDS.128 R16, [R55] ;  /* 0x0000000037107984 */ /* 0x000e220000000c00 */
[----:B--2---:R-:W-:Y:S01]  /*ba2c0*/  PRMT R15, R51, 0x5410, R50 ;  /* 0x00005410330f7816 */ /* 0x004fe20000000032 */
[----:B------:R-:W-:Y:S02]  /*ba2d0*/  NOP ;  /* 0x0000000000007918 */ /* 0x000fe40000000000 */
[----:B------:R-:W2:Y:S04]  /*ba2e0*/  LDL.LU R50, [R1+0x2fc] ;  /* 0x0002fc0001327983 */ /* 0x000ea80000300800 */
[----:B------:R-:W2:Y:S04]  /*ba2f0*/  LDL.LU R51, [R1+0x3f8] ;  /* 0x0003f80001337983 */ /* 0x000ea80000300800 */
[----:B0-----:R-:W-:Y:S04]  /*ba300*/  STL.64 [R1+0x310], R16 ;  /* 0x0003101001007387 */ /* 0x001fe80000100a00 */
[----:B------:R0:W-:Y:S01]  /*ba310*/  STL.64 [R1+0x318], R18 ;  /* 0x0003181201007387 */ /* 0x0001e20000100a00 */
[----:B------:R-:W-:-:S03]  /*ba320*/  PRMT R11, R41, 0x5410, R40 ;  /* 0x00005410290b7816 */ /* 0x000fc60000000028 */
[----:B------:R-:W2:Y:S04]  /*ba330*/  LDL.LU R40, [R1+0xac0] ;  /* 0x000ac00001287983 */ /* 0x000ea80000300800 */
[----:B------:R-:W2:Y:S04]  /*ba340*/  LDL.LU R41, [R1+0xc80] ;  /* 0x000c800001297983 */ /* 0x000ea80000300800 */
[----:B------:R1:W-:Y:S01]  /*ba350*/  STSM.16.M88.4 [R55], R12 ;  /* 0x0000000c37007844 */ /* 0x0003e20000000200 */
[----:B------:R-:W-:-:S03]  /*ba360*/  NOP ;  /* 0x0000000000007918 */ /* 0x000fc60000000000 */
[----:B------:R-:W1:Y:S04]  /*ba370*/  LDS.128 R24, [R55] ;  /* 0x0000000037187984 */ /* 0x000e680000000c00 */
[----:B------:R-:W2:Y:S04]  /*ba380*/  LDL.LU R22, [R1+0xaac] ;  /* 0x000aac0001167983 */ /* 0x000ea80000300800 */
[----:B------:R-:W2:Y:S04]  /*ba390*/  LDL.LU R21, [R1+0xc7c] ;  /* 0x000c7c0001157983 */ /* 0x000ea80000300800 */
[----:B------:R-:W2:Y:S04]  /*ba3a0*/  LDL.LU R23, [R1+0xaa8] ;  /* 0x000aa80001177983 */ /* 0x000ea80000300800 */
[----:B0-----:R-:W2:Y:S04]  /*ba3b0*/  LDL.LU R18, [R1+0xc78] ;  /* 0x000c780001127983 */ /* 0x001ea80000300800 */
[----:B------:R-:W2:Y:S04]  /*ba3c0*/  LDL.LU R19, [R1+0x390] ;  /* 0x0003900001137983 */ /* 0x000ea80000300800 */
[----:B------:R-:W2:Y:S04]  /*ba3d0*/  LDL.LU R16, [R1+0x3fc] ;  /* 0x0003fc0001107983 */ /* 0x000ea80000300800 */
[----:B------:R-:W2:Y:S01]  /*ba3e0*/  LDL.LU R17, [R1+0xae8] ;  /* 0x000ae80001117983 */ /* 0x000ea20000300800 */
[----:B------:R-:W-:-:S03]  /*ba3f0*/  PRMT R8, R59, 0x5410, R9 ;  /* 0x000054103b087816 */ /* 0x000fc60000000009 */
[----:B-1----:R-:W2:Y:S04]  /*ba400*/  LDL.LU R12, [R1+0xc8c] ;  /* 0x000c8c00010c7983 */ /* 0x002ea80000300800 */
[----:B------:R-:W2:Y:S01]  /*ba410*/  LDL.LU R14, [R1+0xae0] ;  /* 0x000ae000010e7983 */ /* 0x000ea20000300800 */
[----:B------:R-:W-:Y:S02]  /*ba420*/  PRMT R9, R37, 0x5410, R36 ;  /* 0x0000541025097816 */ /* 0x000fe40000000024 */
[----:B------:R-:W-:Y:S01]  /*ba430*/  PRMT R10, R7, 0x5410, R60 ;  /* 0x00005410070a7816 */ /* 0x000fe2000000003c */
[----:B------:R-:W2:Y:S04]  /*ba440*/  LDL.LU R13, [R1+0xc88] ;  /* 0x000c8800010d7983 */ /* 0x000ea80000300800 */
[----:B------:R-:W2:Y:S04]  /*ba450*/  LDL.LU R15, [R1+0xacc] ;  /* 0x000acc00010f7983 */ /* 0x000ea80000300800 */
[----:B------:R-:W2:Y:S04]  /*ba460*/  LDL.LU R59, [R1+0xc84] ;  /* 0x000c8400013b7983 */ /* 0x000ea80000300800 */
[----:B------:R-:W2:Y:S01]  /*ba470*/  LDL.LU R7, [R1+0x400] ;  /* 0x0004000001077983 */ /* 0x000ea20000300800 */
[----:B------:R-:W-:-:S03]  /*ba480*/  NOP ;  /* 0x0000000000007918 */ /* 0x000fc60000000000 */
[----:B------:R0:W-:Y:S04]  /*ba490*/  STSM.16.M88.4 [R55], R8 ;  /* 0x0000000837007844 */ /* 0x0001e80000000200 */
[----:B------:R-:W-:Y:S04]  /*ba4a0*/  STL.64 [R1+0x300], R24 ;  /* 0x0003001801007387 */ /* 0x000fe80000100a00 */
[----:B------:R3:W-:Y:S04]  /*ba4b0*/  STL.64 [R1+0x308], R26 ;  /* 0x0003081a01007387 */ /* 0x0007e80000100a00 */
[----:B0-----:R-:W2:Y:S04]  /*ba4c0*/  LDL.LU.64 R10, [R1+0x2bc0] ;  /* 0x002bc000010a7983 */ /* 0x001ea80000300a00 */
[----:B------:R-:W2:Y:S01]  /*ba4d0*/  LDL.LU.64 R8, [R1+0x2bb0] ;  /* 0x002bb00001087983 */ /* 0x000ea20000300a00 */
[----:B---3--:R-:W-:-:S02]  /*ba4e0*/  PRMT R26, R49, 0x5410, R48 ;  /* 0x00005410311a7816 */ /* 0x008fc40000000030 */
[----:B------:R-:W-:Y:S02]  /*ba4f0*/  PRMT R24, R6, 0x5410, R61 ;  /* 0x0000541006187816 */ /* 0x000fe4000000003d */
[----:B------:R-:W3:Y:S04]  /*ba500*/  LDL.LU R6, [R1+0x374] ;  /* 0x0003740001067983 */ /* 0x000ee80000300800 */
[----:B------:R-:W3:Y:S04]  /*ba510*/  LDL.LU.64 R36, [R1+0x2bb8] ;  /* 0x002bb80001247983 */ /* 0x000ee80000300a00 */
[----:B------:R-:W3:Y:S01]  /*ba520*/  LDL.LU.64 R60, [R1+0x2ba0] ;  /* 0x002ba000013c7983 */ /* 0x000ee20000300a00 */
[----:B----4-:R-:W-:-:S02]  /*ba530*/  PRMT R25, R47, 0x5410, R46 ;  /* 0x000054102f197816 */ /* 0x010fc4000000002e */
[----:B--2---:R-:W-:Y:S01]  /*ba540*/  PRMT R27, R51, 0x5410, R50 ;  /* 0x00005410331b7816 */ /* 0x004fe20000000032 */
[----:B------:R-:W-:Y:S01]  /*ba550*/  NOP ;  /* 0x0000000000007918 */ /* 0x000fe20000000000 */
[----:B------:R-:W0:Y:S01]  /*ba560*/  LDS.128 R48, [R55] ;  /* 0x0000000037307984 */ /* 0x000e220000000c00 */
[----:B------:R-:W-:-:S03]  /*ba570*/  NOP ;  /* 0x0000000000007918 */ /* 0x000fc60000000000 */
[----:B0-----:R0:W-:Y:S04]  /*ba580*/  STL.64 [R1+0x2f0], R48 ;  /* 0x0002f03001007387 */ /* 0x0011e80000100a00 */
[----:B------:R1:W-:Y:S04]  /*ba590*/  STL.64 [R1+0x2f8], R50 ;  /* 0x0002f83201007387 */ /* 0x0003e80000100a00 */
[----:B0-----:R-:W2:Y:S04]  /*ba5a0*/  LDL.LU.64 R48, [R1+0x3110] ;  /* 0x0031100001307983 */ /* 0x001ea80000300a00 */
[----:B------:R-:W4:Y:S04]  /*ba5b0*/  LDL.LU.64 R46, [R1+0x2ba8] ;  /* 0x002ba800012e7983 */ /* 0x000f280000300a00 */
[----:B-1----:R-:W2:Y:S01]  /*ba5c0*/  LDL.LU.64 R50, [R1+0x2b98] ;  /* 0x002b980001327983 */ /* 0x002ea20000300a00 */
[----:B------:R-:W-:-:S03]  /*ba5d0*/  PRMT R20, R41, 0x5410, R40 ;  /* 0x0000541029147816 */ /* 0x000fc60000000028 */
[----:B------:R-:W2:Y:S04]  /*ba5e0*/  LDL.LU.64 R40, [R1+0x2b90] ;  /* 0x002b900001287983 */ /* 0x000ea80000300a00 */
[----:B------:R-:W-:Y:S01]  /*ba5f0*/  STSM.16.M88.4 [R55], R24 ;  /* 0x0000001837007844 */ /* 0x000fe20000000200 */
[----:B------:R-:W-:-:S03]  /*ba600*/  NOP ;  /* 0x0000000000007918 */ /* 0x000fc60000000000 */
[----:B------:R-:W0:Y:S01]  /*ba610*/  LDS.128 R24, [R55] ;  /* 0x0000000037187984 */ /* 0x000e220000000c00 */
[----:B------:R-:W-:Y:S02]  /*ba620*/  PRMT R21, R21, 0x5410, R22 ;  /* 0x0000541015157816 */ /* 0x000fe40000000016 */
[----:B------:R-:W-:Y:S02]  /*ba630*/  PRMT R22, R18, 0x5410, R23 ;  /* 0x0000541012167816 */ /* 0x000fe40000000017 */
[----:B------:R-:W-:Y:S01]  /*ba640*/  PRMT R23, R16, 0x5410, R19 ;  /* 0x0000541010177816 */ /* 0x000fe20000000013 */
[----:B------:R-:W-:Y:S01]  /*ba650*/  NOP ;  /* 0x0000000000007918 */ /* 0x000fe20000000000 */
[----:B------:R-:W-:-:S03]  /*ba660*/  PRMT R13, R13, 0x5410, R14 ;  /* 0x000054100d0d7816 */ /* 0x000fc6000000000e */
[----:B------:R-:W-:Y:S01]  /*ba670*/  STSM.16.M88.4 [R55], R20 ;  /* 0x0000001437007844 */ /* 0x000fe20000000200 */
[----:B------:R-:W-:Y:S02]  /*ba680*/  PRMT R14, R59, 0x5410, R15 ;  /* 0x000054103b0e7816 */ /* 0x000fe4000000000f */
[----:B------:R-:W-:Y:S02]  /*ba690*/  PRMT R12, R12, 0x5410, R17 ;  /* 0x000054100c0c7816 */ /* 0x000fe40000000011 */
[----:B------:R-:W-:Y:S01]  /*ba6a0*/  PRMT R15, R7, 0x5410, R2 ;  /* 0x00005410070f7816 */ /* 0x000fe20000000002 */
[----:B------:R-:W-:Y:S01]  /*ba6b0*/  NOP ;  /* 0x0000000000007918 */ /* 0x000fe20000000000 */
[----:B------:R-:W1:Y:S01]  /*ba6c0*/  LDS.128 R16, [R55] ;  /* 0x0000000037107984 */ /* 0x000e620000000c00 */
[----:B------:R-:W-:Y:S01]  /*ba6d0*/  PRMT R59, R4, 0x7770, RZ ;  /* 0x00007770043b7816 */ /* 0x000fe200000000ff */
[----:B------:R-:W-:Y:S02]  /*ba6e0*/  NOP ;  /* 0x0000000000007918 */ /* 0x000fe40000000000 */
[----:B------:R-:W-:Y:S01]  /*ba6f0*/  STSM.16.M88.4 [R55], R12 ;  /* 0x0000000c37007844 */ /* 0x000fe20000000200 */
[----:B------:R-:W-:-:S03]  /*ba700*/  NOP ;  /* 0x0000000000007918 */ /* 0x000fc60000000000 */
[----:B------:R0:W-:Y:S02]  /*ba710*/  @P6 STG.E.U8 desc[UR40][R10.64], R59 ;  /* 0x0000003b0a006986 */ /* 0x0001e4000c101128 */
[----:B0-----:R-:W-:-:S05]  /*ba720*/  PRMT R59, R4, 0x7771, RZ ;  /* 0x00007771043b7816 */ /* 0x001fca00000000ff */
[----:B------:R0:W-:Y:S02]  /*ba730*/  @P5 STG.E.U8 desc[UR40][R8.64], R59 ;  /* 0x0000003b08005986 */ /* 0x0001e4000c101128 */
[C---:B0-----:R-:W-:Y:S02]  /*ba740*/  PRMT R59, R4.reuse, 0x7772, RZ ;  /* 0x00007772043b7816 */ /* 0x041fe400000000ff */
[----:B------:R-:W-:Y:S04]  /*ba750*/  STL.64 [R1+0x2e0], R24 ;  /* 0x0002e01801007387 */ /* 0x000fe80000100a00 */
[----:B------:R0:W-:Y:S04]  /*ba760*/  STL.64 [R1+0x2e8], R26 ;  /* 0x0002e81a01007387 */ /* 0x0001e80000100a00 */
[----:B0-----:R-:W2:Y:S04]  /*ba770*/  LDL.LU.64 R26, [R1+0x3108] ;  /* 0x00310800011a7983 */ /* 0x001ea80000300a00 */
[----:B---3--:R0:W-:Y:S04]  /*ba780*/  @P4 STG.E.U8 desc[UR40][R36.64], R59 ;  /* 0x0000003b24004986 */ /* 0x0081e8000c101128 */
[----:B------:R-:W3:Y:S04]  /*ba790*/  LDL.LU.64 R24, [R1+0x3100] ;  /* 0x0031000001187983 */ /* 0x000ee80000300a00 */
[----:B------:R-:W3:Y:S01]  /*ba7a0*/  LDL.LU R2, [R1+0x30fc] ;  /* 0x0030fc0001027983 */ /* 0x000ee20000300800 */
[----:B0-----:R-:W-:-:S05]  /*ba7b0*/  PRMT R59, R4, 0x7773, RZ ;  /* 0x00007773043b7816 */ /* 0x001fca00000000ff */
[----:B------:R0:W-:Y:S02]  /*ba7c0*/  @P3 STG.E.U8 desc[UR40][R60.64], R59 ;  /* 0x0000003b3c003986 */ /* 0x0001e4000c101128 */
[C---:B0-----:R-:W-:Y:S02]  /*ba7d0*/  PRMT R59, R6.reuse, 0x7770, RZ ;  /* 0x00007770063b7816 */ /* 0x041fe400000000ff */
[----:B-1----:R-:W-:Y:S04]  /*ba7e0*/  STL.64 [R1+0x2d0], R16 ;  /* 0x0002d01001007387 */ /* 0x002fe80000100a00 */
[----:B------:R-:W-:Y:S04]  /*ba7f0*/  STL.64 [R1+0x2d8], R18 ;  /* 0x0002d81201007387 */ /* 0x000fe80000100a00 */
[----:B------:R-:W3:Y:S04]  /*ba800*/  LDL.LU R4, [R1+0x30f8] ;  /* 0x0030f80001047983 */ /* 0x000ee80000300800 */
[----:B----4-:R0:W-:Y:S02]  /*ba810*/  @P2 STG.E.U8 desc[UR40][R46.64], R59 ;  /* 0x0000003b2e002986 */ /* 0x0101e4000c101128 */
[----:B0-----:R-:W-:-:S05]  /*ba820*/  PRMT R59, R6, 0x7771, RZ ;  /* 0x00007771063b7816 */ /* 0x001fca00000000ff */
[----:B--2---:R0:W-:Y:S02]  /*ba830*/  @P1 STG.E.U8 desc[UR40][R50.64], R59 ;  /* 0x0000003b32001986 */ /* 0x0041e4000c101128 */
[----:B0-----:R-:W-:-:S05]  /*ba840*/  PRMT R59, R6, 0x7772, RZ ;  /* 0x00007772063b7816 */ /* 0x001fca00000000ff */
[----:B------:R0:W-:Y:S04]  /*ba850*/  @P0 STG.E.U8 desc[UR40][R40.64], R59 ;  /* 0x0000003b28000986 */ /* 0x0001e8000c101128 */
[----:B0-----:R-:W2:Y:S04]  /*ba860*/  LDL.LU.64 R40, [R1+0x2b88] ;  /* 0x002b880001287983 */ /* 0x001ea80000300a00 */
[----:B------:R-:W4:Y:S04]  /*ba870*/  LDL.LU.64 R8, [R1+0x2b80] ;  /* 0x002b800001087983 */ /* 0x000f280000300a00 */
[----:B------:R-:W4:Y:S04]  /*ba880*/  LDL.LU.64 R36, [R1+0x2b78] ;  /* 0x002b780001247983 */ /* 0x000f280000300a00 */
[----:B------:R-:W4:Y:S04]  /*ba890*/  LDL.LU.64 R60, [R1+0x2b70] ;  /* 0x002b7000013c7983 */ /* 0x000f280000300a00 */
[----:B------:R-:W4:Y:S04]  /*ba8a0*/  LDL.LU R7, [R1+0x378] ;  /* 0x0003780001077983 */ /* 0x000f280000300800 */
[----:B------:R-:W4:Y:S04]  /*ba8b0*/  LDL.LU.64 R46, [R1+0x2b68] ;  /* 0x002b6800012e7983 */ /* 0x000f280000300a00 */
[----:B------:R-:W4:Y:S04]  /*ba8c0*/  LDL.LU.64 R50, [R1+0x2b60] ;  /* 0x002b600001327983 */ /* 0x000f280000300a00 */
[----:B------:R-:W4:Y:S01]  /*ba8d0*/  LDL.LU R10, [R1+0x37c] ;  /* 0x00037c00010a7983 */ /* 0x000f220000300800 */
[----:B------:R-:W-:-:S02]  /*ba8e0*/  PRMT R59, R6, 0x7773, RZ ;  /* 0x00007773063b7816 */ /* 0x000fc400000000ff */
[----:B---3--:R-:W-:Y:S02]  /*ba8f0*/  LOP3.LUT P3, RZ, R2, 0x8000, RZ, 0xc0, !PT ;  /* 0x0000800002ff7812 */ /* 0x008fe4000786c0ff */
[----:B------:R-:W-:Y:S02]  /*ba900*/  LOP3.LUT R56, R56, 0xfbffffff, RZ, 0xc0, !PT ;  /* 0xfbffffff38387812 */ /* 0x000fe400078ec0ff */
[----:B------:R-:W-:-:S13]  /*ba910*/  LOP3.LUT P6, RZ, R4, 0x80000, RZ, 0xc0, !PT ;  /* 0x0008000004ff7812 */ /* 0x000fda00078cc0ff */
[----:B------:R-:W-:Y:S02]  /*ba920*/  @P6 LOP3.LUT R56, R56, 0x4000000, RZ, 0xfc, !PT ;  /* 0x0400000038386812 */ /* 0x000fe400078efcff */
[----:B------:R-:W-:Y:S02]  /*ba930*/  LOP3.LUT P6, RZ, R4, 0x20000, RZ, 0xc0, !PT ;  /* 0x0002000004ff7812 */ /* 0x000fe400078cc0ff */
[----:B------:R-:W-:-:S11]  /*ba940*/  LOP3.LUT R56, R56, 0xf7ffffff, RZ, 0xc0, !PT ;  /* 0xf7ffffff38387812 */ /* 0x000fd600078ec0ff */
[----:B------:R-:W-:Y:S02]  /*ba950*/  @P6 LOP3.LUT R56, R56, 0x8000000, RZ, 0xfc, !PT ;  /* 0x0800000038386812 */ /* 0x000fe400078efcff */
[----:B------:R-:W-:Y:S02]  /*ba960*/  LOP3.LUT P6, RZ, R4, 0x8000, RZ, 0xc0, !PT ;  /* 0x0000800004ff7812 */ /* 0x000fe400078cc0ff */
[----:B------:R-:W-:Y:S01]  /*ba970*/  LOP3.LUT R56, R56, 0xefffffff, RZ, 0xc0, !PT ;  /* 0xefffffff38387812 */ /* 0x000fe200078ec0ff */
[----:B--2---:R0:W-:Y:S04]  /*ba980*/  @P3 STG.E.U8 desc[UR40][R40.64], R59 ;  /* 0x0000003b28003986 */ /* 0x0041e8000c101128 */
[----:B0-----:R-:W2:Y:S04]  /*ba990*/  LDL.LU.64 R40, [R1+0x2b58] ;  /* 0x002b580001287983 */ /* 0x001ea80000300a00 */
[----:B------:R-:W3:Y:S02]  /*ba9a0*/  LDL.LU.64 R20, [R1+0x2b50] ;  /* 0x002b500001147983 */ /* 0x000ee40000300a00 */
[----:B------:R-:W-:-:S02]  /*ba9b0*/  @P6 LOP3.LUT R56, R56, 0x10000000, RZ, 0xfc, !PT ;  /* 0x1000000038386812 */ /* 0x000fc400078efcff */
[----:B------:R-:W-:Y:S01]  /*ba9c0*/  LOP3.LUT P6, RZ, R4, 0x2000, RZ, 0xc0, !PT ;  /* 0x0000200004ff7812 */ /* 0x000fe200078cc0ff */
[----:B------:R-:W3:Y:S04]  /*ba9d0*/  LDL.LU.64 R18, [R1+0x2b48] ;  /* 0x002b480001127983 */ /* 0x000ee80000300a00 */
[----:B------:R-:W3:Y:S01]  /*ba9e0*/  LDL.LU.64 R16, [R1+0x2b40] ;  /* 0x002b400001107983 */ /* 0x000ee20000300a00 */
[----:B------:R-:W-:-:S03]  /*ba9f0*/  LOP3.LUT R56, R56, 0xdfffffff, RZ, 0xc0, !PT ;  /* 0xdfffffff38387812 */ /* 0x000fc600078ec0ff */
[----:B------:R-:W3:Y:S04]  /*baa00*/  LDL.LU R11, [R1+0x2c0] ;  /* 0x0002c000010b7983 */ /* 0x000ee80000300800 */
[----:B------:R-:W3:Y:S01]  /*baa10*/  LDL.LU.64 R14, [R1+0x2b38] ;  /* 0x002b3800010e7983 */ /* 0x000ee20000300a00 */
[----:B------:R-:W-:Y:S02]  /*baa20*/  LOP3.LUT R58, R58, 0xfffffffe, RZ, 0xc0, !PT ;  /* 0xfffffffe3a3a7812 */ /* 0x000fe400078ec0ff */
[----:B------:R-:W-:Y:S01]  /*baa30*/  LOP3.LUT P2, RZ, R2, 0x40000, RZ, 0xc0, !PT ;  /* 0x0004000002ff7812 */ /* 0x000fe2000784c0ff */
[----:B------:R-:W3:Y:S01]  /*baa40*/  LDL.LU.64 R12, [R1+0x2b30] ;  /* 0x002b3000010c7983 */ /* 0x000ee20000300a00 */
[----:B------:R-:W-:Y:S02]  /*baa50*/  @P6 LOP3.LUT R56, R56, 0x20000000, RZ, 0xfc, !PT ;  /* 0x2000000038386812 */ /* 0x000fe400078efcff */
[----:B------:R-:W-:-:S02]  /*baa60*/  LOP3.LUT P6, RZ, R4, 0x800, RZ, 0xc0, !PT ;  /* 0x0000080004ff7812 */ /* 0x000fc400078cc0ff */
[----:B------:R-:W-:-:S11]  /*baa70*/  LOP3.LUT R56, R56, 0xbfffffff, RZ, 0xc0, !PT ;  /* 0xbfffffff38387812 */ /* 0x000fd600078ec0ff */
[----:B------:R-:W-:Y:S02]  /*baa80*/  @P6 LOP3.LUT R56, R56, 0x40000000, RZ, 0xfc, !PT ;  /* 0x4000000038386812 */ /* 0x000fe400078efcff */
[----:B------:R-:W-:Y:S02]  /*baa90*/  LOP3.LUT P6, RZ, R4, 0x200, RZ, 0xc0, !PT ;  /* 0x0000020004ff7812 */ /* 0x000fe400078cc0ff */
[----:B------:R-:W-:-:S11]  /*baaa0*/  LOP3.LUT R56, R56, 0x7fffffff, RZ, 0xc0, !PT ;  /* 0x7fffffff38387812 */ /* 0x000fd600078ec0ff */
[----:B------:R-:W-:Y:S02]  /*baab0*/  @P6 LOP3.LUT R56, R56, 0x80000000, RZ, 0xfc, !PT ;  /* 0x8000000038386812 */ /* 0x000fe400078efcff */
[C---:B------:R-:W-:Y:S02]  /*baac0*/  LOP3.LUT P6, RZ, R2.reuse, 0x20000, RZ, 0xc0, !PT ;  /* 0x0002000002ff7812 */ /* 0x040fe400078cc0ff */
[C---:B------:R-:W-:Y:S02]  /*baad0*/  LOP3.LUT P1, RZ, R2.reuse, 0x100000, RZ, 0xc0, !PT ;  /* 0x0010000002ff7812 */ /* 0x040fe4000782c0ff */
[----:B----4-:R-:W-:Y:S02]  /*baae0*/  PRMT R59, R7, 0x7770, RZ ;  /* 0x00007770073b7816 */ /* 0x010fe400000000ff */
[----:B------:R-:W-:-:S07]  /*baaf0*/  LOP3.LUT P0, RZ, R2, 0x200000, RZ, 0xc0, !PT ;  /* 0x0020000002ff7812 */ /* 0x000fce000780c0ff */
[----:B------:R-:W-:Y:S02]  /*bab00*/  @P6 LOP3.LUT R58, R58, 0x1, RZ, 0xfc, !PT ;  /* 0x000000013a3a6812 */ /* 0x000fe400078efcff */
[----:B------:R-:W-:Y:S01]  /*bab10*/  LOP3.LUT P6, RZ, R2, 0x80000, RZ, 0xc0, !PT ;  /* 0x0008000002ff7812 */ /* 0x000fe200078cc0ff */
[----:B------:R0:W-:Y:S01]  /*bab20*/  @P2 STG.E.U8 desc[UR40][R8.64], R59 ;  /* 0x0000003b08002986 */ /* 0x0001e2000c101128 */
[----:B------:R-:W-:Y:S02]  /*bab30*/  LOP3.LUT R58, R58, 0xfffffffd, RZ, 0xc0, !PT ;  /* 0xfffffffd3a3a7812 */ /* 0x000fe400078ec0ff */
[----:B0-----:R-:W-:Y:S01]  /*bab40*/  PRMT R59, R7, 0x7771, RZ ;  /* 0x00007771073b7816 */ /* 0x001fe200000000ff */
[----:B------:R-:W4:Y:S08]  /*bab50*/  LDL.LU.64 R8, [R1+0x2b28] ;  /* 0x002b280001087983 */ /* 0x000f300000300a00 */
[----:B------:R-:W-:-:S02]  /*bab60*/  @P6 LOP3.LUT R58, R58, 0x2, RZ, 0xfc, !PT ;  /* 0x000000023a3a6812 */ /* 0x000fc400078efcff */
[----:B------:R-:W-:Y:S01]  /*bab70*/  LOP3.LUT P6, RZ, R2, 0x400000, RZ, 0xc0, !PT ;  /* 0x0040000002ff7812 */ /* 0x000fe200078cc0ff */
[----:B------:R0:W-:Y:S02]  /*bab80*/  @P1 STG.E.U8 desc[UR40][R36.64], R59 ;  /* 0x0000003b24001986 */ /* 0x0001e4000c101128 */
[C---:B0-----:R-:W-:Y:S02]  /*bab90*/  PRMT R59, R7.reuse, 0x7772, RZ ;  /* 0x00007772073b7816 */ /* 0x041fe400000000ff */
[----:B------:R-:W4:Y:S04]  /*baba0*/  LDL.LU.64 R36, [R1+0x2b20] ;  /* 0x002b200001247983 */ /* 0x000f280000300a00 */
[----:B------:R0:W-:Y:S02]  /*babb0*/  @P0 STG.E.U8 desc[UR40][R60.64], R59 ;  /* 0x0000003b3c000986 */ /* 0x0001e4000c101128 */
[----:B0-----:R-:W-:-:S02]  /*babc0*/  PRMT R59, R7, 0x7773, RZ ;  /* 0x00007773073b7816 */ /* 0x001fc400000000ff */
[----:B------:R-:W4:Y:S04]  /*babd0*/  LDL.LU.64 R60, [R1+0x2b18] ;  /* 0x002b1800013c7983 */ /* 0x000f280000300a00 */
[----:B------:R-:W4:Y:S04]  /*babe0*/  LDL.LU.64 R6, [R1+0x2b10] ;  /* 0x002b100001067983 */ /* 0x000f280000300a00 */
[----:B------:R0:W-:Y:S01]  /*babf0*/  @P6 STG.E.U8 desc[UR40][R46.64], R59 ;  /* 0x0000003b2e006986 */ /* 0x0001e2000c101128 */
[----:B------:R-:W-:Y:S02]  /*bac00*/  LOP3.LUT P6, RZ, R58, 0x2, RZ, 0xc0, !PT ;  /* 0x000000023aff7812 */ /* 0x000fe400078cc0ff */
[----:B0-----:R-:W-:Y:S01]  /*bac10*/  PRMT R59, R10, 0x7770, RZ ;  /* 0x000077700a3b7816 */ /* 0x001fe200000000ff */
[----:B------:R-:W4:Y:S10]  /*bac20*/  LDL.LU.64 R46, [R1+0x2b08] ;  /* 0x002b0800012e7983 */ /* 0x000f340000300a00 */
[----:B------:R0:W-:Y:S01]  /*bac30*/  @P6 STG.E.U8 desc[UR40][R50.64], R59 ;  /* 0x0000003b32006986 */ /* 0x0001e2000c101128 */
[----:B------:R-:W-:-:S02]  /*bac40*/  LOP3.LUT P6, RZ, R58, 0x1, RZ, 0xc0, !PT ;  /* 0x000000013aff7812 */ /* 0x000fc400078cc0ff */
[----:B------:R-:W-:Y:S01]  /*bac50*/  PRMT R58, R10, 0x7771, RZ ;  /* 0x000077710a3a7816 */ /* 0x000fe200000000ff */
[----:B0-----:R-:W4:Y:S10]  /*bac60*/  LDL.LU.64 R50, [R1+0x2b00] ;  /* 0x002b000001327983 */ /* 0x001f340000300a00 */
[----:B--2---:R0:W-:Y:S04]  /*bac70*/  @P6 STG.E.U8 desc[UR40][R40.64], R58 ;  /* 0x0000003a28006986 */ /* 0x0041e8000c101128 */
[----:B0-----:R-:W2:Y:S01]  /*bac80*/  LDL.LU.64 R40, [R1+0x2af8] ;  /* 0x002af80001287983 */ /* 0x001ea20000300a00 */
[----:B------:R-:W-:-:S02]  /*bac90*/  LOP3.LUT P6, RZ, R56, 0x80000000, RZ, 0xc0, !PT ;  /* 0x8000000038ff7812 */ /* 0x000fc400078cc0ff */
[----:B------:R-:W-:-:S11]  /*baca0*/  PRMT R58, R10, 0x7772, RZ ;  /* 0x000077720a3a7816 */ /* 0x000fd600000000ff */
[----:B---3--:R0:W-:Y:S01]  /*bacb0*/  @P6 STG.E.U8 desc[UR40][R20.64], R58 ;  /* 0x0000003a14006986 */ /* 0x0081e2000c101128 */
[----:B------:R-:W-:Y:S02]  /*bacc0*/  LOP3.LUT P6, RZ, R56, 0x40000000, RZ, 0xc0, !PT ;  /* 0x4000000038ff7812 */ /* 0x000fe400078cc0ff */
[----:B0-----:R-:W-:-:S11]  /*bacd0*/  PRMT R58, R10, 0x7773, RZ ;  /* 0x000077730a3a7816 */ /* 0x001fd600000000ff */
[----:B------:R0:W-:Y:S01]  /*bace0*/  @P6 STG.E.U8 desc[UR40][R18.64], R58 ;  /* 0x0000003a12006986 */ /* 0x0001e2000c101128 */
        /* <DEDUP_REMOVED lines=10> */
[C---:B------:R-:W-:Y:S02]  /*bad90*/  LOP3.LUT P5, RZ, R4.reuse, 0x100000, RZ, 0xc0, !PT ;  /* 0x0010000004ff7812 */ /* 0x040fe400078ac0ff */
[----:B------:R-:W-:Y:S02]  /*bada0*/  LOP3.LUT P4, RZ, R4, 0x400000, RZ, 0xc0, !PT ;  /* 0x0040000004ff7812 */ /* 0x000fe4000788c0ff */
[----:B0-----:R-:W-:-:S07]  /*badb0*/  PRMT R58, R11, 0x7773, RZ ;  /* 0x000077730b3a7816 */ /* 0x001fce00000000ff */
[----:B----4-:R0:W-:Y:S01]  /*badc0*/  @P6 STG.E.U8 desc[UR40][R8.64], R58 ;  /* 0x0000003a08006986 */ /* 0x0101e2000c101128 */
[C---:B------:R-:W-:Y:S02]  /*badd0*/  LOP3.LUT P3, RZ, R4.reuse, 0x800000, RZ, 0xc0, !PT ;  /* 0x0080000004ff7812 */ /* 0x040fe4000786c0ff */
[----:B------:R-:W-:Y:S02]  /*bade0*/  LOP3.LUT P2, RZ, R4, 0x4000000, RZ, 0xc0, !PT ;  /* 0x0400000004ff7812 */ /* 0x000fe4000784c0ff */
[----:B0-----:R-:W-:-:S05]  /*badf0*/  PRMT R58, R43, 0x7770, RZ ;  /* 0x000077702b3a7816 */ /* 0x001fca00000000ff */
[----:B------:R0:W-:Y:S01]  /*bae00*/  @P5 STG.E.U8 desc[UR40][R36.64], R58 ;  /* 0x0000003a24005986 */ /* 0x0001e2000c101128 */
[----:B------:R-:W-:Y:S02]  /*bae10*/  LOP3.LUT P1, RZ, R4, 0x8000000, RZ, 0xc0, !PT ;  /* 0x0800000004ff7812 */ /* 0x000fe4000782c0ff */
[----:B0-----:R-:W-:-:S05]  /*bae20*/  PRMT R58, R43, 0x7771, RZ ;  /* 0x000077712b3a7816 */ /* 0x001fca00000000ff */
[----:B------:R0:W-:Y:S02]  /*bae30*/  @P4 STG.E.U8 desc[UR40][R60.64], R58 ;  /* 0x0000003a3c004986 */ /* 0x0001e4000c101128 */
[----:B0-----:R-:W-:-:S05]  /*bae40*/  PRMT R58, R43, 0x7772, RZ ;  /* 0x000077722b3a7816 */ /* 0x001fca00000000ff */
[----:B------:R0:W-:Y:S02]  /*bae50*/  @P3 STG.E.U8 desc[UR40][R6.64], R58 ;  /* 0x0000003a06003986 */ /* 0x0001e4000c101128 */
[----:B0-----:R-:W-:Y:S02]  /*bae60*/  PRMT R58, R43, 0x7773, RZ ;  /* 0x000077732b3a7816 */ /* 0x001fe400000000ff */
[----:B------:R-:W-:Y:S01]  /*bae70*/  LOP3.LUT P0, RZ, R4, 0x20000000, RZ, 0xc0, !PT ;  /* 0x2000000004ff7812 */ /* 0x000fe2000780c0ff */
[----:B------:R-:W3:Y:S04]  /*bae80*/  LDL.LU R43, [R1+0x30f4] ;  /* 0x0030f400012b7983 */ /* 0x000ee80000300800 */
[----:B------:R0:W-:Y:S02]  /*bae90*/  @P2 STG.E.U8 desc[UR40][R46.64], R58 ;  /* 0x0000003a2e002986 */ /* 0x0001e4000c101128 */
[----:B0-----:R-:W-:-:S05]  /*baea0*/  PRMT R58, R42, 0x7770, RZ ;  /* 0x000077702a3a7816 */ /* 0x001fca00000000ff */
[----:B------:R0:W-:Y:S04]  /*baeb0*/  @P1 STG.E.U8 desc[UR40][R50.64], R58 ;  /* 0x0000003a32001986 */ /* 0x0001e8000c101128 */
[----:B0-----:R-:W4:Y:S01]  /*baec0*/  LDL.LU.64 R50, [R1+0x2af0] ;  /* 0x002af00001327983 */ /* 0x001f220000300a00 */
[----:B------:R-:W-:-:S05]  /*baed0*/  PRMT R58, R42, 0x7771, RZ ;  /* 0x000077712a3a7816 */ /* 0x000fca00000000ff */
[----:B--2---:R0:W-:Y:S04]  /*baee0*/  @P0 STG.E.U8 desc[UR40][R40.64], R58 ;  /* 0x0000003a28000986 */ /* 0x0041e8000c101128 */
[----:B0-----:R-:W2:Y:S04]  /*baef0*/  LDL.LU.64 R40, [R1+0x2ae8] ;  /* 0x002ae80001287983 */ /* 0x001ea80000300a00 */
[----:B------:R-:W2:Y:S04]  /*baf00*/  LDL.LU.64 R10, [R1+0x2ae0] ;  /* 0x002ae000010a7983 */ /* 0x000ea80000300a00 */
[----:B------:R-:W2:Y:S04]  /*baf10*/  LDL.LU.64 R36, [R1+0x2ad8] ;  /* 0x002ad80001247983 */ /* 0x000ea80000300a00 */
[----:B------:R-:W2:Y:S04]  /*baf20*/  LDL.LU.64 R60, [R1+0x2ad0] ;  /* 0x002ad000013c7983 */ /* 0x000ea80000300a00 */
[----:B------:R-:W2:Y:S01]  /*baf30*/  LDL.LU R7, [R1+0x2cc] ;  /* 0x0002cc0001077983 */ /* 0x000ea20000300800 */
[----:B------:R-:W-:-:S03]  /*baf40*/  LOP3.LUT P3, RZ, R4, 0x80000000, RZ, 0xc0, !PT ;  /* 0x8000000004ff7812 */ /* 0x000fc6000786c0ff */
[----:B------:R-:W2:Y:S01]  /*baf50*/  LDL.LU.64 R46, [R1+0x2ac8] ;  /* 0x002ac800012e7983 */ /* 0x000ea20000300a00 */
[----:B------:R-:W-:-:S03]  /*baf60*/  PRMT R58, R42, 0x7772, RZ ;  /* 0x000077722a3a7816 */ /* 0x000fc600000000ff */
[----:B------:R-:W2:Y:S01]  /*baf70*/  LDL.LU R21, [R1+0x2b0] ;  /* 0x0002b00001157983 */ /* 0x000ea20000300800 */
[----:B---3--:R-:W-:-:S05]  /*baf80*/  LOP3.LUT P2, RZ, R43, 0x2, RZ, 0xc0, !PT ;  /* 0x000000022bff7812 */ /* 0x008fca000784c0ff */
[----:B----4-:R0:W-:Y:S04]  /*baf90*/  @P3 STG.E.U8 desc[UR40][R50.64], R58 ;  /* 0x0000003a32003986 */ /* 0x0101e8000c101128 */
[----:B0-----:R-:W3:Y:S01]  /*bafa0*/  LDL.LU.64 R50, [R1+0x2ac0] ;  /* 0x002ac00001327983 */ /* 0x001ee20000300a00 */
[----:B------:R-:W-:-:S03]  /*bafb0*/  PRMT R58, R42, 0x7773, RZ ;  /* 0x000077732a3a7816 */ /* 0x000fc600000000ff */
[----:B------:R-:W4:Y:S04]  /*bafc0*/  LDL.LU R42, [R1+0x30f0] ;  /* 0x0030f000012a7983 */ /* 0x000f280000300800 */
[----:B--2---:R0:W-:Y:S04]  /*bafd0*/  @P2 STG.E.U8 desc[UR40][R40.64], R58 ;  /* 0x0000003a28002986 */ /* 0x0041e8000c101128 */
[----:B0-----:R-:W2:Y:S01]  /*bafe0*/  LDL.LU.64 R40, [R1+0x2ab8] ;  /* 0x002ab80001287983 */ /* 0x001ea20000300a00 */
[----:B------:R-:W-:Y:S02]  /*baff0*/  LOP3.LUT P6, RZ, R43, 0x200000, RZ, 0xc0, !PT ;  /* 0x002000002bff7812 */ /* 0x000fe400078cc0ff */
[----:B------:R-:W-:-:S02]  /*bb000*/  LOP3.LUT R56, R56, 0xfffbffff, RZ, 0xc0, !PT ;  /* 0xfffbffff38387812 */ /* 0x000fc400078ec0ff */
[C---:B------:R-:W-:Y:S01]  /*bb010*/  LOP3.LUT P1, RZ, R43.reuse, 0x8, RZ, 0xc0, !PT ;  /* 0x000000082bff7812 */ /* 0x040fe2000782c0ff */
[----:B------:R-:W4:Y:S01]  /*bb020*/  LDL.LU.64 R22, [R1+0x2ab0] ;  /* 0x002ab00001167983 */ /* 0x000f220000300a00 */
[----:B------:R-:W-:Y:S02]  /*bb030*/  LOP3.LUT P0, RZ, R43, 0x20, RZ, 0xc0, !PT ;  /* 0x000000202bff7812 */ /* 0x000fe4000780c0ff */
[----:B------:R-:W-:Y:S01]  /*bb040*/  PRMT R58, R7, 0x7770, RZ ;  /* 0x00007770073a7816 */ /* 0x000fe200000000ff */
[----:B------:R-:W4:Y:S04]  /*bb050*/  LDL.LU R8, [R1+0x2b4] ;  /* 0x0002b40001087983 */ /* 0x000f280000300800 */
[----:B------:R-:W4:Y:S04]  /*bb060*/  LDL.LU.64 R18, [R1+0x2aa8] ;  /* 0x002aa80001127983 */ /* 0x000f280000300a00 */
[----:B------:R-:W4:Y:S04]  /*bb070*/  LDL.LU.64 R16, [R1+0x2aa0] ;  /* 0x002aa00001107983 */ /* 0x000f280000300a00 */
[----:B------:R-:W4:Y:S04]  /*bb080*/  LDL.LU.64 R14, [R1+0x2a98] ;  /* 0x002a9800010e7983 */ /* 0x000f280000300a00 */
[----:B------:R-:W4:Y:S01]  /*bb090*/  LDL.LU.64 R12, [R1+0x2a90] ;  /* 0x002a9000010c7983 */ /* 0x000f220000300a00 */
[----:B------:R-:W-:-:S02]  /*bb0a0*/  @P6 LOP3.LUT R56, R56, 0x40000, RZ, 0xfc, !PT ;  /* 0x0004000038386812 */ /* 0x000fc400078efcff */
[----:B------:R-:W-:Y:S02]  /*bb0b0*/  LOP3.LUT P6, RZ, R43, 0x80000, RZ, 0xc0, !PT ;  /* 0x000800002bff7812 */ /* 0x000fe400078cc0ff */
[----:B------:R-:W-:-:S11]  /*bb0c0*/  LOP3.LUT R56, R56, 0xfff7ffff, RZ, 0xc0, !PT ;  /* 0xfff7ffff38387812 */ /* 0x000fd600078ec0ff */
[----:B------:R-:W-:Y:S02]  /*bb0d0*/  @P6 LOP3.LUT R56, R56, 0x80000, RZ, 0xfc, !PT ;  /* 0x0008000038386812 */ /* 0x000fe400078efcff */
        /* <DEDUP_REMOVED lines=16> */
[----:B------:R-:W-:Y:S01]  /*bb1e0*/  LOP3.LUT R56, R56, 0xfdffffff, RZ, 0xc0, !PT ;  /* 0xfdffffff38387812 */ /* 0x000fe200078ec0ff */
[----:B------:R0:W-:Y:S10]  /*bb1f0*/  @P1 STG.E.U8 desc[UR40][R10.64], R58 ;  /* 0x0000003a0a001986 */ /* 0x0001f4000c101128 */
[----:B------:R-:W-:-:S02]  /*bb200*/  @P6 LOP3.LUT R56, R56, 0x2000000, RZ, 0xfc, !PT ;  /* 0x0200000038386812 */ /* 0x000fc400078efcff */
[----:B------:R-:W-:Y:S02]  /*bb210*/  LOP3.LUT P6, RZ, R43, 0x80, RZ, 0xc0, !PT ;  /* 0x000000802bff7812 */ /* 0x000fe400078cc0ff */
[C---:B0-----:R-:W-:Y:S01]  /*bb220*/  PRMT R58, R7.reuse, 0x7771, RZ ;  /* 0x00007771073a7816 */ /* 0x041fe200000000ff */
[----:B------:R-:W4:Y:S04]  /*bb230*/  LDL.LU.64 R10, [R1+0x2a88] ;  /* 0x002a8800010a7983 */ /* 0x000f280000300a00 */
[----:B------:R0:W-:Y:S02]  /*bb240*/  @P0 STG.E.U8 desc[UR40][R36.64], R58 ;  /* 0x0000003a24000986 */ /* 0x0001e4000c101128 */
[----:B0-----:R-:W-:Y:S02]  /*bb250*/  PRMT R58, R7, 0x7772, RZ ;  /* 0x00007772073a7816 */ /* 0x001fe400000000ff */
[----:B------:R-:W4:Y:S04]  /*bb260*/  LDL.LU.64 R36, [R1+0x2a80] ;  /* 0x002a800001247983 */ /* 0x000f280000300a00 */
[----:B------:R0:W-:Y:S01]  /*bb270*/  @P6 STG.E.U8 desc[UR40][R60.64], R58 ;  /* 0x0000003a3c006986 */ /* 0x0001e2000c101128 */
[----:B------:R-:W-:-:S02]  /*bb280*/  LOP3.LUT P6, RZ, R56, 0x2000000, RZ, 0xc0, !PT ;  /* 0x0200000038ff7812 */ /* 0x000fc400078cc0ff */
[----:B0-----:R-:W-:Y:S01]  /*bb290*/  PRMT R58, R7, 0x7773, RZ ;  /* 0x00007773073a7816 */ /* 0x001fe200000000ff */
[----:B------:R-:W4:Y:S04]  /*bb2a0*/  LDL.LU.64 R60, [R1+0x2a78] ;  /* 0x002a7800013c7983 */ /* 0x000f280000300a00 */
[----:B------:R-:W4:Y:S06]  /*bb2b0*/  LDL.LU.64 R6, [R1+0x2a70] ;  /* 0x002a700001067983 */ /* 0x000f2c0000300a00 */
[----:B------:R0:W-:Y:S01]  /*bb2c0*/  @P6 STG.E.U8 desc[UR40][R46.64], R58 ;  /* 0x0000003a2e006986 */ /* 0x0001e2000c101128 */
[----:B------:R-:W-:-:S02]  /*bb2d0*/  LOP3.LUT P6, RZ, R56, 0x1000000, RZ, 0xc0, !PT ;  /* 0x0100000038ff7812 */ /* 0x000fc400078cc0ff */
[----:B0-----:R-:W-:Y:S01]  /*bb2e0*/  PRMT R58, R21, 0x7770, RZ ;  /* 0x00007770153a7816 */ /* 0x001fe200000000ff */
[----:B------:R-:W4:Y:S04]  /*bb2f0*/  LDL.LU.64 R46, [R1+0x2a68] ;  /* 0x002a6800012e7983 */ /* 0x000f280000300a00 */
[----:B------:R-:W4:Y:S06]  /*bb300*/  LDL.LU R9, [R1+0x2bc] ;  /* 0x0002bc0001097983 */ /* 0x000f2c0000300800 */
[----:B---3--:R0:W-:Y:S01]  /*bb310*/  @P6 STG.E.U8 desc[UR40][R50.64], R58 ;  /* 0x0000003a32006986 */ /* 0x0081e2000c101128 */
[----:B------:R-:W-:-:S02]  /*bb320*/  LOP3.LUT P6, RZ, R56, 0x800000, RZ, 0xc0, !PT ;  /* 0x0080000038ff7812 */ /* 0x000fc400078cc0ff */
[----:B0-----:R-:W-:Y:S01]  /*bb330*/  PRMT R58, R21, 0x7771, RZ ;  /* 0x00007771153a7816 */ /* 0x001fe200000000ff */
[----:B------:R-:W3:Y:S10]  /*bb340*/  LDL.LU.64 R50, [R1+0x2a60] ;  /* 0x002a600001327983 */ /* 0x000ef40000300a00 */
[----:B--2---:R0:W-:Y:S04]  /*bb350*/  @P6 STG.E.U8 desc[UR40][R40.64], R58 ;  /* 0x0000003a28006986 */ /* 0x0041e8000c101128 */
[----:B0-----:R-:W2:Y:S01]  /*bb360*/  LDL.LU.64 R40, [R1+0x30e8] ;  /* 0x0030e80001287983 */ /* 0x001ea20000300a00 */
[----:B------:R-:W-:-:S02]  /*bb370*/  LOP3.LUT P6, RZ, R56, 0x400000, RZ, 0xc0, !PT ;  /* 0x0040000038ff7812 */ /* 0x000fc400078cc0ff */
[----:B------:R-:W-:-:S11]  /*bb380*/  PRMT R58, R21, 0x7772, RZ ;  /* 0x00007772153a7816 */ /* 0x000fd600000000ff */
[----:B----4-:R0:W-:Y:S01]  /*bb390*/  @P6 STG.E.U8 desc[UR40][R22.64], R58 ;  /* 0x0000003a16006986 */ /* 0x0101e2000c101128 */
        /* <DEDUP_REMOVED lines=13> */
[----:B------:R0:W-:Y:S01]  /*bb470*/  @P6 STG.E.U8 desc[UR40][R12.64], R58 ;  /* 0x0000003a0c006986 */ /* 0x0001e2000c101128 */
[C---:B------:R-:W-:Y:S02]  /*bb480*/  LOP3.LUT P3, RZ, R43.reuse, 0x8000000, RZ, 0xc0, !PT ;  /* 0x080000002bff7812 */ /* 0x040fe4000786c0ff */
[----:B------:R-:W-:Y:S02]  /*bb490*/  LOP3.LUT P2, RZ, R43, 0x20000000, RZ, 0xc0, !PT ;  /* 0x200000002bff7812 */ /* 0x000fe4000784c0ff */
[----:B0-----:R-:W-:-:S05]  /*bb4a0*/  PRMT R58, R8, 0x7773, RZ ;  /* 0x00007773083a7816 */ /* 0x001fca00000000ff */
[----:B------:R2:W-:Y:S01]  /*bb4b0*/  @P5 STG.E.U8 desc[UR40][R10.64], R58 ;  /* 0x0000003a0a005986 */ /* 0x0005e2000c101128 */
[----:B------:R-:W-:Y:S02]  /*bb4c0*/  LOP3.LUT P1, RZ, R43, 0x80000000, RZ, 0xc0, !PT ;  /* 0x800000002bff7812 */ /* 0x000fe4000782c0ff */
[----:B------:R-:W-:Y:S02]  /*bb4d0*/  LOP3.LUT P0, RZ, R42, 0x1, RZ, 0xc0, !PT ;  /* 0x000000012aff7812 */ /* 0x000fe4000780c0ff */
[----:B--2---:R-:W-:-:S05]  /*bb4e0*/  PRMT R58, R41, 0x7770, RZ ;  /* 0x00007770293a7816 */ /* 0x004fca00000000ff */
[----:B------:R0:W-:Y:S02]  /*bb4f0*/  @P4 STG.E.U8 desc[UR40][R36.64], R58 ;  /* 0x0000003a24004986 */ /* 0x0001e4000c101128 */
[----:B0-----:R-:W-:-:S05]  /*bb500*/  PRMT R58, R41, 0x7771, RZ ;  /* 0x00007771293a7816 */ /* 0x001fca00000000ff */
[----:B------:R0:W-:Y:S02]  /*bb510*/  @P3 STG.E.U8 desc[UR40][R60.64], R58 ;  /* 0x0000003a3c003986 */ /* 0x0001e4000c101128 */
[----:B0-----:R-:W-:-:S05]  /*bb520*/  PRMT R58, R41, 0x7772, RZ ;  /* 0x00007772293a7816 */ /* 0x001fca00000000ff */
[----:B------:R0:W-:Y:S02]  /*bb530*/  @P2 STG.E.U8 desc[UR40][R6.64], R58 ;  /* 0x0000003a06002986 */ /* 0x0001e4000c101128 */
[----:B0-----:R-:W-:Y:S02]  /*bb540*/  PRMT R58, R41, 0x7773, RZ ;  /* 0x00007773293a7816 */ /* 0x001fe400000000ff */
[----:B------:R-:W2:Y:S04]  /*bb550*/  LDL.LU R41, [R1+0x30e0] ;  /* 0x0030e00001297983 */ /* 0x000ea80000300800 */
[----:B------:R0:W-:Y:S02]  /*bb560*/  @P1 STG.E.U8 desc[UR40][R46.64], R58 ;  /* 0x0000003a2e001986 */ /* 0x0001e4000c101128 */
[----:B0-----:R-:W-:-:S05]  /*bb570*/  PRMT R58, R9, 0x7770, RZ ;  /* 0x00007770093a7816 */ /* 0x001fca00000000ff */
[----:B---3--:R0:W-:Y:S04]  /*bb580*/  @P0 STG.E.U8 desc[UR40][R50.64], R58 ;  /* 0x0000003a32000986 */ /* 0x0081e8000c101128 */
[----:B0-----:R-:W3:Y:S04]  /*bb590*/  LDL.LU.64 R50, [R1+0x2a58] ;  /* 0x002a580001327983 */ /* 0x001ee80000300a00 */
[----:B------:R-:W4:Y:S04]  /*bb5a0*/  LDL.LU.64 R10, [R1+0x2a50] ;  /* 0x002a5000010a7983 */ /* 0x000f280000300a00 */
[----:B------:R-:W2:Y:S04]  /*bb5b0*/  LDL.LU.64 R36, [R1+0x2a48] ;  /* 0x002a480001247983 */ /* 0x000ea80000300a00 */
[----:B------:R-:W2:Y:S04]  /*bb5c0*/  LDL.LU.64 R60, [R1+0x2a40] ;  /* 0x002a4000013c7983 */ /* 0x000ea80000300a00 */
[----:B------:R-:W2:Y:S04]  /*bb5d0*/  LDL.LU.64 R6, [R1+0x2a38] ;  /* 0x002a380001067983 */ /* 0x000ea80000300a00 */
[----:B------:R-:W2:Y:S04]  /*bb5e0*/  LDL.LU.64 R46, [R1+0x2a30] ;  /* 0x002a3000012e7983 */ /* 0x000ea80000300a00 */
[----:B------:R-:W2:Y:S01]  /*bb5f0*/  LDL.LU R59, [R1+0x2a0] ;  /* 0x0002a000013b7983 */ /* 0x000ea20000300800 */
[----:B------:R-:W-:-:S02]  /*bb600*/  LOP3.LUT P3, RZ, R42, 0x4, RZ, 0xc0, !PT ;  /* 0x000000042aff7812 */ /* 0x000fc4000786c0ff */
[----:B------:R-:W-:Y:S02]  /*bb610*/  PRMT R58, R9, 0x7771, RZ ;  /* 0x00007771093a7816 */ /* 0x000fe400000000ff */
        /* <DEDUP_REMOVED lines=15> */
[----:B------:R-:W-:Y:S01]  /*bb710*/  LOP3.LUT P6, RZ, R42, 0x8000, RZ, 0xc0, !PT ;  /* 0x000080002aff7812 */ /* 0x000fe200078cc0ff */
[----:B---3--:R0:W-:Y:S04]  /*bb720*/  @P3 STG.E.U8 desc[UR40][R50.64], R58 ;  /* 0x0000003a32003986 */ /* 0x0081e8000c101128 */
[----:B0-----:R-:W3:Y:S04]  /*bb730*/  LDL.LU.64 R50, [R1+0x2a28] ;  /* 0x002a280001327983 */ /* 0x001ee80000300a00 */
[----:B------:R-:W3:Y:S04]  /*bb740*/  LDL.LU R8, [R1+0x2a4] ;  /* 0x0002a40001087983 */ /* 0x000ee80000300800 */
[----:B------:R-:W3:Y:S04]  /*bb750*/  LDL.LU.64 R22, [R1+0x2a20] ;  /* 0x002a200001167983 */ /* 0x000ee80000300a00 */
[----:B------:R-:W3:Y:S04]  /*bb760*/  LDL.LU.64 R20, [R1+0x2a18] ;  /* 0x002a180001147983 */ /* 0x000ee80000300a00 */
[----:B------:R-:W3:Y:S01]  /*bb770*/  LDL.LU.64 R18, [R1+0x2a10] ;  /* 0x002a100001127983 */ /* 0x000ee20000300a00 */
[----:B------:R-:W-:-:S02]  /*bb780*/  LOP3.LUT R56, R56, 0xffff7fff, RZ, 0xc0, !PT ;  /* 0xffff7fff38387812 */ /* 0x000fc400078ec0ff */
[----:B------:R-:W-:Y:S01]  /*bb790*/  LOP3.LUT P2, RZ, R42, 0x8, RZ, 0xc0, !PT ;  /* 0x000000082aff7812 */ /* 0x000fe2000784c0ff */
[----:B------:R-:W3:Y:S01]  /*bb7a0*/  LDL.LU.64 R16, [R1+0x2a08] ;  /* 0x002a080001107983 */ /* 0x000ee20000300a00 */
[----:B------:R-:W-:Y:S02]  /*bb7b0*/  @P6 LOP3.LUT R56, R56, 0x8000, RZ, 0xfc, !PT ;  /* 0x0000800038386812 */ /* 0x000fe400078efcff */
[----:B------:R-:W-:Y:S02]  /*bb7c0*/  LOP3.LUT P6, RZ, R42, 0x2000, RZ, 0xc0, !PT ;  /* 0x000020002aff7812 */ /* 0x000fe400078cc0ff */
[----:B------:R-:W-:Y:S02]  /*bb7d0*/  PRMT R58, R9, 0x7772, RZ ;  /* 0x00007772093a7816 */ /* 0x000fe400000000ff */
[----:B------:R-:W-:Y:S02]  /*bb7e0*/  LOP3.LUT R56, R56, 0xfffeffff, RZ, 0xc0, !PT ;  /* 0xfffeffff38387812 */ /* 0x000fe400078ec0ff */
[----:B------:R-:W-:-:S03]  /*bb7f0*/  LOP3.LUT P1, RZ, R42, 0x40, RZ, 0xc0, !PT ;  /* 0x000000402aff7812 */ /* 0x000fc6000782c0ff */
[----:B----4-:R0:W-:Y:S04]  /*bb800*/  @P2 STG.E.U8 desc[UR40][R10.64], R58 ;  /* 0x0000003a0a002986 */ /* 0x0101e8000c101128 */
[----:B------:R-:W-:Y:S02]  /*bb810*/  @P6 LOP3.LUT R56, R56, 0x10000, RZ, 0xfc, !PT ;  /* 0x0001000038386812 */ /* 0x000fe400078efcff */
[C---:B------:R-:W-:Y:S02]  /*bb820*/  LOP3.LUT P6, RZ, R42.reuse, 0x800, RZ, 0xc0, !PT ;  /* 0x000008002aff7812 */ /* 0x040fe400078cc0ff */
[----:B0-----:R-:W-:Y:S02]  /*bb830*/  PRMT R58, R9, 0x7773, RZ ;  /* 0x00007773093a7816 */ /* 0x001fe400000000ff */
[----:B------:R-:W4:Y:S04]  /*bb840*/  LDL.LU R9, [R1+0x2a8] ;  /* 0x0002a80001097983 */ /* 0x000f280000300800 */
[----:B------:R-:W4:Y:S01]  /*bb850*/  LDL.LU.64 R14, [R1+0x2a00] ;  /* 0x002a0000010e7983 */ /* 0x000f220000300a00 */
[----:B------:R-:W-:-:S02]  /*bb860*/  LOP3.LUT P0, RZ, R42, 0x80, RZ, 0xc0, !PT ;  /* 0x000000802aff7812 */ /* 0x000fc4000780c0ff */
[----:B------:R-:W-:Y:S01]  /*bb870*/  LOP3.LUT R56, R56, 0xfffdffff, RZ, 0xc0, !PT ;  /* 0xfffdffff38387812 */ /* 0x000fe200078ec0ff */
[----:B--2---:R0:W-:Y:S04]  /*bb880*/  @P1 STG.E.U8 desc[UR40][R36.64], R58 ;  /* 0x0000003a24001986 */ /* 0x0041e8000c101128 */
[----:B------:R-:W2:Y:S04]  /*bb890*/  LDL.LU.64 R12, [R1+0x29f8] ;  /* 0x0029f800010c7983 */ /* 0x000ea80000300a00 */
[----:B------:R-:W2:Y:S01]  /*bb8a0*/  LDL.LU.64 R10, [R1+0x29f0] ;  /* 0x0029f000010a7983 */ /* 0x000ea20000300a00 */
[----:B------:R-:W-:-:S02]  /*bb8b0*/  @P6 LOP3.LUT R56, R56, 0x20000, RZ, 0xfc, !PT ;  /* 0x0002000038386812 */ /* 0x000fc400078efcff */
[----:B------:R-:W-:Y:S02]  /*bb8c0*/  LOP3.LUT P6, RZ, R42, 0x200, RZ, 0xc0, !PT ;  /* 0x000002002aff7812 */ /* 0x000fe400078cc0ff */
[C---:B0-----:R-:W-:Y:S01]  /*bb8d0*/  PRMT R58, R59.reuse, 0x7770, RZ ;  /* 0x000077703b3a7816 */ /* 0x041fe200000000ff */
[----:B------:R-:W2:Y:S04]  /*bb8e0*/  LDL.LU.64 R36, [R1+0x29e8] ;  /* 0x0029e80001247983 */ /* 0x000ea80000300a00 */
[----:B------:R0:W-:Y:S02]  /*bb8f0*/  @P0 STG.E.U8 desc[UR40][R60.64], R58 ;  /* 0x0000003a3c000986 */ /* 0x0001e4000c101128 */
[----:B0-----:R-:W-:Y:S02]  /*bb900*/  PRMT R58, R59, 0x7771, RZ ;  /* 0x000077713b3a7816 */ /* 0x001fe400000000ff */
[----:B------:R-:W2:Y:S04]  /*bb910*/  LDL.LU.64 R60, [R1+0x29e0] ;  /* 0x0029e000013c7983 */ /* 0x000ea80000300a00 */
[----:B------:R0:W-:Y:S01]  /*bb920*/  @P6 STG.E.U8 desc[UR40][R6.64], R58 ;  /* 0x0000003a06006986 */ /* 0x0001e2000c101128 */
[----:B------:R-:W-:-:S02]  /*bb930*/  LOP3.LUT P6, RZ, R56, 0x20000, RZ, 0xc0, !PT ;  /* 0x0002000038ff7812 */ /* 0x000fc400078cc0ff */
[----:B0-----:R-:W-:Y:S01]  /*bb940*/  PRMT R58, R59, 0x7772, RZ ;  /* 0x000077723b3a7816 */ /* 0x001fe200000000ff */
[----:B------:R-:W2:Y:S10]  /*bb950*/  LDL.LU.64 R6, [R1+0x29d8] ;  /* 0x0029d80001067983 */ /* 0x000eb40000300a00 */
[----:B------:R0:W-:Y:S01]  /*bb960*/  @P6 STG.E.U8 desc[UR40][R46.64], R58 ;  /* 0x0000003a2e006986 */ /* 0x0001e2000c101128 */
[----:B------:R-:W-:-:S03]  /*bb970*/  LOP3.LUT P6, RZ, R56, 0x10000, RZ, 0xc0, !PT ;  /* 0x0001000038ff7812 */ /* 0x000fc600078cc0ff */
[----:B0-----:R-:W2:Y:S01]  /*bb980*/  LDL.LU.64 R46, [R1+0x29d0] ;  /* 0x0029d000012e7983 */ /* 0x001ea20000300a00 */
[----:B------:R-:W-:-:S09]  /*bb990*/  PRMT R58, R59, 0x7773, RZ ;  /* 0x000077733b3a7816 */ /* 0x000fd200000000ff */
[----:B---3--:R0:W-:Y:S04]  /*bb9a0*/  @P6 STG.E.U8 desc[UR40][R50.64], R58 ;  /* 0x0000003a32006986 */ /* 0x0081e8000c101128 */
[----:B0-----:R-:W3:Y:S01]  /*bb9b0*/  LDL.LU.64 R50, [R1+0x29c8] ;  /* 0x0029c80001327983 */ /* 0x001ee20000300a00 */
[----:B------:R-:W-:Y:S02]  /*bb9c0*/  LOP3.LUT P6, RZ, R56, 0x8000, RZ, 0xc0, !PT ;  /* 0x0000800038ff7812 */ /* 0x000fe400078cc0ff */
[----:B------:R-:W-:-:S11]  /*bb9d0*/  PRMT R58, R8, 0x7770, RZ ;  /* 0x00007770083a7816 */ /* 0x000fd600000000ff */
        /* <DEDUP_REMOVED lines=11> */
[----:B----4-:R-:W-:-:S11]  /*bba90*/  PRMT R58, R9, 0x7770, RZ ;  /* 0x00007770093a7816 */ /* 0x010fd600000000ff */
[----:B------:R0:W-:Y:S01]  /*bbaa0*/  @P6 STG.E.U8 desc[UR40][R14.64], R58 ;  /* 0x0000003a0e006986 */ /* 0x0001e2000c101128 */
[----:B------:R-:W-:Y:S02]  /*bbab0*/  LOP3.LUT P6, RZ, R56, 0x400, RZ, 0xc0, !PT ;  /* 0x0000040038ff7812 */ /* 0x000fe400078cc0ff */
[C---:B------:R-:W-:Y:S02]  /*bbac0*/  LOP3.LUT P5, RZ, R42.reuse, 0x2000000, RZ, 0xc0, !PT ;  /* 0x020000002aff7812 */ /* 0x040fe400078ac0ff */
[----:B------:R-:W-:Y:S02]  /*bbad0*/  LOP3.LUT P4, RZ, R42, 0x10000000, RZ, 0xc0, !PT ;  /* 0x100000002aff7812 */ /* 0x000fe4000788c0ff */
[----:B0-----:R-:W-:-:S07]  /*bbae0*/  PRMT R58, R9, 0x7771, RZ ;  /* 0x00007771093a7816 */ /* 0x001fce00000000ff */
[----:B--2---:R0:W-:Y:S01]  /*bbaf0*/  @P6 STG.E.U8 desc[UR40][R12.64], R58 ;  /* 0x0000003a0c006986 */ /* 0x0041e2000c101128 */
[C---:B------:R-:W-:Y:S02]  /*bbb00*/  LOP3.LUT P3, RZ, R42.reuse, 0x20000000, RZ, 0xc0, !PT ;  /* 0x200000002aff7812 */ /* 0x040fe4000786c0ff */
[----:B------:R-:W-:Y:S02]  /*bbb10*/  LOP3.LUT P2, RZ, R42, 0x80000000, RZ, 0xc0, !PT ;  /* 0x800000002aff7812 */ /* 0x000fe4000784c0ff */
[----:B0-----:R-:W-:-:S05]  /*bbb20*/  PRMT R58, R9, 0x7772, RZ ;  /* 0x00007772093a7816 */ /* 0x001fca00000000ff */
[----:B------:R0:W-:Y:S01]  /*bbb30*/  @P5 STG.E.U8 desc[UR40][R10.64], R58 ;  /* 0x0000003a0a005986 */ /* 0x0001e2000c101128 */
        /* <DEDUP_REMOVED lines=8> */
[----:B0-----:R-:W-:-:S05]  /*bbbc0*/  PRMT R58, R40, 0x7772, RZ ;  /* 0x00007772283a7816 */ /* 0x001fca00000000ff */
[----:B------:R0:W-:Y:S02]  /*bbbd0*/  @P1 STG.E.U8 desc[UR40][R46.64], R58 ;  /* 0x0000003a2e001986 */ /* 0x0001e4000c101128 */
[----:B0-----:R-:W-:Y:S02]  /*bbbe0*/  PRMT R58, R40, 0x7773, RZ ;  /* 0x00007773283a7816 */ /* 0x001fe400000000ff */
[----:B------:R-:W2:Y:S04]  /*bbbf0*/  LDL.LU R40, [R1+0x30dc] ;  /* 0x0030dc0001287983 */ /* 0x000ea80000300800 */
[----:B---3--:R0:W-:Y:S04]  /*bbc00*/  @P0 STG.E.U8 desc[UR40][R50.64], R58 ;  /* 0x0000003a32000986 */ /* 0x0081e8000c101128 */
[----:B0-----:R-:W3:Y:S04]  /*bbc10*/  LDL.LU.64 R50, [R1+0x29c0] ;  /* 0x0029c00001327983 */ /* 0x001ee80000300a00 */
[----:B------:R-:W4:Y:S04]  /*bbc20*/  LDL.LU.64 R10, [R1+0x29b8] ;  /* 0x0029b800010a7983 */ /* 0x000f280000300a00 */
[----:B------:R-:W2:Y:S04]  /*bbc30*/  LDL.LU.64 R8, [R1+0x29b0] ;  /* 0x0029b00001087983 */ /* 0x000ea80000300a00 */
[----:B------:R-:W2:Y:S04]  /*bbc40*/  LDL.LU R7, [R1+0x290] ;  /* 0x0002900001077983 */ /* 0x000ea80000300800 */
[----:B------:R-:W3:Y:S04]  /*bbc50*/  LDL.LU.64 R36, [R1+0x29a8] ;  /* 0x0029a80001247983 */ /* 0x000ee80000300a00 */
[----:B------:R-:W4:Y:S04]  /*bbc60*/  LDL.LU.64 R60, [R1+0x29a0] ;  /* 0x0029a000013c7983 */ /* 0x000f280000300a00 */
[----:B------:R-:W4:Y:S04]  /*bbc70*/  LDL.LU.64 R46, [R1+0x2998] ;  /* 0x00299800012e7983 */ /* 0x000f280000300a00 */
[----:B------:R-:W4:Y:S01]  /*bbc80*/  LDL.LU R59, [R1+0x294] ;  /* 0x00029400013b7983 */ /* 0x000f220000300800 */
[----:B------:R-:W-:-:S02]  /*bbc90*/  LOP3.LUT P3, RZ, R41, 0x20, RZ, 0xc0, !PT ;  /* 0x0000002029ff7812 */ /* 0x000fc4000786c0ff */
        /* <DEDUP_REMOVED lines=16> */
[----:B--2---:R-:W-:-:S05]  /*bbda0*/  PRMT R58, R7, 0x7770, RZ ;  /* 0x00007770073a7816 */ /* 0x004fca00000000ff */
[----:B---3--:R0:W-:Y:S04]  /*bbdb0*/  @P3 STG.E.U8 desc[UR40][R50.64], R58 ;  /* 0x0000003a32003986 */ /* 0x0081e8000c101128 */
[----:B0-----:R-:W2:Y:S04]  /*bbdc0*/  LDL.LU.64 R50, [R1+0x2990] ;  /* 0x0029900001327983 */ /* 0x001ea80000300a00 */
[----:B------:R-:W3:Y:S04]  /*bbdd0*/  LDL.LU R6, [R1+0x298] ;  /* 0x0002980001067983 */ /* 0x000ee80000300800 */
[----:B------:R-:W3:Y:S04]  /*bbde0*/  LDL.LU.64 R22, [R1+0x2988] ;  /* 0x0029880001167983 */ /* 0x000ee80000300a00 */
[----:B------:R-:W3:Y:S04]  /*bbdf0*/  LDL.LU.64 R20, [R1+0x2980] ;  /* 0x0029800001147983 */ /* 0x000ee80000300a00 */
[----:B------:R-:W3:Y:S01]  /*bbe00*/  LDL.LU.64 R18, [R1+0x2978] ;  /* 0x0029780001127983 */ /* 0x000ee20000300a00 */
[----:B------:R-:W-:-:S03]  /*bbe10*/  LOP3.LUT R56, R56, 0xffffff7f, RZ, 0xc0, !PT ;  /* 0xffffff7f38387812 */ /* 0x000fc600078ec0ff */
[----:B------:R-:W3:Y:S01]  /*bbe20*/  LDL.LU.64 R16, [R1+0x2970] ;  /* 0x0029700001107983 */ /* 0x000ee20000300a00 */
[C---:B------:R-:W-:Y:S02]  /*bbe30*/  LOP3.LUT P2, RZ, R41.reuse, 0x80, RZ, 0xc0, !PT ;  /* 0x0000008029ff7812 */ /* 0x040fe4000784c0ff */
[C---:B------:R-:W-:Y:S02]  /*bbe40*/  LOP3.LUT P1, RZ, R41.reuse, 0x200, RZ, 0xc0, !PT ;  /* 0x0000020029ff7812 */ /* 0x040fe4000782c0ff */
[----:B------:R-:W-:Y:S02]  /*bbe50*/  @P6 LOP3.LUT R56, R56, 0x80, RZ, 0xfc, !PT ;  /* 0x0000008038386812 */ /* 0x000fe400078efcff */
[----:B------:R-:W-:Y:S02]  /*bbe60*/  LOP3.LUT P6, RZ, R41, 0x8000, RZ, 0xc0, !PT ;  /* 0x0000800029ff7812 */ /* 0x000fe400078cc0ff */
[----:B------:R-:W-:Y:S01]  /*bbe70*/  PRMT R58, R7, 0x7771, RZ ;  /* 0x00007771073a7816 */ /* 0x000fe200000000ff */
[----:B------:R-:W3:Y:S01]  /*bbe80*/  LDL.LU.64 R14, [R1+0x2968] ;  /* 0x00296800010e7983 */ /* 0x000ee20000300a00 */
[----:B------:R-:W-:-:S02]  /*bbe90*/  LOP3.LUT R56, R56, 0xfffffeff, RZ, 0xc0, !PT ;  /* 0xfffffeff38387812 */ /* 0x000fc400078ec0ff */
[C---:B------:R-:W-:Y:S01]  /*bbea0*/  LOP3.LUT P0, RZ, R41.reuse, 0x800, RZ, 0xc0, !PT ;  /* 0x0000080029ff7812 */ /* 0x040fe2000780c0ff */
[----:B------:R-:W3:Y:S06]  /*bbeb0*/  LDL.LU.64 R12, [R1+0x2960] ;  /* 0x00296000010c7983 */ /* 0x000eec0000300a00 */
[----:B------:R-:W-:Y:S02]  /*bbec0*/  @P6 LOP3.LUT R56, R56, 0x100, RZ, 0xfc, !PT ;  /* 0x0000010038386812 */ /* 0x000fe400078efcff */
[----:B------:R-:W-:Y:S01]  /*bbed0*/  LOP3.LUT P6, RZ, R41, 0x4000, RZ, 0xc0, !PT ;  /* 0x0000400029ff7812 */ /* 0x000fe200078cc0ff */
[----:B----4-:R0:W-:Y:S01]  /*bbee0*/  @P2 STG.E.U8 desc[UR40][R10.64], R58 ;  /* 0x0000003a0a002986 */ /* 0x0101e2000c101128 */
[----:B------:R-:W-:-:S02]  /*bbef0*/  LOP3.LUT R56, R56, 0xfffffdff, RZ, 0xc0, !PT ;  /* 0xfffffdff38387812 */ /* 0x000fc400078ec0ff */
[----:B0-----:R-:W-:-:S09]  /*bbf00*/  PRMT R58, R7, 0x7772, RZ ;  /* 0x00007772073a7816 */ /* 0x001fd200000000ff */
[----:B------:R-:W-:Y:S02]  /*bbf10*/  @P6 LOP3.LUT R56, R56, 0x200, RZ, 0xfc, !PT ;  /* 0x0000020038386812 */ /* 0x000fe400078efcff */
[----:B------:R-:W-:Y:S01]  /*bbf20*/  LOP3.LUT P6, RZ, R41, 0x1000, RZ, 0xc0, !PT ;  /* 0x0000100029ff7812 */ /* 0x000fe200078cc0ff */
[----:B------:R-:W4:Y:S04]  /*bbf30*/  LDL.LU.64 R10, [R1+0x2958] ;  /* 0x00295800010a7983 */ /* 0x000f280000300a00 */
[----:B------:R0:W-:Y:S02]  /*bbf40*/  @P1 STG.E.U8 desc[UR40][R8.64], R58 ;  /* 0x0000003a08001986 */ /* 0x0001e4000c101128 */
[----:B0-----:R-:W-:Y:S02]  /*bbf50*/  PRMT R58, R7, 0x7773, RZ ;  /* 0x00007773073a7816 */ /* 0x001fe400000000ff */
[----:B------:R-:W4:Y:S04]  /*bbf60*/  LDL.LU.64 R8, [R1+0x2950] ;  /* 0x0029500001087983 */ /* 0x000f280000300a00 */
[----:B------:R0:W-:Y:S02]  /*bbf70*/  @P0 STG.E.U8 desc[UR40][R36.64], R58 ;  /* 0x0000003a24000986 */ /* 0x0001e4000c101128 */
[----:B0-----:R-:W-:-:S02]  /*bbf80*/  PRMT R58, R59, 0x7770, RZ ;  /* 0x000077703b3a7816 */ /* 0x001fc400000000ff */
[----:B------:R-:W4:Y:S04]  /*bbf90*/  LDL.LU.64 R36, [R1+0x2948] ;  /* 0x0029480001247983 */ /* 0x000f280000300a00 */
[----:B------:R-:W4:Y:S04]  /*bbfa0*/  LDL.LU R7, [R1+0x280] ;  /* 0x0002800001077983 */ /* 0x000f280000300800 */
[----:B------:R0:W-:Y:S01]  /*bbfb0*/  @P6 STG.E.U8 desc[UR40][R60.64], R58 ;  /* 0x0000003a3c006986 */ /* 0x0001e2000c101128 */
[C---:B------:R-:W-:Y:S02]  /*bbfc0*/  LOP3.LUT P6, RZ, R56.reuse, 0x200, RZ, 0xc0, !PT ;  /* 0x0000020038ff7812 */ /* 0x040fe400078cc0ff */
[----:B0-----:R-:W-:Y:S01]  /*bbfd0*/  PRMT R58, R59, 0x7771, RZ ;  /* 0x000077713b3a7816 */ /* 0x001fe200000000ff */
[----:B------:R-:W4:Y:S10]  /*bbfe0*/  LDL.LU.64 R60, [R1+0x2940] ;  /* 0x00294000013c7983 */ /* 0x000f340000300a00 */
[----:B------:R0:W-:Y:S01]  /*bbff0*/  @P6 STG.E.U8 desc[UR40][R46.64], R58 ;  /* 0x0000003a2e006986 */ /* 0x0001e2000c101128 */
[----:B------:R-:W-:-:S03]  /*bc000*/  LOP3.LUT P6, RZ, R56, 0x100, RZ, 0xc0, !PT ;  /* 0x0000010038ff7812 */ /* 0x000fc600078cc0ff */
[----:B0-----:R-:W4:Y:S01]  /*bc010*/  LDL.LU.64 R46, [R1+0x2938] ;  /* 0x00293800012e7983 */ /* 0x001f220000300a00 */
[----:B------:R-:W-:-:S09]  /*bc020*/  PRMT R58, R59, 0x7772, RZ ;  /* 0x000077723b3a7816 */ /* 0x000fd200000000ff */
[----:B--2---:R0:W-:Y:S04]  /*bc030*/  @P6 STG.E.U8 desc[UR40][R50.64], R58 ;  /* 0x0000003a32006986 */ /* 0x0041e8000c101128 */
[----:B0-----:R-:W2:Y:S01]  /*bc040*/  LDL.LU.64 R50, [R1+0x2930] ;  /* 0x0029300001327983 */ /* 0x001ea20000300a00 */
[----:B------:R-:W-:Y:S02]  /*bc050*/  LOP3.LUT P6, RZ, R56, 0x80, RZ, 0xc0, !PT ;  /* 0x0000008038ff7812 */ /* 0x000fe400078cc0ff */
        /* <DEDUP_REMOVED lines=22> */
[----:B----4-:R0:W-:Y:S01]  /*bc1c0*/  @P5 STG.E.U8 desc[UR40][R10.64], R58 ;  /* 0x0000003a0a005986 */ /* 0x0101e2000c101128 */
[----:B------:R-:W-:Y:S02]  /*bc1d0*/  LOP3.LUT P1, RZ, R40, 0x10, RZ, 0xc0, !PT ;  /* 0x0000001028ff7812 */ /* 0x000fe4000782c0ff */
[----:B0-----:R-:W-:-:S05]  /*bc1e0*/  PRMT R58, R39, 0x7772, RZ ;  /* 0x00007772273a7816 */ /* 0x001fca00000000ff */
[----:B------:R0:W-:Y:S01]  /*bc1f0*/  @P4 STG.E.U8 desc[UR40][R8.64], R58 ;  /* 0x0000003a08004986 */ /* 0x0001e2000c101128 */
[----:B------:R-:W-:Y:S02]  /*bc200*/  LOP3.LUT P0, RZ, R40, 0x20, RZ, 0xc0, !PT ;  /* 0x0000002028ff7812 */ /* 0x000fe4000780c0ff */
[----:B0-----:R-:W-:Y:S02]  /*bc210*/  PRMT R58, R39, 0x7773, RZ ;  /* 0x00007773273a7816 */ /* 0x001fe400000000ff */
[----:B------:R-:W3:Y:S04]  /*bc220*/  LDL.LU R39, [R1+0x30d8] ;  /* 0x0030d80001277983 */ /* 0x000ee80000300800 */
[----:B------:R0:W-:Y:S02]  /*bc230*/  @P3 STG.E.U8 desc[UR40][R36.64], R58 ;  /* 0x0000003a24003986 */ /* 0x0001e4000c101128 */
[----:B0-----:R-:W-:-:S05]  /*bc240*/  PRMT R58, R7, 0x7770, RZ ;  /* 0x00007770073a7816 */ /* 0x001fca00000000ff */
[----:B------:R0:W-:Y:S02]  /*bc250*/  @P2 STG.E.U8 desc[UR40][R60.64], R58 ;  /* 0x0000003a3c002986 */ /* 0x0001e4000c101128 */
[----:B0-----:R-:W-:-:S05]  /*bc260*/  PRMT R58, R7, 0x7771, RZ ;  /* 0x00007771073a7816 */ /* 0x001fca00000000ff */
[----:B------:R0:W-:Y:S02]  /*bc270*/  @P1 STG.E.U8 desc[UR40][R46.64], R58 ;  /* 0x0000003a2e001986 */ /* 0x0001e4000c101128 */
[----:B0-----:R-:W-:-:S05]  /*bc280*/  PRMT R58, R7, 0x7772, RZ ;  /* 0x00007772073a7816 */ /* 0x001fca00000000ff */
[----:B--2---:R0:W-:Y:S04]  /*bc290*/  @P0 STG.E.U8 desc[UR40][R50.64], R58 ;  /* 0x0000003a32000986 */ /* 0x0041e8000c101128 */
[----:B0-----:R-:W2:Y:S04]  /*bc2a0*/  LDL.LU.64 R50, [R1+0x2928] ;  /* 0x0029280001327983 */ /* 0x001ea80000300a00 */
[----:B------:R-:W4:Y:S04]  /*bc2b0*/  LDL.LU.64 R10, [R1+0x2920] ;  /* 0x00292000010a7983 */ /* 0x000f280000300a00 */
[----:B------:R-:W3:Y:S04]  /*bc2c0*/  LDL.LU.64 R8, [R1+0x2918] ;  /* 0x0029180001087983 */ /* 0x000ee80000300a00 */
[----:B------:R-:W3:Y:S04]  /*bc2d0*/  LDL.LU.64 R36, [R1+0x2910] ;  /* 0x0029100001247983 */ /* 0x000ee80000300a00 */
[----:B------:R-:W3:Y:S04]  /*bc2e0*/  LDL.LU R6, [R1+0x284] ;  /* 0x0002840001067983 */ /* 0x000ee80000300800 */
[----:B------:R-:W4:Y:S04]  /*bc2f0*/  LDL.LU.64 R60, [R1+0x2908] ;  /* 0x00290800013c7983 */ /* 0x000f280000300a00 */
[----:B------:R-:W4:Y:S04]  /*bc300*/  LDL.LU.64 R46, [R1+0x2900] ;  /* 0x00290000012e7983 */ /* 0x000f280000300a00 */
[----:B------:R-:W4:Y:S01]  /*bc310*/  LDL.LU R14, [R1+0x288] ;  /* 0x00028800010e7983 */ /* 0x000f220000300800 */
        /* <DEDUP_REMOVED lines=21> */
[----:B------:R-:W-:Y:S02]  /*bc470*/  LOP3.LUT R56, R56, 0xfffffffe, RZ, 0xc0, !PT ;  /* 0xfffffffe38387812 */ /* 0x000fe400078ec0ff */
[C---:B------:R-:W-:Y:S02]  /*bc480*/  LOP3.LUT P2, RZ, R40.reuse, 0x200, RZ, 0xc0, !PT ;  /* 0x0000020028ff7812 */ /* 0x040fe4000784c0ff */
[C---:B------:R-:W-:Y:S02]  /*bc490*/  LOP3.LUT P1, RZ, R40.reuse, 0x800, RZ, 0xc0, !PT ;  /* 0x0000080028ff7812 */ /* 0x040fe4000782c0ff */
[----:B------:R-:W-:-:S05]  /*bc4a0*/  LOP3.LUT P0, RZ, R40, 0x2000, RZ, 0xc0, !PT ;  /* 0x0000200028ff7812 */ /* 0x000fca000780c0ff */
[----:B------:R-:W-:Y:S02]  /*bc4b0*/  @P6 LOP3.LUT R56, R56, 0x1, RZ, 0xfc, !PT ;  /* 0x0000000138386812 */ /* 0x000fe400078efcff */
[----:B------:R-:W-:Y:S02]  /*bc4c0*/  LOP3.LUT P6, RZ, R40, 0x20000, RZ, 0xc0, !PT ;  /* 0x0002000028ff7812 */ /* 0x000fe400078cc0ff */
[----:B------:R-:W-:-:S11]  /*bc4d0*/  LOP3.LUT R56, R56, 0xfffffffd, RZ, 0xc0, !PT ;  /* 0xfffffffd38387812 */ /* 0x000fd600078ec0ff */
[----:B------:R-:W-:Y:S02]  /*bc4e0*/  @P6 LOP3.LUT R56, R56, 0x2, RZ, 0xfc, !PT ;  /* 0x0000000238386812 */ /* 0x000fe400078efcff */
[----:B------:R-:W-:Y:S01]  /*bc4f0*/  LOP3.LUT P6, RZ, R40, 0x8000, RZ, 0xc0, !PT ;  /* 0x0000800028ff7812 */ /* 0x000fe200078cc0ff */
[----:B--2---:R0:W-:Y:S04]  /*bc500*/  @P3 STG.E.U8 desc[UR40][R50.64], R58 ;  /* 0x0000003a32003986 */ /* 0x0041e8000c101128 */
[----:B0-----:R-:W2:Y:S01]  /*bc510*/  LDL.LU.64 R50, [R1+0x28f8] ;  /* 0x0028f80001327983 */ /* 0x001ea20000300a00 */
[----:B---3--:R-:W-:-:S03]  /*bc520*/  PRMT R58, R6, 0x7770, RZ ;  /* 0x00007770063a7816 */ /* 0x008fc600000000ff */
[----:B------:R-:W3:Y:S04]  /*bc530*/  LDL.LU.64 R22, [R1+0x28e8] ;  /* 0x0028e80001167983 */ /* 0x000ee80000300a00 */
[----:B------:R-:W3:Y:S04]  /*bc540*/  LDL.LU R15, [R1+0x28c] ;  /* 0x00028c00010f7983 */ /* 0x000ee80000300800 */
[----:B------:R-:W3:Y:S04]  /*bc550*/  LDL.LU.64 R20, [R1+0x28e0] ;  /* 0x0028e00001147983 */ /* 0x000ee80000300a00 */
[----:B----4-:R0:W-:Y:S04]  /*bc560*/  @P2 STG.E.U8 desc[UR40][R10.64], R58 ;  /* 0x0000003a0a002986 */ /* 0x0101e8000c101128 */
[----:B------:R-:W4:Y:S04]  /*bc570*/  LDL.LU.64 R18, [R1+0x28d8] ;  /* 0x0028d80001127983 */ /* 0x000f280000300a00 */
[----:B------:R-:W3:Y:S04]  /*bc580*/  LDL.LU.64 R16, [R1+0x28d0] ;  /* 0x0028d00001107983 */ /* 0x000ee80000300a00 */
[----:B------:R-:W3:Y:S04]  /*bc590*/  LDL.LU R7, [R1+0x270] ;  /* 0x0002700001077983 */ /* 0x000ee80000300800 */
[----:B------:R-:W3:Y:S01]  /*bc5a0*/  LDL.LU.64 R12, [R1+0x28c8] ;  /* 0x0028c800010c7983 */ /* 0x000ee20000300a00 */
[----:B0-----:R-:W-:-:S03]  /*bc5b0*/  PRMT R58, R6, 0x7771, RZ ;  /* 0x00007771063a7816 */ /* 0x001fc600000000ff */
[----:B------:R-:W3:Y:S04]  /*bc5c0*/  LDL.LU.64 R10, [R1+0x28c0] ;  /* 0x0028c000010a7983 */ /* 0x000ee80000300a00 */
[----:B------:R0:W-:Y:S02]  /*bc5d0*/  @P1 STG.E.U8 desc[UR40][R8.64], R58 ;  /* 0x0000003a08001986 */ /* 0x0001e4000c101128 */
[C---:B0-----:R-:W-:Y:S02]  /*bc5e0*/  PRMT R58, R6.reuse, 0x7772, RZ ;  /* 0x00007772063a7816 */ /* 0x041fe400000000ff */
[----:B------:R-:W3:Y:S04]  /*bc5f0*/  LDL.LU.64 R8, [R1+0x28b8] ;  /* 0x0028b80001087983 */ /* 0x000ee80000300a00 */
[----:B------:R0:W-:Y:S02]  /*bc600*/  @P0 STG.E.U8 desc[UR40][R36.64], R58 ;  /* 0x0000003a24000986 */ /* 0x0001e4000c101128 */
[----:B0-----:R-:W-:-:S02]  /*bc610*/  PRMT R58, R6, 0x7773, RZ ;  /* 0x00007773063a7816 */ /* 0x001fc400000000ff */
[----:B------:R-:W3:Y:S04]  /*bc620*/  LDL.LU.64 R36, [R1+0x28b0] ;  /* 0x0028b00001247983 */ /* 0x000ee80000300a00 */
[----:B------:R-:W3:Y:S04]  /*bc630*/  LDL.LU R6, [R1+0x274] ;  /* 0x0002740001067983 */ /* 0x000ee80000300800 */
[----:B------:R0:W-:Y:S01]  /*bc640*/  @P6 STG.E.U8 desc[UR40][R60.64], R58 ;  /* 0x0000003a3c006986 */ /* 0x0001e2000c101128 */
[----:B------:R-:W-:Y:S02]  /*bc650*/  LOP3.LUT P6, RZ, R56, 0x2, RZ, 0xc0, !PT ;  /* 0x0000000238ff7812 */ /* 0x000fe400078cc0ff */
[----:B0-----:R-:W-:-:S11]  /*bc660*/  PRMT R58, R14, 0x7770, RZ ;  /* 0x000077700e3a7816 */ /* 0x001fd600000000ff */
[----:B------:R0:W-:Y:S04]  /*bc670*/  @P6 STG.E.U8 desc[UR40][R46.64], R58 ;  /* 0x0000003a2e006986 */ /* 0x0001e8000c101128 */
[----:B0-----:R-:W3:Y:S01]  /*bc680*/  LDL.LU.64 R58, [R1+0x28f0] ;  /* 0x0028f000013a7983 */ /* 0x001ee20000300a00 */
[----:B------:R-:W-:-:S03]  /*bc690*/  LOP3.LUT P6, RZ, R56, 0x1, RZ, 0xc0, !PT ;  /* 0x0000000138ff7812 */ /* 0x000fc600078cc0ff */
[----:B------:R-:W4:Y:S04]  /*bc6a0*/  LDL.LU.64 R60, [R1+0x28a8] ;  /* 0x0028a800013c7983 */ /* 0x000f280000300a00 */
[----:B------:R-:W4:Y:S01]  /*bc6b0*/  LDL.LU.64 R46, [R1+0x28a0] ;  /* 0x0028a000012e7983 */ /* 0x000f220000300a00 */
[----:B------:R-:W-:-:S05]  /*bc6c0*/  PRMT R56, R14, 0x7771, RZ ;  /* 0x000077710e387816 */ /* 0x000fca00000000ff */
[----:B--2---:R0:W-:Y:S04]  /*bc6d0*/  @P6 STG.E.U8 desc[UR40][R50.64], R56 ;  /* 0x0000003832006986 */ /* 0x0041e8000c101128 */
[----:B0-----:R-:W2:Y:S01]  /*bc6e0*/  LDL.LU.64 R50, [R1+0x2898] ;  /* 0x0028980001327983 */ /* 0x001ea20000300a00 */
[----:B------:R-:W-:Y:S02]  /*bc6f0*/  LOP3.LUT P6, RZ, R57, 0x80000000, RZ, 0xc0, !PT ;  /* 0x8000000039ff7812 */ /* 0x000fe400078cc0ff */
[----:B------:R-:W-:Y:S02]  /*bc700*/  PRMT R56, R14, 0x7772, RZ ;  /* 0x000077720e387816 */ /* 0x000fe400000000ff */
[----:B------:R-:W-:Y:S02]  /*bc710*/  LOP3.LUT P5, RZ, R40, 0x80000000, RZ, 0xc0, !PT ;  /* 0x8000000028ff7812 */ /* 0x000fe400078ac0ff */
[----:B------:R-:W-:-:S07]  /*bc720*/  LOP3.LUT P4, RZ, R39, 0x2, RZ, 0xc0, !PT ;  /* 0x0000000227ff7812 */ /* 0x000fce000788c0ff */
        /* <DEDUP_REMOVED lines=9> */
[----:B----4-:R0:W-:Y:S01]  /*bc7c0*/  @P6 STG.E.U8 desc[UR40][R18.64], R56 ;  /* 0x0000003812006986 */ /* 0x0101e2000c101128 */
[----:B------:R-:W-:Y:S02]  /*bc7d0*/  LOP3.LUT P6, RZ, R57, 0x8000000, RZ, 0xc0, !PT ;  /* 0x0800000039ff7812 */ /* 0x000fe400078cc0ff */
[----:B0-----:R-:W-:-:S11]  /*bc7e0*/  PRMT R56, R15, 0x7772, RZ ;  /* 0x000077720f387816 */ /* 0x001fd600000000ff */
[----:B------:R0:W-:Y:S01]  /*bc7f0*/  @P6 STG.E.U8 desc[UR40][R16.64], R56 ;  /* 0x0000003810006986 */ /* 0x0001e2000c101128 */
[----:B------:R-:W-:Y:S02]  /*bc800*/  LOP3.LUT P6, RZ, R57, 0x4000000, RZ, 0xc0, !PT ;  /* 0x0400000039ff7812 */ /* 0x000fe400078cc0ff */
[----:B------:R-:W-:Y:S02]  /*bc810*/  LOP3.LUT P3, RZ, R39, 0x8, RZ, 0xc0, !PT ;  /* 0x0000000827ff7812 */ /* 0x000fe4000786c0ff */
[----:B0-----:R-:W-:-:S09]  /*bc820*/  PRMT R56, R15, 0x7773, RZ ;  /* 0x000077730f387816 */ /* 0x001fd200000000ff */
[----:B------:R0:W-:Y:S01]  /*bc830*/  @P6 STG.E.U8 desc[UR40][R12.64], R56 ;  /* 0x000000380c006986 */ /* 0x0001e2000c101128 */
        /* <DEDUP_REMOVED lines=16> */
[----:B------:R-:W3:Y:S04]  /*bc940*/  LDL.LU.64 R8, [R1+0x2888] ;  /* 0x0028880001087983 */ /* 0x000ee80000300a00 */
[----:B------:R-:W4:Y:S04]  /*bc950*/  LDL.LU.64 R10, [R1+0x2880] ;  /* 0x00288000010a7983 */ /* 0x000f280000300a00 */
[----:B------:R-:W3:Y:S04]  /*bc960*/  LDL.LU.64 R36, [R1+0x2878] ;  /* 0x0028780001247983 */ /* 0x000ee80000300a00 */
[----:B------:R-:W3:Y:S04]  /*bc970*/  LDL.LU.64 R60, [R1+0x2870] ;  /* 0x00287000013c7983 */ /* 0x000ee80000300a00 */
[----:B------:R-:W3:Y:S01]  /*bc980*/  LDL.LU R7, [R1+0x278] ;  /* 0x0002780001077983 */ /* 0x000ee20000300800 */
[----:B------:R-:W-:-:S03]  /*bc990*/  LOP3.LUT P3, RZ, R39, 0x100, RZ, 0xc0, !PT ;  /* 0x0000010027ff7812 */ /* 0x000fc6000786c0ff */
[----:B------:R-:W3:Y:S01]  /*bc9a0*/  LDL.LU.64 R46, [R1+0x2868] ;  /* 0x00286800012e7983 */ /* 0x000ee20000300a00 */
[----:B------:R-:W-:-:S03]  /*bc9b0*/  PRMT R56, R6, 0x7772, RZ ;  /* 0x0000777206387816 */ /* 0x000fc600000000ff */
[----:B------:R-:W4:Y:S01]  /*bc9c0*/  LDL.LU R21, [R1+0x27c] ;  /* 0x00027c0001157983 */ /* 0x000f220000300800 */
        /* <DEDUP_REMOVED lines=11> */
[----:B------:R-:W-:-:S09]  /*bca80*/  LOP3.LUT P2, RZ, R39, 0x200, RZ, 0xc0, !PT ;  /* 0x0000020027ff7812 */ /* 0x000fd2000784c0ff */
[----:B------:R-:W-:Y:S02]  /*bca90*/  @P6 LOP3.LUT R57, R57, 0x200000, RZ, 0xfc, !PT ;  /* 0x0020000039396812 */ /* 0x000fe400078efcff */
[----:B------:R-:W-:Y:S02]  /*bcaa0*/  LOP3.LUT P6, RZ, R39, 0x10000, RZ, 0xc0, !PT ;  /* 0x0001000027ff7812 */ /* 0x000fe400078cc0ff */
[----:B------:R-:W-:-:S11]  /*bcab0*/  LOP3.LUT R57, R57, 0xffbfffff, RZ, 0xc0, !PT ;  /* 0xffbfffff39397812 */ /* 0x000fd600078ec0ff */
[----:B------:R-:W-:Y:S02]  /*bcac0*/  @P6 LOP3.LUT R57, R57, 0x400000, RZ, 0xfc, !PT ;  /* 0x0040000039396812 */ /* 0x000fe400078efcff */
[----:B------:R-:W-:Y:S01]  /*bcad0*/  LOP3.LUT P6, RZ, R39, 0x8000, RZ, 0xc0, !PT ;  /* 0x0000800027ff7812 */ /* 0x000fe200078cc0ff */
[----:B--2---:R0:W-:Y:S04]  /*bcae0*/  @P3 STG.E.U8 desc[UR40][R50.64], R56 ;  /* 0x0000003832003986 */ /* 0x0041e8000c101128 */
[----:B0-----:R-:W2:Y:S04]  /*bcaf0*/  LDL.LU.64 R50, [R1+0x2860] ;  /* 0x0028600001327983 */ /* 0x001ea80000300a00 */
[----:B------:R-:W2:Y:S04]  /*bcb00*/  LDL.LU.64 R58, [R1+0x2858] ;  /* 0x00285800013a7983 */ /* 0x000ea80000300a00 */
[----:B------:R-:W2:Y:S01]  /*bcb10*/  LDL.LU.64 R22, [R1+0x2850] ;  /* 0x0028500001167983 */ /* 0x000ea20000300a00 */
[----:B------:R-:W-:-:S05]  /*bcb20*/  PRMT R56, R6, 0x7773, RZ ;  /* 0x0000777306387816 */ /* 0x000fca00000000ff */
[----:B---3--:R0:W-:Y:S01]  /*bcb30*/  @P2 STG.E.U8 desc[UR40][R8.64], R56 ;  /* 0x0000003808002986 */ /* 0x0081e2000c101128 */
[----:B------:R-:W-:-:S03]  /*bcb40*/  LOP3.LUT R57, R57, 0xff7fffff, RZ, 0xc0, !PT ;  /* 0xff7fffff39397812 */ /* 0x000fc600078ec0ff */
[----:B0-----:R-:W3:Y:S04]  /*bcb50*/  LDL.LU R8, [R1+0x260] ;  /* 0x0002600001087983 */ /* 0x001ee80000300800 */
[----:B------:R-:W3:Y:S01]  /*bcb60*/  LDL.LU.64 R18, [R1+0x2848] ;  /* 0x0028480001127983 */ /* 0x000ee20000300a00 */
[----:B------:R-:W-:Y:S02]  /*bcb70*/  @P6 LOP3.LUT R57, R57, 0x800000, RZ, 0xfc, !PT ;  /* 0x0080000039396812 */ /* 0x000fe400078efcff */
[C---:B------:R-:W-:Y:S01]  /*bcb80*/  LOP3.LUT P6, RZ, R39.reuse, 0x4000, RZ, 0xc0, !PT ;  /* 0x0000400027ff7812 */ /* 0x040fe200078cc0ff */
[----:B------:R-:W3:Y:S01]  /*bcb90*/  LDL.LU.64 R16, [R1+0x2840] ;  /* 0x0028400001107983 */ /* 0x000ee20000300a00 */
[----:B------:R-:W-:Y:S02]  /*bcba0*/  LOP3.LUT P1, RZ, R39, 0x400, RZ, 0xc0, !PT ;  /* 0x0000040027ff7812 */ /* 0x000fe4000782c0ff */
[----:B------:R-:W-:Y:S01]  /*bcbb0*/  LOP3.LUT R57, R57, 0xfeffffff, RZ, 0xc0, !PT ;  /* 0xfeffffff39397812 */ /* 0x000fe200078ec0ff */
[----:B------:R-:W3:Y:S01]  /*bcbc0*/  LDL.LU.64 R14, [R1+0x2838] ;  /* 0x00283800010e7983 */ /* 0x000ee20000300a00 */
[----:B------:R-:W-:-:S02]  /*bcbd0*/  LOP3.LUT P0, RZ, R39, 0x800, RZ, 0xc0, !PT ;  /* 0x0000080027ff7812 */ /* 0x000fc4000780c0ff */
[----:B------:R-:W-:Y:S01]  /*bcbe0*/  PRMT R56, R7, 0x7770, RZ ;  /* 0x0000777007387816 */ /* 0x000fe200000000ff */
[----:B------:R-:W3:Y:S04]  /*bcbf0*/  LDL.LU.64 R12, [R1+0x2830] ;  /* 0x00283000010c7983 */ /* 0x000ee80000300a00 */
[----:B------:R-:W-:Y:S02]  /*bcc00*/  @P6 LOP3.LUT R57, R57, 0x1000000, RZ, 0xfc, !PT ;  /* 0x0100000039396812 */ /* 0x000fe400078efcff */
[----:B------:R-:W-:Y:S02]  /*bcc10*/  LOP3.LUT P6, RZ, R39, 0x2000, RZ, 0xc0, !PT ;  /* 0x0000200027ff7812 */ /* 0x000fe400078cc0ff */
[----:B------:R-:W-:Y:S01]  /*bcc20*/  LOP3.LUT R57, R57, 0xfdffffff, RZ, 0xc0, !PT ;  /* 0xfdffffff39397812 */ /* 0x000fe200078ec0ff */
[----:B----4-:R0:W-:Y:S10]  /*bcc30*/  @P1 STG.E.U8 desc[UR40][R10.64], R56 ;  /* 0x000000380a001986 */ /* 0x0101f4000c101128 */
        /* <DEDUP_REMOVED lines=13> */
[----:B------:R-:W-:-:S03]  /*bcd10*/  LOP3.LUT P6, RZ, R57, 0x1000000, RZ, 0xc0, !PT ;  /* 0x0100000039ff7812 */ /* 0x000fc600078cc0ff */
[----:B0-----:R-:W4:Y:S01]  /*bcd20*/  LDL.LU.64 R46, [R1+0x2808] ;  /* 0x00280800012e7983 */ /* 0x001f220000300a00 */
[----:B------:R-:W-:-:S03]  /*bcd30*/  PRMT R56, R21, 0x7770, RZ ;  /* 0x0000777015387816 */ /* 0x000fc600000000ff */
[----:B------:R-:W4:Y:S06]  /*bcd40*/  LDL.LU R9, [R1+0x268] ;  /* 0x0002680001097983 */ /* 0x000f2c0000300800 */
[----:B--2---:R0:W-:Y:S04]  /*bcd50*/  @P6 STG.E.U8 desc[UR40][R50.64], R56 ;  /* 0x0000003832006986 */ /* 0x0041e8000c101128 */
[----:B0-----:R-:W2:Y:S01]  /*bcd60*/  LDL.LU.64 R50, [R1+0x2800] ;  /* 0x0028000001327983 */ /* 0x001ea20000300a00 */
[----:B------:R-:W-:-:S02]  /*bcd70*/  LOP3.LUT P6, RZ, R57, 0x800000, RZ, 0xc0, !PT ;  /* 0x0080000039ff7812 */ /* 0x000fc400078cc0ff */
[----:B------:R-:W-:-:S11]  /*bcd80*/  PRMT R56, R21, 0x7771, RZ ;  /* 0x0000777115387816 */ /* 0x000fd600000000ff */
[----:B------:R0:W-:Y:S01]  /*bcd90*/  @P6 STG.E.U8 desc[UR40][R58.64], R56 ;  /* 0x000000383a006986 */ /* 0x0001e2000c101128 */
[----:B------:R-:W-:Y:S02]  /*bcda0*/  LOP3.LUT P6, RZ, R57, 0x400000, RZ, 0xc0, !PT ;  /* 0x0040000039ff7812 */ /* 0x000fe400078cc0ff */
[----:B0-----:R-:W-:-:S11]  /*bcdb0*/  PRMT R56, R21, 0x7772, RZ ;  /* 0x0000777215387816 */ /* 0x001fd600000000ff */
[----:B------:R0:W-:Y:S01]  /*bcdc0*/  @P6 STG.E.U8 desc[UR40][R22.64], R56 ;  /* 0x0000003816006986 */ /* 0x0001e2000c101128 */
[----:B------:R-:W-:Y:S02]  /*bcdd0*/  LOP3.LUT P6, RZ, R57, 0x200000, RZ, 0xc0, !PT ;  /* 0x0020000039ff7812 */ /* 0x000fe400078cc0ff */
[----:B0-----:R-:W-:-:S11]  /*bcde0*/  PRMT R56, R21, 0x7773, RZ ;  /* 0x0000777315387816 */ /* 0x001fd600000000ff */
        /* <DEDUP_REMOVED lines=25> */
[----:B------:R-:W3:Y:S04]  /*bcf80*/  LDL.LU R54, [R1+0x30d4] ;  /* 0x0030d40001367983 */ /* 0x000ee80000300800 */
[----:B------:R0:W-:Y:S02]  /*bcf90*/  @P1 STG.E.U8 desc[UR40][R46.64], R56 ;  /* 0x000000382e001986 */ /* 0x0001e4000c101128 */
[----:B0-----:R-:W-:-:S05]  /*bcfa0*/  PRMT R56, R9, 0x7770, RZ ;  /* 0x0000777009387816 */ /* 0x001fca00000000ff */
[----:B--2---:R0:W-:Y:S04]  /*bcfb0*/  @P0 STG.E.U8 desc[UR40][R50.64], R56 ;  /* 0x0000003832000986 */ /* 0x0041e8000c101128 */
[----:B0-----:R-:W2:Y:S04]  /*bcfc0*/  LDL.LU.64 R50, [R1+0x27f8] ;  /* 0x0027f80001327983 */ /* 0x001ea80000300a00 */
[----:B------:R-:W4:Y:S04]  /*bcfd0*/  LDL.LU.64 R10, [R1+0x27f0] ;  /* 0x0027f000010a7983 */ /* 0x000f280000300a00 */
[----:B------:R-:W3:Y:S04]  /*bcfe0*/  LDL.LU.64 R36, [R1+0x27e8] ;  /* 0x0027e80001247983 */ /* 0x000ee80000300a00 */
[----:B------:R-:W3:Y:S04]  /*bcff0*/  LDL.LU.64 R60, [R1+0x27e0] ;  /* 0x0027e000013c7983 */ /* 0x000ee80000300a00 */
[----:B------:R-:W4:Y:S04]  /*bd000*/  LDL.LU.64 R6, [R1+0x27d8] ;  /* 0x0027d80001067983 */ /* 0x000f280000300a00 */
[----:B------:R-:W4:Y:S04]  /*bd010*/  LDL.LU.64 R46, [R1+0x27d0] ;  /* 0x0027d000012e7983 */ /* 0x000f280000300a00 */
[----:B------:R-:W4:Y:S01]  /*bd020*/  LDL.LU R59, [R1+0x26c] ;  /* 0x00026c00013b7983 */ /* 0x000f220000300800 */
[----:B------:R-:W-:-:S02]  /*bd030*/  LOP3.LUT P3, RZ, R39, 0x8000000, RZ, 0xc0, !PT ;  /* 0x0800000027ff7812 */ /* 0x000fc4000786c0ff */
[----:B------:R-:W-:Y:S02]  /*bd040*/  PRMT R56, R9, 0x7771, RZ ;  /* 0x0000777109387816 */ /* 0x000fe400000000ff */
[----:B------:R-:W-:Y:S02]  /*bd050*/  LOP3.LUT R57, R57, 0xfffffbff, RZ, 0xc0, !PT ;  /* 0xfffffbff39397812 */ /* 0x000fe400078ec0ff */
[C---:B------:R-:W-:Y:S02]  /*bd060*/  LOP3.LUT P2, RZ, R39.reuse, 0x10000000, RZ, 0xc0, !PT ;  /* 0x1000000027ff7812 */ /* 0x040fe4000784c0ff */
[C---:B------:R-:W-:Y:S02]  /*bd070*/  LOP3.LUT P1, RZ, R39.reuse, 0x20000000, RZ, 0xc0, !PT ;  /* 0x2000000027ff7812 */ /* 0x040fe4000782c0ff */
[----:B------:R-:W-:-:S03]  /*bd080*/  LOP3.LUT P0, RZ, R39, 0x40000000, RZ, 0xc0, !PT ;  /* 0x4000000027ff7812 */ /* 0x000fc6000780c0ff */
[----:B--2---:R0:W-:Y:S04]  /*bd090*/  @P3 STG.E.U8 desc[UR40][R50.64], R56 ;  /* 0x0000003832003986 */ /* 0x0041e8000c101128 */
[----:B0-----:R-:W2:Y:S01]  /*bd0a0*/  LDL.LU.64 R50, [R1+0x27c8] ;  /* 0x0027c80001327983 */ /* 0x001ea20000300a00 */
[----:B---3--:R-:W-:-:S03]  /*bd0b0*/  LOP3.LUT P6, RZ, R54, 0x80, RZ, 0xc0, !PT ;  /* 0x0000008036ff7812 */ /* 0x008fc600078cc0ff */
[----:B------:R-:W3:Y:S04]  /*bd0c0*/  LDL.LU R8, [R1+0x250] ;  /* 0x0002500001087983 */ /* 0x000ee80000300800 */
[----:B------:R-:W3:Y:S04]  /*bd0d0*/  LDL.LU.64 R22, [R1+0x27c0] ;  /* 0x0027c00001167983 */ /* 0x000ee80000300a00 */
[----:B------:R-:W3:Y:S04]  /*bd0e0*/  LDL.LU.64 R20, [R1+0x27b8] ;  /* 0x0027b80001147983 */ /* 0x000ee80000300a00 */
[----:B------:R-:W3:Y:S04]  /*bd0f0*/  LDL.LU.64 R18, [R1+0x27b0] ;  /* 0x0027b00001127983 */ /* 0x000ee80000300a00 */
[----:B------:R-:W3:Y:S01]  /*bd100*/  LDL.LU.64 R16, [R1+0x27a8] ;  /* 0x0027a80001107983 */ /* 0x000ee20000300a00 */
        /* <DEDUP_REMOVED lines=15> */
[----:B------:R-:W-:-:S09]  /*bd200*/  PRMT R56, R9, 0x7772, RZ ;  /* 0x0000777209387816 */ /* 0x000fd200000000ff */
[----:B------:R-:W-:Y:S02]  /*bd210*/  @P6 LOP3.LUT R57, R57, 0x8000, RZ, 0xfc, !PT ;  /* 0x0000800039396812 */ /* 0x000fe400078efcff */
[----:B------:R-:W-:Y:S02]  /*bd220*/  LOP3.LUT P6, RZ, R54, 0x2, RZ, 0xc0, !PT ;  /* 0x0000000236ff7812 */ /* 0x000fe400078cc0ff */
[----:B------:R-:W-:Y:S01]  /*bd230*/  LOP3.LUT R57, R57, 0xfffeffff, RZ, 0xc0, !PT ;  /* 0xfffeffff39397812 */ /* 0x000fe200078ec0ff */
[----:B----4-:R0:W-:Y:S10]  /*bd240*/  @P2 STG.E.U8 desc[UR40][R10.64], R56 ;  /* 0x000000380a002986 */ /* 0x0101f4000c101128 */
[----:B------:R-:W-:-:S02]  /*bd250*/  @P6 LOP3.LUT R57, R57, 0x10000, RZ, 0xfc, !PT ;  /* 0x0001000039396812 */ /* 0x000fc400078efcff */
[----:B------:R-:W-:Y:S02]  /*bd260*/  LOP3.LUT P6, RZ, R54, 0x1, RZ, 0xc0, !PT ;  /* 0x0000000136ff7812 */ /* 0x000fe400078cc0ff */
[----:B0-----:R-:W-:Y:S02]  /*bd270*/  PRMT R56, R9, 0x7773, RZ ;  /* 0x0000777309387816 */ /* 0x001fe400000000ff */
[----:B------:R-:W4:Y:S04]  /*bd280*/  LDL.LU R9, [R1+0x254] ;  /* 0x0002540001097983 */ /* 0x000f280000300800 */
[----:B------:R-:W4:Y:S01]  /*bd290*/  LDL.LU.64 R14, [R1+0x27a0] ;  /* 0x0027a000010e7983 */ /* 0x000f220000300a00 */
[----:B------:R-:W-:-:S03]  /*bd2a0*/  LOP3.LUT R57, R57, 0xfffdffff, RZ, 0xc0, !PT ;  /* 0xfffdffff39397812 */ /* 0x000fc600078ec0ff */
[----:B------:R0:W-:Y:S04]  /*bd2b0*/  @P1 STG.E.U8 desc[UR40][R36.64], R56 ;  /* 0x0000003824001986 */ /* 0x0001e8000c101128 */
[----:B------:R-:W4:Y:S04]  /*bd2c0*/  LDL.LU.64 R12, [R1+0x2798] ;  /* 0x00279800010c7983 */ /* 0x000f280000300a00 */
[----:B------:R-:W4:Y:S01]  /*bd2d0*/  LDL.LU.64 R10, [R1+0x2790] ;  /* 0x00279000010a7983 */ /* 0x000f220000300a00 */
[----:B------:R-:W-:Y:S02]  /*bd2e0*/  @P6 LOP3.LUT R57, R57, 0x20000, RZ, 0xfc, !PT ;  /* 0x0002000039396812 */ /* 0x000fe400078efcff */
[----:B------:R-:W-:-:S02]  /*bd2f0*/  LOP3.LUT P6, RZ, R39, 0x80000000, RZ, 0xc0, !PT ;  /* 0x8000000027ff7812 */ /* 0x000fc400078cc0ff */
        /* <DEDUP_REMOVED lines=16> */
[----:B---3--:R-:W-:-:S11]  /*bd400*/  PRMT R56, R8, 0x7770, RZ ;  /* 0x0000777008387816 */ /* 0x008fd600000000ff */
        /* <DEDUP_REMOVED lines=13> */
[----:B----4-:R-:W-:-:S07]  /*bd4e0*/  PRMT R56, R9, 0x7770, RZ ;  /* 0x0000777009387816 */ /* 0x010fce00000000ff */
        /* <DEDUP_REMOVED lines=19> */
[----:B------:R-:W3:Y:S04]  /*bd620*/  LDL.LU R53, [R1+0x30d0] ;  /* 0x0030d00001357983 */ /* 0x000ee80000300800 */
[----:B--2---:R0:W-:Y:S04]  /*bd630*/  @P0 STG.E.U8 desc[UR40][R50.64], R56 ;  /* 0x0000003832000986 */ /* 0x0041e8000c101128 */
[----:B0-----:R-:W2:Y:S04]  /*bd640*/  LDL.LU.64 R50, [R1+0x2760] ;  /* 0x0027600001327983 */ /* 0x001ea80000300a00 */
[----:B------:R-:W4:Y:S04]  /*bd650*/  LDL.LU.64 R10, [R1+0x2758] ;  /* 0x00275800010a7983 */ /* 0x000f280000300a00 */
[----:B------:R-:W2:Y:S04]  /*bd660*/  LDL.LU.64 R8, [R1+0x2750] ;  /* 0x0027500001087983 */ /* 0x000ea80000300a00 */
[----:B------:R-:W2:Y:S04]  /*bd670*/  LDL.LU R37, [R1+0x25c] ;  /* 0x00025c0001257983 */ /* 0x000ea80000300800 */
[----:B------:R-:W3:Y:S04]  /*bd680*/  LDL.LU.64 R60, [R1+0x2748] ;  /* 0x00274800013c7983 */ /* 0x000ee80000300a00 */
[----:B------:R-:W3:Y:S04]  /*bd690*/  LDL.LU.64 R6, [R1+0x2740] ;  /* 0x0027400001067983 */ /* 0x000ee80000300a00 */
[----:B------:R-:W3:Y:S04]  /*bd6a0*/  LDL.LU.64 R46, [R1+0x2738] ;  /* 0x00273800012e7983 */ /* 0x000ee80000300a00 */
[----:B------:R-:W3:Y:S01]  /*bd6b0*/  LDL.LU R16, [R1+0x240] ;  /* 0x0002400001107983 */ /* 0x000ee20000300800 */
        /* <DEDUP_REMOVED lines=19> */
[C---:B------:R-:W-:Y:S02]  /*bd7f0*/  LOP3.LUT P6, RZ, R54.reuse, 0x100000, RZ, 0xc0, !PT ;  /* 0x0010000036ff7812 */ /* 0x040fe400078cc0ff */
[C---:B------:R-:W-:Y:S02]  /*bd800*/  LOP3.LUT P2, RZ, R54.reuse, 0x8000, RZ, 0xc0, !PT ;  /* 0x0000800036ff7812 */ /* 0x040fe4000784c0ff */
[----:B------:R-:W-:Y:S02]  /*bd810*/  LOP3.LUT R57, R57, 0xfffffeff, RZ, 0xc0, !PT ;  /* 0xfffffeff39397812 */ /* 0x000fe400078ec0ff */
[----:B------:R-:W-:-:S07]  /*bd820*/  LOP3.LUT P1, RZ, R54, 0x10000, RZ, 0xc0, !PT ;  /* 0x0001000036ff7812 */ /* 0x000fce000782c0ff */
[----:B------:R-:W-:Y:S02]  /*bd830*/  @P6 LOP3.LUT R57, R57, 0x100, RZ, 0xfc, !PT ;  /* 0x0000010039396812 */ /* 0x000fe400078efcff */
[C---:B------:R-:W-:Y:S02]  /*bd840*/  LOP3.LUT P6, RZ, R54.reuse, 0x80000, RZ, 0xc0, !PT ;  /* 0x0008000036ff7812 */ /* 0x040fe400078cc0ff */
[----:B------:R-:W-:Y:S02]  /*bd850*/  LOP3.LUT P0, RZ, R54, 0x20000, RZ, 0xc0, !PT ;  /* 0x0002000036ff7812 */ /* 0x000fe4000780c0ff */
[----:B------:R-:W-:Y:S02]  /*bd860*/  LOP3.LUT R57, R57, 0xfffffdff, RZ, 0xc0, !PT ;  /* 0xfffffdff39397812 */ /* 0x000fe400078ec0ff */
[----:B--2---:R-:W-:-:S05]  /*bd870*/  PRMT R56, R37, 0x7770, RZ ;  /* 0x0000777025387816 */ /* 0x004fca00000000ff */
[----:B------:R0:W-:Y:S04]  /*bd880*/  @P3 STG.E.U8 desc[UR40][R50.64], R56 ;  /* 0x0000003832003986 */ /* 0x0001e8000c101128 */
[----:B0-----:R-:W2:Y:S04]  /*bd890*/  LDL.LU.64 R50, [R1+0x2730] ;  /* 0x0027300001327983 */ /* 0x001ea80000300a00 */
[----:B------:R-:W2:Y:S04]  /*bd8a0*/  LDL.LU.64 R58, [R1+0x2728] ;  /* 0x00272800013a7983 */ /* 0x000ea80000300a00 */
[----:B------:R-:W2:Y:S04]  /*bd8b0*/  LDL.LU.64 R22, [R1+0x2720] ;  /* 0x0027200001167983 */ /* 0x000ea80000300a00 */
[----:B------:R-:W2:Y:S04]  /*bd8c0*/  LDL.LU R17, [R1+0x244] ;  /* 0x0002440001117983 */ /* 0x000ea80000300800 */
[----:B------:R-:W2:Y:S04]  /*bd8d0*/  LDL.LU.64 R20, [R1+0x2718] ;  /* 0x0027180001147983 */ /* 0x000ea80000300a00 */
[----:B------:R-:W2:Y:S04]  /*bd8e0*/  LDL.LU.64 R18, [R1+0x2710] ;  /* 0x0027100001127983 */ /* 0x000ea80000300a00 */
[----:B------:R-:W2:Y:S01]  /*bd8f0*/  LDL.LU.64 R14, [R1+0x2708] ;  /* 0x00270800010e7983 */ /* 0x000ea20000300a00 */
[----:B------:R-:W-:-:S03]  /*bd900*/  PRMT R56, R37, 0x7771, RZ ;  /* 0x0000777125387816 */ /* 0x000fc600000000ff */
[----:B------:R-:W2:Y:S04]  /*bd910*/  LDL.LU R36, [R1+0x248] ;  /* 0x0002480001247983 */ /* 0x000ea80000300800 */
[----:B------:R-:W2:Y:S04]  /*bd920*/  LDL.LU.64 R12, [R1+0x2700] ;  /* 0x00270000010c7983 */ /* 0x000ea80000300a00 */
[----:B----4-:R0:W-:Y:S01]  /*bd930*/  @P2 STG.E.U8 desc[UR40][R10.64], R56 ;  /* 0x000000380a002986 */ /* 0x0101e2000c101128 */
[----:B------:R-:W-:Y:S02]  /*bd940*/  @P6 LOP3.LUT R57, R57, 0x200, RZ, 0xfc, !PT ;  /* 0x0000020039396812 */ /* 0x000fe400078efcff */
[----:B------:R-:W-:-:S02]  /*bd950*/  LOP3.LUT P6, RZ, R54, 0x40000, RZ, 0xc0, !PT ;  /* 0x0004000036ff7812 */ /* 0x000fc400078cc0ff */
[C---:B0-----:R-:W-:Y:S01]  /*bd960*/  PRMT R56, R37.reuse, 0x7772, RZ ;  /* 0x0000777225387816 */ /* 0x041fe200000000ff */
[----:B------:R-:W4:Y:S04]  /*bd970*/  LDL.LU.64 R10, [R1+0x26f8] ;  /* 0x0026f800010a7983 */ /* 0x000f280000300a00 */
[----:B------:R0:W-:Y:S02]  /*bd980*/  @P1 STG.E.U8 desc[UR40][R8.64], R56 ;  /* 0x0000003808001986 */ /* 0x0001e4000c101128 */
[----:B0-----:R-:W-:Y:S02]  /*bd990*/  PRMT R56, R37, 0x7773, RZ ;  /* 0x0000777325387816 */ /* 0x001fe400000000ff */
[----:B------:R-:W4:Y:S04]  /*bd9a0*/  LDL.LU.64 R8, [R1+0x26f0] ;  /* 0x0026f00001087983 */ /* 0x000f280000300a00 */
[----:B---3--:R0:W-:Y:S02]  /*bd9b0*/  @P0 STG.E.U8 desc[UR40][R60.64], R56 ;  /* 0x000000383c000986 */ /* 0x0081e4000c101128 */
[----:B0-----:R-:W-:-:S02]  /*bd9c0*/  PRMT R56, R16, 0x7770, RZ ;  /* 0x0000777010387816 */ /* 0x001fc400000000ff */
[----:B------:R-:W3:Y:S04]  /*bd9d0*/  LDL.LU.64 R60, [R1+0x26e8] ;  /* 0x0026e800013c7983 */ /* 0x000ee80000300a00 */
[----:B------:R-:W3:Y:S04]  /*bd9e0*/  LDL.LU R37, [R1+0x24c] ;  /* 0x00024c0001257983 */ /* 0x000ee80000300800 */
[----:B------:R0:W-:Y:S01]  /*bd9f0*/  @P6 STG.E.U8 desc[UR40][R6.64], R56 ;  /* 0x0000003806006986 */ /* 0x0001e2000c101128 */
[C---:B------:R-:W-:Y:S02]  /*bda00*/  LOP3.LUT P6, RZ, R57.reuse, 0x200, RZ, 0xc0, !PT ;  /* 0x0000020039ff7812 */ /* 0x040fe400078cc0ff */
[----:B0-----:R-:W-:Y:S01]  /*bda10*/  PRMT R56, R16, 0x7771, RZ ;  /* 0x0000777110387816 */ /* 0x001fe200000000ff */
[----:B------:R-:W3:Y:S10]  /*bda20*/  LDL.LU.64 R6, [R1+0x26e0] ;  /* 0x0026e00001067983 */ /* 0x000ef40000300a00 */
[----:B------:R0:W-:Y:S04]  /*bda30*/  @P6 STG.E.U8 desc[UR40][R46.64], R56 ;  /* 0x000000382e006986 */ /* 0x0001e8000c101128 */
[----:B0-----:R-:W3:Y:S01]  /*bda40*/  LDL.LU.64 R46, [R1+0x26d8] ;  /* 0x0026d800012e7983 */ /* 0x001ee20000300a00 */
[----:B------:R-:W-:-:S02]  /*bda50*/  LOP3.LUT P6, RZ, R57, 0x100, RZ, 0xc0, !PT ;  /* 0x0000010039ff7812 */ /* 0x000fc400078cc0ff */
[----:B------:R-:W-:Y:S02]  /*bda60*/  PRMT R56, R16, 0x7772, RZ ;  /* 0x0000777210387816 */ /* 0x000fe400000000ff */
[C---:B------:R-:W-:Y:S02]  /*bda70*/  LOP3.LUT P5, RZ, R54.reuse, 0x8000000, RZ, 0xc0, !PT ;  /* 0x0800000036ff7812 */ /* 0x040fe400078ac0ff */
[C---:B------:R-:W-:Y:S02]  /*bda80*/  LOP3.LUT P4, RZ, R54.reuse, 0x10000000, RZ, 0xc0, !PT ;  /* 0x1000000036ff7812 */ /* 0x040fe4000788c0ff */
[C---:B------:R-:W-:Y:S02]  /*bda90*/  LOP3.LUT P3, RZ, R54.reuse, 0x20000000, RZ, 0xc0, !PT ;  /* 0x2000000036ff7812 */ /* 0x040fe4000786c0ff */
[----:B------:R-:W-:-:S03]  /*bdaa0*/  LOP3.LUT P2, RZ, R54, 0x40000000, RZ, 0xc0, !PT ;  /* 0x4000000036ff7812 */ /* 0x000fc6000784c0ff */
[----:B--2---:R0:W-:Y:S04]  /*bdab0*/  @P6 STG.E.U8 desc[UR40][R50.64], R56 ;  /* 0x0000003832006986 */ /* 0x0041e8000c101128 */
[----:B0-----:R-:W2:Y:S01]  /*bdac0*/  LDL.LU.64 R50, [R1+0x26d0] ;  /* 0x0026d00001327983 */ /* 0x001ea20000300a00 */
        /* <DEDUP_REMOVED lines=17> */
[----:B------:R0:W-:Y:S02]  /*bdbe0*/  @P6 STG.E.U8 desc[UR40][R12.64], R56 ;  /* 0x000000380c006986 */ /* 0x0001e4000c101128 */
[----:B0-----:R-:W-:-:S05]  /*bdbf0*/  PRMT R56, R36, 0x7771, RZ ;  /* 0x0000777124387816 */ /* 0x001fca00000000ff */
[----:B----4-:R0:W-:Y:S01]  /*bdc00*/  @P5 STG.E.U8 desc[UR40][R10.64], R56 ;  /* 0x000000380a005986 */ /* 0x0101e2000c101128 */
[----:B------:R-:W-:Y:S02]  /*bdc10*/  LOP3.LUT P1, RZ, R54, 0x80000000, RZ, 0xc0, !PT ;  /* 0x8000000036ff7812 */ /* 0x000fe4000782c0ff */
[----:B0-----:R-:W-:-:S05]  /*bdc20*/  PRMT R56, R36, 0x7772, RZ ;  /* 0x0000777224387816 */ /* 0x001fca00000000ff */
[----:B------:R0:W-:Y:S02]  /*bdc30*/  @P4 STG.E.U8 desc[UR40][R8.64], R56 ;  /* 0x0000003808004986 */ /* 0x0001e4000c101128 */
[----:B0-----:R-:W-:-:S05]  /*bdc40*/  PRMT R56, R36, 0x7773, RZ ;  /* 0x0000777324387816 */ /* 0x001fca00000000ff */
[----:B---3--:R0:W-:Y:S02]  /*bdc50*/  @P3 STG.E.U8 desc[UR40][R60.64], R56 ;  /* 0x000000383c003986 */ /* 0x0081e4000c101128 */
[----:B0-----:R-:W-:-:S05]  /*bdc60*/  PRMT R56, R37, 0x7770, RZ ;  /* 0x0000777025387816 */ /* 0x001fca00000000ff */
[----:B------:R0:W-:Y:S02]  /*bdc70*/  @P2 STG.E.U8 desc[UR40][R6.64], R56 ;  /* 0x0000003806002986 */ /* 0x0001e4000c101128 */
[----:B0-----:R-:W-:-:S05]  /*bdc80*/  PRMT R56, R37, 0x7771, RZ ;  /* 0x0000777125387816 */ /* 0x001fca00000000ff */
[----:B------:R0:W-:Y:S04]  /*bdc90*/  @P1 STG.E.U8 desc[UR40][R46.64], R56 ;  /* 0x000000382e001986 */ /* 0x0001e8000c101128 */
[----:B0-----:R-:W3:Y:S01]  /*bdca0*/  LDL.LU.64 R46, [R1+0x26c8] ;  /* 0x0026c800012e7983 */ /* 0x001ee20000300a00 */
[----:B------:R-:W-:Y:S02]  /*bdcb0*/  LOP3.LUT P0, RZ, R53, 0x1, RZ, 0xc0, !PT ;  /* 0x0000000135ff7812 */ /* 0x000fe4000780c0ff */
[----:B------:R-:W-:-:S11]  /*bdcc0*/  PRMT R56, R37, 0x7772, RZ ;  /* 0x0000777225387816 */ /* 0x000fd600000000ff */
[----:B--2---:R0:W-:Y:S04]  /*bdcd0*/  @P0 STG.E.U8 desc[UR40][R50.64], R56 ;  /* 0x0000003832000986 */ /* 0x0041e8000c101128 */
[----:B0-----:R-:W2:Y:S04]  /*bdce0*/  LDL.LU.64 R50, [R1+0x26c0] ;  /* 0x0026c00001327983 */ /* 0x001ea80000300a00 */
[----:B------:R-:W4:Y:S04]  /*bdcf0*/  LDL.LU.64 R10, [R1+0x26b8] ;  /* 0x0026b800010a7983 */ /* 0x000f280000300a00 */
[----:B------:R-:W2:Y:S04]  /*bdd00*/  LDL.LU.64 R8, [R1+0x26b0] ;  /* 0x0026b00001087983 */ /* 0x000ea80000300a00 */
[----:B------:R-:W2:Y:S04]  /*bdd10*/  LDL.LU R36, [R1+0x230] ;  /* 0x0002300001247983 */ /* 0x000ea80000300800 */
[----:B------:R-:W4:Y:S04]  /*bdd20*/  LDL.LU.64 R60, [R1+0x26a8] ;  /* 0x0026a800013c7983 */ /* 0x000f280000300a00 */
[----:B------:R-:W4:Y:S04]  /*bdd30*/  LDL.LU.64 R6, [R1+0x26a0] ;  /* 0x0026a00001067983 */ /* 0x000f280000300a00 */
[----:B------:R-:W4:Y:S01]  /*bdd40*/  LDL.LU R59, [R1+0x234] ;  /* 0x00023400013b7983 */ /* 0x000f220000300800 */
[----:B------:R-:W-:-:S02]  /*bdd50*/  LOP3.LUT P3, RZ, R53, 0x2, RZ, 0xc0, !PT ;  /* 0x0000000235ff7812 */ /* 0x000fc4000786c0ff */
[----:B------:R-:W-:Y:S02]  /*bdd60*/  PRMT R56, R37, 0x7773, RZ ;  /* 0x0000777325387816 */ /* 0x000fe400000000ff */
[C---:B------:R-:W-:Y:S02]  /*bdd70*/  LOP3.LUT P2, RZ, R53.reuse, 0x4, RZ, 0xc0, !PT ;  /* 0x0000000435ff7812 */ /* 0x040fe4000784c0ff */
[C---:B------:R-:W-:Y:S02]  /*bdd80*/  LOP3.LUT P6, RZ, R53.reuse, 0x2000, RZ, 0xc0, !PT ;  /* 0x0000200035ff7812 */ /* 0x040fe400078cc0ff */
[----:B------:R-:W-:Y:S02]  /*bdd90*/  LOP3.LUT R54, R54, 0xfbffffff, RZ, 0xc0, !PT ;  /* 0xfbffffff36367812 */ /* 0x000fe400078ec0ff */
[C---:B------:R-:W-:Y:S02]  /*bdda0*/  LOP3.LUT P1, RZ, R53.reuse, 0x8, RZ, 0xc0, !PT ;  /* 0x0000000835ff7812 */ /* 0x040fe4000782c0ff */
[----:B------:R-:W-:-:S07]  /*bddb0*/  LOP3.LUT P0, RZ, R53, 0x10, RZ, 0xc0, !PT ;  /* 0x0000001035ff7812 */ /* 0x000fce000780c0ff */
[----:B------:R-:W-:Y:S01]  /*bddc0*/  @P6 LOP3.LUT R54, R54, 0x4000000, RZ, 0xfc, !PT ;  /* 0x0400000036366812 */ /* 0x000fe200078efcff */
[----:B---3--:R0:W-:Y:S04]  /*bddd0*/  @P3 STG.E.U8 desc[UR40][R46.64], R56 ;  /* 0x000000382e003986 */ /* 0x0081e8000c101128 */
[----:B0-----:R-:W3:Y:S01]  /*bdde0*/  LDL.LU.64 R46, [R1+0x2698] ;  /* 0x00269800012e7983 */ /* 0x001ee20000300a00 */
[----:B------:R-:W-:Y:S02]  /*bddf0*/  LOP3.LUT P6, RZ, R53, 0x1000, RZ, 0xc0, !PT ;  /* 0x0000100035ff7812 */ /* 0x000fe400078cc0ff */
[----:B------:R-:W-:-:S11]  /*bde00*/  LOP3.LUT R54, R54, 0xf7ffffff, RZ, 0xc0, !PT ;  /* 0xf7ffffff36367812 */ /* 0x000fd600078ec0ff */
[----:B------:R-:W-:Y:S02]  /*bde10*/  @P6 LOP3.LUT R54, R54, 0x8000000, RZ, 0xfc, !PT ;  /* 0x0800000036366812 */ /* 0x000fe400078efcff */
[----:B------:R-:W-:Y:S02]  /*bde20*/  LOP3.LUT P6, RZ, R53, 0x800, RZ, 0xc0, !PT ;  /* 0x0000080035ff7812 */ /* 0x000fe400078cc0ff */
[----:B--2---:R-:W-:-:S05]  /*bde30*/  PRMT R56, R36, 0x7770, RZ ;  /* 0x0000777024387816 */ /* 0x004fca00000000ff */
[----:B------:R0:W-:Y:S04]  /*bde40*/  @P2 STG.E.U8 desc[UR40][R50.64], R56 ;  /* 0x0000003832002986 */ /* 0x0001e8000c101128 */
[----:B0-----:R-:W2:Y:S04]  /*bde50*/  LDL.LU.64 R50, [R1+0x2690] ;  /* 0x0026900001327983 */ /* 0x001ea80000300a00 */
[----:B------:R-:W2:Y:S04]  /*bde60*/  LDL.LU.64 R22, [R1+0x2688] ;  /* 0x0026880001167983 */ /* 0x000ea80000300a00 */
[----:B------:R-:W2:Y:S04]  /*bde70*/  LDL.LU R37, [R1+0x238] ;  /* 0x0002380001257983 */ /* 0x000ea80000300800 */
[----:B------:R-:W2:Y:S04]  /*bde80*/  LDL.LU.64 R20, [R1+0x2680] ;  /* 0x0026800001147983 */ /* 0x000ea80000300a00 */
[----:B------:R-:W2:Y:S04]  /*bde90*/  LDL.LU.64 R18, [R1+0x2678] ;  /* 0x0026780001127983 */ /* 0x000ea80000300a00 */
[----:B------:R-:W2:Y:S04]  /*bdea0*/  LDL.LU.64 R16, [R1+0x2670] ;  /* 0x0026700001107983 */ /* 0x000ea80000300a00 */
[----:B------:R-:W2:Y:S01]  /*bdeb0*/  LDL.LU.64 R14, [R1+0x2668] ;  /* 0x00266800010e7983 */ /* 0x000ea20000300a00 */
[----:B------:R-:W-:-:S03]  /*bdec0*/  PRMT R56, R36, 0x7771, RZ ;  /* 0x0000777124387816 */ /* 0x000fc600000000ff */
[----:B------:R-:W2:Y:S04]  /*bded0*/  LDL.LU.64 R12, [R1+0x2660] ;  /* 0x00266000010c7983 */ /* 0x000ea80000300a00 */
[----:B----4-:R0:W-:Y:S01]  /*bdee0*/  @P1 STG.E.U8 desc[UR40][R10.64], R56 ;  /* 0x000000380a001986 */ /* 0x0101e2000c101128 */
[----:B------:R-:W-:Y:S02]  /*bdef0*/  LOP3.LUT R54, R54, 0xefffffff, RZ, 0xc0, !PT ;  /* 0xefffffff36367812 */ /* 0x000fe400078ec0ff */
[----:B0-----:R-:W-:Y:S01]  /*bdf00*/  PRMT R56, R36, 0x7772, RZ ;  /* 0x0000777224387816 */ /* 0x001fe200000000ff */
[----:B------:R-:W4:Y:S04]  /*bdf10*/  LDL.LU.64 R10, [R1+0x2658] ;  /* 0x00265800010a7983 */ /* 0x000f280000300a00 */
[----:B------:R0:W-:Y:S01]  /*bdf20*/  @P0 STG.E.U8 desc[UR40][R8.64], R56 ;  /* 0x0000003808000986 */ /* 0x0001e2000c101128 */
[----:B------:R-:W-:-:S02]  /*bdf30*/  @P6 LOP3.LUT R54, R54, 0x10000000, RZ, 0xfc, !PT ;  /* 0x1000000036366812 */ /* 0x000fc400078efcff */
[----:B------:R-:W-:Y:S01]  /*bdf40*/  LOP3.LUT P6, RZ, R53, 0x400, RZ, 0xc0, !PT ;  /* 0x0000040035ff7812 */ /* 0x000fe200078cc0ff */
[----:B0-----:R-:W4:Y:S01]  /*bdf50*/  LDL.LU.64 R8, [R1+0x2650] ;  /* 0x0026500001087983 */ /* 0x001f220000300a00 */
        /* <DEDUP_REMOVED lines=13> */
[----:B------:R-:W-:Y:S02]  /*be030*/  PRMT R56, R36, 0x7773, RZ ;  /* 0x0000777324387816 */ /* 0x000fe400000000ff */
[----:B------:R-:W4:Y:S07]  /*be040*/  LDL.LU R36, [R1+0x220] ;  /* 0x0002200001247983 */ /* 0x000f2e0000300800 */
[----:B------:R-:W-:-:S02]  /*be050*/  @P6 LOP3.LUT R57, R57, 0x2, RZ, 0xfc, !PT ;  /* 0x0000000239396812 */ /* 0x000fc400078efcff */
[----:B------:R-:W-:-:S13]  /*be060*/  LOP3.LUT P6, RZ, R53, 0x20, RZ, 0xc0, !PT ;  /* 0x0000002035ff7812 */ /* 0x000fda00078cc0ff */
[----:B------:R0:W-:Y:S01]  /*be070*/  @P6 STG.E.U8 desc[UR40][R60.64], R56 ;  /* 0x000000383c006986 */ /* 0x0001e2000c101128 */
[----:B------:R-:W-:Y:S02]  /*be080*/  LOP3.LUT P6, RZ, R57, 0x2, RZ, 0xc0, !PT ;  /* 0x0000000239ff7812 */ /* 0x000fe400078cc0ff */
[----:B0-----:R-:W-:Y:S01]  /*be090*/  PRMT R56, R59, 0x7770, RZ ;  /* 0x000077703b387816 */ /* 0x001fe200000000ff */
[----:B------:R-:W4:Y:S10]  /*be0a0*/  LDL.LU.64 R60, [R1+0x2648] ;  /* 0x00264800013c7983 */ /* 0x000f340000300a00 */
[----:B------:R0:W-:Y:S01]  /*be0b0*/  @P6 STG.E.U8 desc[UR40][R6.64], R56 ;  /* 0x0000003806006986 */ /* 0x0001e2000c101128 */
[----:B------:R-:W-:-:S03]  /*be0c0*/  LOP3.LUT P6, RZ, R57, 0x1, RZ, 0xc0, !PT ;  /* 0x0000000139ff7812 */ /* 0x000fc600078cc0ff */
[----:B0-----:R-:W4:Y:S01]  /*be0d0*/  LDL.LU.64 R6, [R1+0x2640] ;  /* 0x0026400001067983 */ /* 0x001f220000300a00 */
[----:B------:R-:W-:-:S09]  /*be0e0*/  PRMT R56, R59, 0x7771, RZ ;  /* 0x000077713b387816 */ /* 0x000fd200000000ff */
[----:B---3--:R0:W-:Y:S04]  /*be0f0*/  @P6 STG.E.U8 desc[UR40][R46.64], R56 ;  /* 0x000000382e006986 */ /* 0x0081e8000c101128 */
[----:B0-----:R-:W3:Y:S01]  /*be100*/  LDL.LU.64 R46, [R1+0x2638] ;  /* 0x00263800012e7983 */ /* 0x001ee20000300a00 */
[----:B------:R-:W-:Y:S02]  /*be110*/  LOP3.LUT P6, RZ, R54, 0x80000000, RZ, 0xc0, !PT ;  /* 0x8000000036ff7812 */ /* 0x000fe400078cc0ff */
[----:B------:R-:W-:Y:S02]  /*be120*/  PRMT R56, R59, 0x7772, RZ ;  /* 0x000077723b387816 */ /* 0x000fe400000000ff */
[C---:B------:R-:W-:Y:S02]  /*be130*/  LOP3.LUT P5, RZ, R53.reuse, 0x4000, RZ, 0xc0, !PT ;  /* 0x0000400035ff7812 */ /* 0x040fe400078ac0ff */
[----:B------:R-:W-:-:S02]  /*be140*/  LOP3.LUT P4, RZ, R53, 0x8000, RZ, 0xc0, !PT ;  /* 0x0000800035ff7812 */ /* 0x000fc4000788c0ff */
[----:B------:R-:W-:-:S05]  /*be150*/  LOP3.LUT P3, RZ, R53, 0x10000, RZ, 0xc0, !PT ;  /* 0x0001000035ff7812 */ /* 0x000fca000786c0ff */
[----:B--2---:R0:W-:Y:S01]  /*be160*/  @P6 STG.E.U8 desc[UR40][R50.64], R56 ;  /* 0x0000003832006986 */ /* 0x0041e2000c101128 */
[C---:B------:R-:W-:Y:S02]  /*be170*/  LOP3.LUT P6, RZ, R54.reuse, 0x40000000, RZ, 0xc0, !PT ;  /* 0x4000000036ff7812 */ /* 0x040fe400078cc0ff */
[----:B0-----:R-:W-:Y:S01]  /*be180*/  PRMT R56, R59, 0x7773, RZ ;  /* 0x000077733b387816 */ /* 0x001fe200000000ff */
[----:B------:R-:W2:Y:S10]  /*be190*/  LDL.LU.64 R50, [R1+0x30c8] ;  /* 0x0030c80001327983 */ /* 0x000eb40000300a00 */
[----:B------:R0:W-:Y:S01]  /*be1a0*/  @P6 STG.E.U8 desc[UR40][R22.64], R56 ;  /* 0x0000003816006986 */ /* 0x0001e2000c101128 */
[----:B------:R-:W-:-:S02]  /*be1b0*/  LOP3.LUT P6, RZ, R54, 0x20000000, RZ, 0xc0, !PT ;  /* 0x2000000036ff7812 */ /* 0x000fc400078cc0ff */
        /* <DEDUP_REMOVED lines=12> */
[----:B------:R0:W-:Y:S02]  /*be280*/  @P5 STG.E.U8 desc[UR40][R12.64], R56 ;  /* 0x000000380c005986 */ /* 0x0001e4000c101128 */
[----:B0-----:R-:W-:-:S05]  /*be290*/  PRMT R56, R52, 0x7771, RZ ;  /* 0x0000777134387816 */ /* 0x001fca00000000ff */
[----:B----4-:R0:W-:Y:S02]  /*be2a0*/  @P4 STG.E.U8 desc[UR40][R10.64], R56 ;  /* 0x000000380a004986 */ /* 0x0101e4000c101128 */
[----:B0-----:R-:W-:-:S05]  /*be2b0*/  PRMT R56, R52, 0x7772, RZ ;  /* 0x0000777234387816 */ /* 0x001fca00000000ff */
[----:B------:R0:W-:Y:S02]  /*be2c0*/  @P3 STG.E.U8 desc[UR40][R8.64], R56 ;  /* 0x0000003808003986 */ /* 0x0001e4000c101128 */
[----:B0-----:R-:W-:Y:S02]  /*be2d0*/  PRMT R56, R52, 0x7773, RZ ;  /* 0x0000777334387816 */ /* 0x001fe400000000ff */
[----:B------:R-:W4:Y:S01]  /*be2e0*/  LDL.LU R52, [R1+0x30c4] ;  /* 0x0030c40001347983 */ /* 0x000f220000300800 */
[C---:B------:R-:W-:Y:S02]  /*be2f0*/  LOP3.LUT P2, RZ, R53.reuse, 0x20000, RZ, 0xc0, !PT ;  /* 0x0002000035ff7812 */ /* 0x040fe4000784c0ff */
[C---:B------:R-:W-:Y:S02]  /*be300*/  LOP3.LUT P1, RZ, R53.reuse, 0x40000, RZ, 0xc0, !PT ;  /* 0x0004000035ff7812 */ /* 0x040fe4000782c0ff */
[----:B------:R-:W-:-:S09]  /*be310*/  LOP3.LUT P0, RZ, R53, 0x80000, RZ, 0xc0, !PT ;  /* 0x0008000035ff7812 */ /* 0x000fd2000780c0ff */
[----:B------:R0:W-:Y:S02]  /*be320*/  @P2 STG.E.U8 desc[UR40][R60.64], R56 ;  /* 0x000000383c002986 */ /* 0x0001e4000c101128 */
[----:B0-----:R-:W-:-:S05]  /*be330*/  PRMT R56, R36, 0x7770, RZ ;  /* 0x0000777024387816 */ /* 0x001fca00000000ff */
[----:B------:R0:W-:Y:S02]  /*be340*/  @P1 STG.E.U8 desc[UR40][R6.64], R56 ;  /* 0x0000003806001986 */ /* 0x0001e4000c101128 */
[----:B0-----:R-:W-:-:S05]  /*be350*/  PRMT R56, R36, 0x7771, RZ ;  /* 0x0000777124387816 */ /* 0x001fca00000000ff */
[----:B---3--:R0:W-:Y:S04]  /*be360*/  @P0 STG.E.U8 desc[UR40][R46.64], R56 ;  /* 0x000000382e000986 */ /* 0x0081e8000c101128 */
[----:B0-----:R-:W3:Y:S01]  /*be370*/  LDL.LU.64 R46, [R1+0x2630] ;  /* 0x00263000012e7983 */ /* 0x001ee20000300a00 */
[----:B------:R-:W-:-:S03]  /*be380*/  LOP3.LUT R54, R54, 0xfffbffff, RZ, 0xc0, !PT ;  /* 0xfffbffff36367812 */ /* 0x000fc600078ec0ff */
[----:B------:R-:W2:Y:S04]  /*be390*/  LDL.LU.64 R14, [R1+0x2628] ;  /* 0x00262800010e7983 */ /* 0x000ea80000300a00 */
[----:B------:R-:W2:Y:S04]  /*be3a0*/  LDL.LU.64 R60, [R1+0x2620] ;  /* 0x00262000013c7983 */ /* 0x000ea80000300a00 */
[----:B------:R-:W2:Y:S04]  /*be3b0*/  LDL.LU.64 R12, [R1+0x2618] ;  /* 0x00261800010c7983 */ /* 0x000ea80000300a00 */
[----:B------:R-:W2:Y:S04]  /*be3c0*/  LDL.LU.64 R8, [R1+0x2610] ;  /* 0x0026100001087983 */ /* 0x000ea80000300a00 */
[----:B------:R-:W2:Y:S01]  /*be3d0*/  LDL.LU R37, [R1+0x224] ;  /* 0x0002240001257983 */ /* 0x000ea20000300800 */
[----:B------:R-:W-:-:S03]  /*be3e0*/  LOP3.LUT P3, RZ, R53, 0x100000, RZ, 0xc0, !PT ;  /* 0x0010000035ff7812 */ /* 0x000fc6000786c0ff */
[----:B------:R-:W2:Y:S01]  /*be3f0*/  LDL.LU.64 R6, [R1+0x2608] ;  /* 0x0026080001067983 */ /* 0x000ea20000300a00 */
[C---:B------:R-:W-:Y:S02]  /*be400*/  LOP3.LUT P2, RZ, R53.reuse, 0x200000, RZ, 0xc0, !PT ;  /* 0x0020000035ff7812 */ /* 0x040fe4000784c0ff */
[C---:B------:R-:W-:Y:S02]  /*be410*/  LOP3.LUT P1, RZ, R53.reuse, 0x400000, RZ, 0xc0, !PT ;  /* 0x0040000035ff7812 */ /* 0x040fe4000782c0ff */
[----:B------:R-:W-:Y:S02]  /*be420*/  LOP3.LUT P0, RZ, R53, 0x800000, RZ, 0xc0, !PT ;  /* 0x0080000035ff7812 */ /* 0x000fe4000780c0ff */
[----:B----4-:R-:W-:-:S13]  /*be430*/  LOP3.LUT P6, RZ, R52, 0x1, RZ, 0xc0, !PT ;  /* 0x0000000134ff7812 */ /* 0x010fda00078cc0ff */
        /* <DEDUP_REMOVED lines=23> */
[----:B------:R-:W-:-:S05]  /*be5b0*/  PRMT R53, R36, 0x7772, RZ ;  /* 0x0000777224357816 */ /* 0x000fca00000000ff */
[----:B---3--:R0:W-:Y:S04]  /*be5c0*/  @P3 STG.E.U8 desc[UR40][R46.64], R53 ;  /* 0x000000352e003986 */ /* 0x0081e8000c101128 */
[----:B0-----:R-:W3:Y:S04]  /*be5d0*/  LDL.LU.64 R46, [R1+0x2600] ;  /* 0x00260000012e7983 */ /* 0x001ee80000300a00 */
[----:B------:R-:W4:Y:S04]  /*be5e0*/  LDL.LU R10, [R1+0x228] ;  /* 0x00022800010a7983 */ /* 0x000f280000300800 */
[----:B------:R-:W3:Y:S04]  /*be5f0*/  LDL.LU.64 R56, [R1+0x25f8] ;  /* 0x0025f80001387983 */ /* 0x000ee80000300a00 */
[----:B------:R-:W3:Y:S01]  /*be600*/  LDL.LU.64 R58, [R1+0x25f0] ;  /* 0x0025f000013a7983 */ /* 0x000ee20000300a00 */
[----:B------:R-:W-:-:S03]  /*be610*/  PRMT R53, R36, 0x7773, RZ ;  /* 0x0000777324357816 */ /* 0x000fc600000000ff */
[----:B------:R-:W3:Y:S04]  /*be620*/  LDL.LU.64 R22, [R1+0x25e8] ;  /* 0x0025e80001167983 */ /* 0x000ee80000300a00 */
[----:B--2---:R0:W-:Y:S02]  /*be630*/  @P2 STG.E.U8 desc[UR40][R14.64], R53 ;  /* 0x000000350e002986 */ /* 0x0041e4000c101128 */
[----:B0-----:R-:W-:-:S05]  /*be640*/  PRMT R53, R37, 0x7770, RZ ;  /* 0x0000777025357816 */ /* 0x001fca00000000ff */
[----:B------:R0:W-:Y:S04]  /*be650*/  @P1 STG.E.U8 desc[UR40][R60.64], R53 ;  /* 0x000000353c001986 */ /* 0x0001e8000c101128 */
[----:B0-----:R-:W2:Y:S04]  /*be660*/  LDL.LU R60, [R1+0x22c] ;  /* 0x00022c00013c7983 */ /* 0x001ea80000300800 */
[----:B------:R-:W2:Y:S04]  /*be670*/  LDL.LU.64 R20, [R1+0x25e0] ;  /* 0x0025e00001147983 */ /* 0x000ea80000300a00 */
[----:B------:R-:W2:Y:S01]  /*be680*/  LDL.LU.64 R18, [R1+0x25d8] ;  /* 0x0025d80001127983 */ /* 0x000ea20000300a00 */
[----:B------:R-:W-:-:S03]  /*be690*/  PRMT R53, R37, 0x7771, RZ ;  /* 0x0000777125357816 */ /* 0x000fc600000000ff */
[----:B------:R-:W2:Y:S04]  /*be6a0*/  LDL.LU R61, [R1+0x210] ;  /* 0x00021000013d7983 */ /* 0x000ea80000300800 */
[----:B------:R-:W2:Y:S04]  /*be6b0*/  LDL.LU.64 R16, [R1+0x25d0] ;  /* 0x0025d00001107983 */ /* 0x000ea80000300a00 */
[----:B------:R-:W2:Y:S04]  /*be6c0*/  LDL.LU.64 R14, [R1+0x25c8] ;  /* 0x0025c800010e7983 */ /* 0x000ea80000300a00 */
[----:B------:R0:W-:Y:S02]  /*be6d0*/  @P0 STG.E.U8 desc[UR40][R12.64], R53 ;  /* 0x000000350c000986 */ /* 0x0001e4000c101128 */
[----:B0-----:R-:W-:-:S02]  /*be6e0*/  PRMT R53, R37, 0x7772, RZ ;  /* 0x0000777225357816 */ /* 0x001fc400000000ff */
[----:B------:R-:W2:Y:S04]  /*be6f0*/  LDL.LU.64 R12, [R1+0x25c0] ;  /* 0x0025c000010c7983 */ /* 0x000ea80000300a00 */
[----:B------:R0:W-:Y:S01]  /*be700*/  @P6 STG.E.U8 desc[UR40][R8.64], R53 ;  /* 0x0000003508006986 */ /* 0x0001e2000c101128 */
[C---:B------:R-:W-:Y:S02]  /*be710*/  LOP3.LUT P6, RZ, R54.reuse, 0x2000000, RZ, 0xc0, !PT ;  /* 0x0200000036ff7812 */ /* 0x040fe400078cc0ff */
[----:B0-----:R-:W-:Y:S01]  /*be720*/  PRMT R53, R37, 0x7773, RZ ;  /* 0x0000777325357816 */ /* 0x001fe200000000ff */
[----:B------:R-:W2:Y:S04]  /*be730*/  LDL.LU.64 R8, [R1+0x25b8] ;  /* 0x0025b80001087983 */ /* 0x000ea80000300a00 */
[----:B------:R-:W2:Y:S06]  /*be740*/  LDL.LU.64 R36, [R1+0x25b0] ;  /* 0x0025b00001247983 */ /* 0x000eac0000300a00 */
[----:B------:R0:W-:Y:S01]  /*be750*/  @P6 STG.E.U8 desc[UR40][R6.64], R53 ;  /* 0x0000003506006986 */ /* 0x0001e2000c101128 */
[----:B------:R-:W-:-:S03]  /*be760*/  LOP3.LUT P6, RZ, R54, 0x1000000, RZ, 0xc0, !PT ;  /* 0x0100000036ff7812 */ /* 0x000fc600078cc0ff */
[----:B0-----:R-:W2:Y:S04]  /*be770*/  LDL.LU.64 R6, [R1+0x25a8] ;  /* 0x0025a80001067983 */ /* 0x001ea80000300a00 */
[----:B------:R-:W2:Y:S01]  /*be780*/  LDL.LU R11, [R1+0x214] ;  /* 0x00021400010b7983 */ /* 0x000ea20000300800 */
[----:B----4-:R-:W-:-:S05]  /*be790*/  PRMT R53, R10, 0x7770, RZ ;  /* 0x000077700a357816 */ /* 0x010fca00000000ff */
        /* <DEDUP_REMOVED lines=12> */
[----:B--2---:R-:W-:-:S11]  /*be860*/  PRMT R53, R60, 0x7770, RZ ;  /* 0x000077703c357816 */ /* 0x004fd600000000ff */
        /* <DEDUP_REMOVED lines=24> */
[----:B---3--:R0:W-:Y:S04]  /*be9f0*/  @P0 STG.E.U8 desc[UR40][R46.64], R53 ;  /* 0x000000352e000986 */ /* 0x0081e8000c101128 */
[----:B0-----:R-:W2:Y:S04]  /*bea00*/  LDL.LU.64 R46, [R1+0x2598] ;  /* 0x00259800012e7983 */ /* 0x001ea80000300a00 */
[----:B------:R-:W3:Y:S04]  /*bea10*/  LDL.LU.64 R12, [R1+0x2590] ;  /* 0x00259000010c7983 */ /* 0x000ee80000300a00 */
[----:B------:R-:W4:Y:S04]  /*bea20*/  LDL.LU.64 R8, [R1+0x2588] ;  /* 0x0025880001087983 */ /* 0x000f280000300a00 */
[----:B------:R-:W3:Y:S04]  /*bea30*/  LDL.LU.64 R36, [R1+0x2580] ;  /* 0x0025800001247983 */ /* 0x000ee80000300a00 */
[----:B------:R-:W3:Y:S04]  /*bea40*/  LDL.LU.64 R60, [R1+0x2578] ;  /* 0x00257800013c7983 */ /* 0x000ee80000300a00 */
[----:B------:R-:W3:Y:S04]  /*bea50*/  LDL.LU.64 R6, [R1+0x2570] ;  /* 0x0025700001067983 */ /* 0x000ee80000300a00 */
[----:B------:R-:W3:Y:S01]  /*bea60*/  LDL.LU R57, [R1+0x218] ;  /* 0x0002180001397983 */ /* 0x000ee20000300800 */
        /* <DEDUP_REMOVED lines=18> */
[----:B--2---:R0:W-:Y:S04]  /*beb90*/  @P3 STG.E.U8 desc[UR40][R46.64], R53 ;  /* 0x000000352e003986 */ /* 0x0041e8000c101128 */
[----:B0-----:R-:W2:Y:S04]  /*beba0*/  LDL.LU.64 R46, [R1+0x2568] ;  /* 0x00256800012e7983 */ /* 0x001ea80000300a00 */
[----:B------:R-:W2:Y:S04]  /*bebb0*/  LDL.LU R10, [R1+0x21c] ;  /* 0x00021c00010a7983 */ /* 0x000ea80000300800 */
[----:B------:R-:W2:Y:S04]  /*bebc0*/  LDL.LU.64 R58, [R1+0x2560] ;  /* 0x00256000013a7983 */ /* 0x000ea80000300a00 */
[----:B------:R-:W2:Y:S04]  /*bebd0*/  LDL.LU.64 R22, [R1+0x2558] ;  /* 0x0025580001167983 */ /* 0x000ea80000300a00 */
[----:B------:R-:W2:Y:S01]  /*bebe0*/  LDL.LU.64 R20, [R1+0x2550] ;  /* 0x0025500001147983 */ /* 0x000ea20000300a00 */
[----:B------:R-:W-:-:S02]  /*bebf0*/  LOP3.LUT R54, R54, 0xffff7fff, RZ, 0xc0, !PT ;  /* 0xffff7fff36367812 */ /* 0x000fc400078ec0ff */
[----:B------:R-:W-:Y:S01]  /*bec00*/  LOP3.LUT P2, RZ, R52, 0x100, RZ, 0xc0, !PT ;  /* 0x0000010034ff7812 */ /* 0x000fe2000784c0ff */
[----:B------:R-:W2:Y:S01]  /*bec10*/  LDL.LU.64 R18, [R1+0x2548] ;  /* 0x0025480001127983 */ /* 0x000ea20000300a00 */
[----:B------:R-:W-:Y:S02]  /*bec20*/  @P6 LOP3.LUT R54, R54, 0x8000, RZ, 0xfc, !PT ;  /* 0x0000800036366812 */ /* 0x000fe400078efcff */
[----:B------:R-:W-:Y:S02]  /*bec30*/  LOP3.LUT P6, RZ, R52, 0x2000, RZ, 0xc0, !PT ;  /* 0x0000200034ff7812 */ /* 0x000fe400078cc0ff */
[----:B------:R-:W-:Y:S02]  /*bec40*/  PRMT R53, R11, 0x7772, RZ ;  /* 0x000077720b357816 */ /* 0x000fe400000000ff */
[----:B------:R-:W-:Y:S02]  /*bec50*/  LOP3.LUT R54, R54, 0xfffeffff, RZ, 0xc0, !PT ;  /* 0xfffeffff36367812 */ /* 0x000fe400078ec0ff */
[----:B------:R-:W-:-:S03]  /*bec60*/  LOP3.LUT P1, RZ, R52, 0x200, RZ, 0xc0, !PT ;  /* 0x0000020034ff7812 */ /* 0x000fc6000782c0ff */
[----:B---3--:R0:W-:Y:S04]  /*bec70*/  @P2 STG.E.U8 desc[UR40][R12.64], R53 ;  /* 0x000000350c002986 */ /* 0x0081e8000c101128 */
[----:B------:R-:W-:Y:S02]  /*bec80*/  @P6 LOP3.LUT R54, R54, 0x10000, RZ, 0xfc, !PT ;  /* 0x0001000036366812 */ /* 0x000fe400078efcff */
[C---:B------:R-:W-:Y:S02]  /*bec90*/  LOP3.LUT P6, RZ, R52.reuse, 0x1000, RZ, 0xc0, !PT ;  /* 0x0000100034ff7812 */ /* 0x040fe400078cc0ff */
[----:B0-----:R-:W-:Y:S02]  /*beca0*/  PRMT R53, R11, 0x7773, RZ ;  /* 0x000077730b357816 */ /* 0x001fe400000000ff */
[----:B------:R-:W3:Y:S04]  /*becb0*/  LDL.LU R11, [R1+0x200] ;  /* 0x00020000010b7983 */ /* 0x000ee80000300800 */
[----:B------:R-:W3:Y:S01]  /*becc0*/  LDL.LU.64 R16, [R1+0x2540] ;  /* 0x0025400001107983 */ /* 0x000ee20000300a00 */
[----:B------:R-:W-:-:S02]  /*becd0*/  LOP3.LUT P0, RZ, R52, 0x400, RZ, 0xc0, !PT ;  /* 0x0000040034ff7812 */ /* 0x000fc4000780c0ff */
[----:B------:R-:W-:Y:S01]  /*bece0*/  LOP3.LUT R54, R54, 0xfffdffff, RZ, 0xc0, !PT ;  /* 0xfffdffff36367812 */ /* 0x000fe200078ec0ff */
[----:B----4-:R0:W-:Y:S04]  /*becf0*/  @P1 STG.E.U8 desc[UR40][R8.64], R53 ;  /* 0x0000003508001986 */ /* 0x0101e8000c101128 */
[----:B------:R-:W4:Y:S04]  /*bed00*/  LDL.LU.64 R14, [R1+0x2538] ;  /* 0x00253800010e7983 */ /* 0x000f280000300a00 */
[----:B------:R-:W3:Y:S01]  /*bed10*/  LDL.LU.64 R12, [R1+0x2530] ;  /* 0x00253000010c7983 */ /* 0x000ee20000300a00 */
[----:B------:R-:W-:-:S02]  /*bed20*/  @P6 LOP3.LUT R54, R54, 0x20000, RZ, 0xfc, !PT ;  /* 0x0002000036366812 */ /* 0x000fc400078efcff */
[----:B------:R-:W-:Y:S02]  /*bed30*/  LOP3.LUT P6, RZ, R52, 0x800, RZ, 0xc0, !PT ;  /* 0x0000080034ff7812 */ /* 0x000fe400078cc0ff */
[C---:B0-----:R-:W-:Y:S01]  /*bed40*/  PRMT R53, R57.reuse, 0x7770, RZ ;  /* 0x0000777039357816 */ /* 0x041fe200000000ff */
[----:B------:R-:W3:Y:S04]  /*bed50*/  LDL.LU.64 R8, [R1+0x2528] ;  /* 0x0025280001087983 */ /* 0x000ee80000300a00 */
[----:B------:R0:W-:Y:S02]  /*bed60*/  @P0 STG.E.U8 desc[UR40][R36.64], R53 ;  /* 0x0000003524000986 */ /* 0x0001e4000c101128 */
[----:B0-----:R-:W-:Y:S02]  /*bed70*/  PRMT R53, R57, 0x7771, RZ ;  /* 0x0000777139357816 */ /* 0x001fe400000000ff */
[----:B------:R-:W3:Y:S04]  /*bed80*/  LDL.LU.64 R36, [R1+0x2520] ;  /* 0x0025200001247983 */ /* 0x000ee80000300a00 */
        /* <DEDUP_REMOVED lines=23> */
[----:B---3--:R-:W-:-:S11]  /*bef00*/  PRMT R53, R11, 0x7770, RZ ;  /* 0x000077700b357816 */ /* 0x008fd600000000ff */
        /* <DEDUP_REMOVED lines=32> */
[----:B------:R-:W-:Y:S02]  /*bf110*/  LOP3.LUT R54, R54, 0xfffffffb, RZ, 0xc0, !PT ;  /* 0xfffffffb36367812 */ /* 0x000fe400078ec0ff */
[C---:B------:R-:W-:Y:S02]  /*bf120*/  LOP3.LUT P2, RZ, R52.reuse, 0x8000000, RZ, 0xc0, !PT ;  /* 0x0800000034ff7812 */ /* 0x040fe4000784c0ff */
[C---:B------:R-:W-:Y:S02]  /*bf130*/  LOP3.LUT P1, RZ, R52.reuse, 0x10000000, RZ, 0xc0, !PT ;  /* 0x1000000034ff7812 */ /* 0x040fe4000782c0ff */
[----:B------:R-:W-:Y:S02]  /*bf140*/  LOP3.LUT P0, RZ, R52, 0x20000000, RZ, 0xc0, !PT ;  /* 0x2000000034ff7812 */ /* 0x000fe4000780c0ff */
[----:B--2---:R-:W-:-:S05]  /*bf150*/  PRMT R53, R9, 0x7770, RZ ;  /* 0x0000777009357816 */ /* 0x004fca00000000ff */
[----:B------:R0:W-:Y:S04]  /*bf160*/  @P3 STG.E.U8 desc[UR40][R46.64], R53 ;  /* 0x000000352e003986 */ /* 0x0001e8000c101128 */
[----:B0-----:R-:W2:Y:S01]  /*bf170*/  LDL.LU.64 R46, [R1+0x24d0] ;  /* 0x0024d000012e7983 */ /* 0x001ea20000300a00 */
[----:B---3--:R-:W-:-:S03]  /*bf180*/  LOP3.LUT P6, RZ, R51, 0x40, RZ, 0xc0, !PT ;  /* 0x0000004033ff7812 */ /* 0x008fc600078cc0ff */
[----:B------:R-:W3:Y:S04]  /*bf190*/  LDL.LU.64 R56, [R1+0x24c8] ;  /* 0x0024c80001387983 */ /* 0x000ee80000300a00 */
[----:B------:R-:W3:Y:S04]  /*bf1a0*/  LDL.LU.64 R58, [R1+0x24c0] ;  /* 0x0024c000013a7983 */ /* 0x000ee80000300a00 */
[----:B------:R-:W3:Y:S04]  /*bf1b0*/  LDL.LU R19, [R1+0x1f0] ;  /* 0x0001f00001137983 */ /* 0x000ee80000300800 */
[----:B------:R-:W3:Y:S04]  /*bf1c0*/  LDL.LU.64 R22, [R1+0x24b8] ;  /* 0x0024b80001167983 */ /* 0x000ee80000300a00 */
[----:B------:R-:W3:Y:S01]  /*bf1d0*/  LDL.LU.64 R20, [R1+0x24b0] ;  /* 0x0024b00001147983 */ /* 0x000ee20000300a00 */
[----:B------:R-:W-:-:S03]  /*bf1e0*/  PRMT R53, R9, 0x7771, RZ ;  /* 0x0000777109357816 */ /* 0x000fc600000000ff */
[----:B------:R-:W3:Y:S01]  /*bf1f0*/  LDL.LU.64 R16, [R1+0x24a8] ;  /* 0x0024a80001107983 */ /* 0x000ee20000300a00 */
        /* <DEDUP_REMOVED lines=18> */
[----:B----4-:R0:W-:Y:S10]  /*bf320*/  @P2 STG.E.U8 desc[UR40][R12.64], R53 ;  /* 0x000000350c002986 */ /* 0x0101f4000c101128 */
[----:B------:R-:W-:-:S02]  /*bf330*/  @P6 LOP3.LUT R54, R54, 0x100, RZ, 0xfc, !PT ;  /* 0x0000010036366812 */ /* 0x000fc400078efcff */
[----:B------:R-:W-:Y:S02]  /*bf340*/  LOP3.LUT P6, RZ, R52, 0x80000000, RZ, 0xc0, !PT ;  /* 0x8000000034ff7812 */ /* 0x000fe400078cc0ff */
[----:B0-----:R-:W-:Y:S02]  /*bf350*/  PRMT R53, R9, 0x7772, RZ ;  /* 0x0000777209357816 */ /* 0x001fe400000000ff */
[----:B------:R-:W-:-:S03]  /*bf360*/  LOP3.LUT R54, R54, 0xfffffdff, RZ, 0xc0, !PT ;  /* 0xfffffdff36367812 */ /* 0x000fc600078ec0ff */
[----:B------:R0:W-:Y:S06]  /*bf370*/  @P1 STG.E.U8 desc[UR40][R10.64], R53 ;  /* 0x000000350a001986 */ /* 0x0001ec000c101128 */
[----:B------:R-:W-:Y:S02]  /*bf380*/  @P6 LOP3.LUT R54, R54, 0x200, RZ, 0xfc, !PT ;  /* 0x0000020036366812 */ /* 0x000fe400078efcff */
[----:B------:R-:W-:Y:S02]  /*bf390*/  LOP3.LUT P6, RZ, R52, 0x40000000, RZ, 0xc0, !PT ;  /* 0x4000000034ff7812 */ /* 0x000fe400078cc0ff */
[----:B0-----:R-:W-:-:S05]  /*bf3a0*/  PRMT R53, R9, 0x7773, RZ ;  /* 0x0000777309357816 */ /* 0x001fca00000000ff */
[----:B------:R0:W-:Y:S04]  /*bf3b0*/  @P0 STG.E.U8 desc[UR40][R60.64], R53 ;  /* 0x000000353c000986 */ /* 0x0001e8000c101128 */
[----:B0-----:R-:W4:Y:S04]  /*bf3c0*/  LDL.LU R60, [R1+0x1f4] ;  /* 0x0001f400013c7983 */ /* 0x001f280000300800 */
[----:B------:R-:W4:Y:S01]  /*bf3d0*/  LDL.LU.64 R14, [R1+0x24a0] ;  /* 0x0024a000010e7983 */ /* 0x000f220000300a00 */
[----:B------:R-:W-:-:S03]  /*bf3e0*/  PRMT R53, R18, 0x7770, RZ ;  /* 0x0000777012357816 */ /* 0x000fc600000000ff */
[----:B------:R-:W4:Y:S04]  /*bf3f0*/  LDL.LU.64 R12, [R1+0x2498] ;  /* 0x00249800010c7983 */ /* 0x000f280000300a00 */
[----:B------:R-:W4:Y:S04]  /*bf400*/  LDL.LU.64 R10, [R1+0x2490] ;  /* 0x00249000010a7983 */ /* 0x000f280000300a00 */
[----:B------:R0:W-:Y:S01]  /*bf410*/  @P6 STG.E.U8 desc[UR40][R36.64], R53 ;  /* 0x0000003524006986 */ /* 0x0001e2000c101128 */
[----:B------:R-:W-:-:S03]  /*bf420*/  LOP3.LUT P6, RZ, R54, 0x200, RZ, 0xc0, !PT ;  /* 0x0000020036ff7812 */ /* 0x000fc600078cc0ff */
[----:B------:R-:W4:Y:S04]  /*bf430*/  LDL.LU.64 R8, [R1+0x2488] ;  /* 0x0024880001087983 */ /* 0x000f280000300a00 */
[----:B------:R-:W4:Y:S01]  /*bf440*/  LDL.LU R61, [R1+0x1f8] ;  /* 0x0001f800013d7983 */ /* 0x000f220000300800 */
[----:B0-----:R-:W-:-:S03]  /*bf450*/  PRMT R53, R18, 0x7771, RZ ;  /* 0x0000777112357816 */ /* 0x001fc600000000ff */
[----:B------:R-:W4:Y:S04]  /*bf460*/  LDL.LU.64 R36, [R1+0x2480] ;  /* 0x0024800001247983 */ /* 0x000f280000300a00 */
        /* <DEDUP_REMOVED lines=23> */
[C---:B------:R-:W-:Y:S02]  /*bf5e0*/  LOP3.LUT P4, RZ, R51.reuse, 0x100, RZ, 0xc0, !PT ;  /* 0x0000010033ff7812 */ /* 0x040fe4000788c0ff */
[C---:B------:R-:W-:Y:S02]  /*bf5f0*/  LOP3.LUT P3, RZ, R51.reuse, 0x200, RZ, 0xc0, !PT ;  /* 0x0000020033ff7812 */ /* 0x040fe4000786c0ff */
[C---:B------:R-:W-:Y:S02]  /*bf600*/  LOP3.LUT P2, RZ, R51.reuse, 0x400, RZ, 0xc0, !PT ;  /* 0x0000040033ff7812 */ /* 0x040fe4000784c0ff */
[----:B------:R-:W-:-:S02]  /*bf610*/  LOP3.LUT P1, RZ, R51, 0x800, RZ, 0xc0, !PT ;  /* 0x0000080033ff7812 */ /* 0x000fc4000782c0ff */
[----:B------:R-:W-:Y:S02]  /*bf620*/  LOP3.LUT P0, RZ, R51, 0x1000, RZ, 0xc0, !PT ;  /* 0x0000100033ff7812 */ /* 0x000fe4000780c0ff */
[----:B----4-:R-:W-:-:S05]  /*bf630*/  PRMT R53, R60, 0x7770, RZ ;  /* 0x000077703c357816 */ /* 0x010fca00000000ff */
[----:B------:R0:W-:Y:S02]  /*bf640*/  @P6 STG.E.U8 desc[UR40][R14.64], R53 ;  /* 0x000000350e006986 */ /* 0x0001e4000c101128 */
[----:B0-----:R-:W-:-:S05]  /*bf650*/  PRMT R53, R60, 0x7771, RZ ;  /* 0x000077713c357816 */ /* 0x001fca00000000ff */
        /* <DEDUP_REMOVED lines=15> */
[----:B------:R-:W3:Y:S04]  /*bf750*/  LDL.LU R60, [R1+0x1fc] ;  /* 0x0001fc00013c7983 */ /* 0x000ee80000300800 */
        /* <DEDUP_REMOVED lines=24> */
[----:B------:R-:W2:Y:S04]  /*bf8e0*/  LDL.LU.64 R22, [R1+0x2428] ;  /* 0x0024280001167983 */ /* 0x000ea80000300a00 */
[----:B------:R-:W2:Y:S01]  /*bf8f0*/  LDL.LU.64 R20, [R1+0x2420] ;  /* 0x0024200001147983 */ /* 0x000ea20000300a00 */
[----:B------:R-:W-:-:S03]  /*bf900*/  LOP3.LUT R52, R52, 0x7fffffff, RZ, 0xc0, !PT ;  /* 0x7fffffff34347812 */ /* 0x000fc600078ec0ff */
[----:B------:R-:W2:Y:S01]  /*bf910*/  LDL.LU.64 R18, [R1+0x2418] ;  /* 0x0024180001127983 */ /* 0x000ea20000300a00 */
[C---:B------:R-:W-:Y:S02]  /*bf920*/  LOP3.LUT P2, RZ, R51.reuse, 0x4000, RZ, 0xc0, !PT ;  /* 0x0000400033ff7812 */ /* 0x040fe4000784c0ff */
[----:B------:R-:W-:Y:S02]  /*bf930*/  LOP3.LUT R54, R54, 0xfffffffe, RZ, 0xc0, !PT ;  /* 0xfffffffe36367812 */ /* 0x000fe400078ec0ff */
[----:B------:R-:W-:Y:S02]  /*bf940*/  @P6 LOP3.LUT R52, R52, 0x80000000, RZ, 0xfc, !PT ;  /* 0x8000000034346812 */ /* 0x000fe400078efcff */
[C---:B------:R-:W-:Y:S02]  /*bf950*/  LOP3.LUT P6, RZ, R51.reuse, 0x80000, RZ, 0xc0, !PT ;  /* 0x0008000033ff7812 */ /* 0x040fe400078cc0ff */
[C---:B------:R-:W-:Y:S02]  /*bf960*/  LOP3.LUT P1, RZ, R51.reuse, 0x8000, RZ, 0xc0, !PT ;  /* 0x0000800033ff7812 */ /* 0x040fe4000782c0ff */
[----:B---3--:R-:W-:Y:S01]  /*bf970*/  PRMT R53, R60, 0x7770, RZ ;  /* 0x000077703c357816 */ /* 0x008fe200000000ff */
[----:B------:R-:W3:Y:S01]  /*bf980*/  LDL.LU.64 R16, [R1+0x2410] ;  /* 0x0024100001107983 */ /* 0x000ee20000300a00 */
[----:B------:R-:W-:-:S03]  /*bf990*/  LOP3.LUT P0, RZ, R51, 0x10000, RZ, 0xc0, !PT ;  /* 0x0001000033ff7812 */ /* 0x000fc6000780c0ff */
[----:B------:R-:W3:Y:S04]  /*bf9a0*/  LDL.LU R61, [R1+0x1e8] ;  /* 0x0001e800013d7983 */ /* 0x000ee80000300800 */
[----:B------:R-:W3:Y:S01]  /*bf9b0*/  LDL.LU.64 R14, [R1+0x2408] ;  /* 0x00240800010e7983 */ /* 0x000ee20000300a00 */
[----:B------:R-:W-:Y:S02]  /*bf9c0*/  @P6 LOP3.LUT R54, R54, 0x1, RZ, 0xfc, !PT ;  /* 0x0000000136366812 */ /* 0x000fe400078efcff */
[----:B------:R-:W-:Y:S01]  /*bf9d0*/  LOP3.LUT P6, RZ, R51, 0x40000, RZ, 0xc0, !PT ;  /* 0x0004000033ff7812 */ /* 0x000fe200078cc0ff */
[----:B------:R0:W-:Y:S01]  /*bf9e0*/  @P2 STG.E.U8 desc[UR40][R12.64], R53 ;  /* 0x000000350c002986 */ /* 0x0001e2000c101128 */
[----:B------:R-:W-:Y:S02]  /*bf9f0*/  LOP3.LUT R54, R54, 0xfffffffd, RZ, 0xc0, !PT ;  /* 0xfffffffd36367812 */ /* 0x000fe400078ec0ff */
[----:B0-----:R-:W-:-:S09]  /*bfa00*/  PRMT R53, R60, 0x7771, RZ ;  /* 0x000077713c357816 */ /* 0x001fd200000000ff */
[----:B------:R-:W-:Y:S02]  /*bfa10*/  @P6 LOP3.LUT R54, R54, 0x2, RZ, 0xfc, !PT ;  /* 0x0000000236366812 */ /* 0x000fe400078efcff */
[C---:B------:R-:W-:Y:S02]  /*bfa20*/  LOP3.LUT P6, RZ, R51.reuse, 0x20000, RZ, 0xc0, !PT ;  /* 0x0002000033ff7812 */ /* 0x040fe400078cc0ff */
[C---:B------:R-:W-:Y:S02]  /*bfa30*/  LOP3.LUT P5, RZ, R51.reuse, 0x4000000, RZ, 0xc0, !PT ;  /* 0x0400000033ff7812 */ /* 0x040fe400078ac0ff */
[C---:B------:R-:W-:Y:S01]  /*bfa40*/  LOP3.LUT P4, RZ, R51.reuse, 0x8000000, RZ, 0xc0, !PT ;  /* 0x0800000033ff7812 */ /* 0x040fe2000788c0ff */
[----:B----4-:R0:W-:Y:S01]  /*bfa50*/  @P1 STG.E.U8 desc[UR40][R10.64], R53 ;  /* 0x000000350a001986 */ /* 0x0101e2000c101128 */
[C---:B------:R-:W-:Y:S02]  /*bfa60*/  LOP3.LUT P3, RZ, R51.reuse, 0x10000000, RZ, 0xc0, !PT ;  /* 0x1000000033ff7812 */ /* 0x040fe4000786c0ff */
[----:B------:R-:W-:-:S02]  /*bfa70*/  LOP3.LUT P2, RZ, R51, 0x20000000, RZ, 0xc0, !PT ;  /* 0x2000000033ff7812 */ /* 0x000fc4000784c0ff */
[----:B------:R-:W-:Y:S01]  /*bfa80*/  LOP3.LUT P1, RZ, R51, 0x40000000, RZ, 0xc0, !PT ;  /* 0x4000000033ff7812 */ /* 0x000fe2000782c0ff */
[----:B------:R-:W4:Y:S01]  /*bfa90*/  LDL.LU.64 R12, [R1+0x2400] ;  /* 0x00240000010c7983 */ /* 0x000f220000300a00 */
[----:B0-----:R-:W-:-:S03]  /*bfaa0*/  PRMT R53, R60, 0x7772, RZ ;  /* 0x000077723c357816 */ /* 0x001fc600000000ff */
[----:B------:R-:W3:Y:S04]  /*bfab0*/  LDL.LU.64 R10, [R1+0x23f8] ;  /* 0x0023f800010a7983 */ /* 0x000ee80000300a00 */
[----:B------:R0:W-:Y:S01]  /*bfac0*/  @P0 STG.E.U8 desc[UR40][R8.64], R53 ;  /* 0x0000003508000986 */ /* 0x0001e2000c101128 */
[----:B------:R-:W-:Y:S02]  /*bfad0*/  LOP3.LUT P0, RZ, R51, 0x80000000, RZ, 0xc0, !PT ;  /* 0x8000000033ff7812 */ /* 0x000fe4000780c0ff */
[----:B------:R-:W-:-:S05]  /*bfae0*/  PRMT R51, R60, 0x7773, RZ ;  /* 0x000077733c337816 */ /* 0x000fca00000000ff */
[----:B------:R1:W-:Y:S01]  /*bfaf0*/  @P6 STG.E.U8 desc[UR40][R36.64], R51 ;  /* 0x0000003324006986 */ /* 0x0003e2000c101128 */
[----:B------:R-:W-:-:S03]  /*bfb00*/  LOP3.LUT P6, RZ, R54, 0x2, RZ, 0xc0, !PT ;  /* 0x0000000236ff7812 */ /* 0x000fc600078cc0ff */
[----:B0-----:R-:W3:Y:S04]  /*bfb10*/  LDL.LU.64 R8, [R1+0x23f0] ;  /* 0x0023f00001087983 */ /* 0x001ee80000300a00 */
[----:B------:R-:W4:Y:S01]  /*bfb20*/  LDL.LU R60, [R1+0x1ec] ;  /* 0x0001ec00013c7983 */ /* 0x000f220000300800 */
[----:B-1----:R-:W-:-:S03]  /*bfb30*/  PRMT R51, R59, 0x7770, RZ ;  /* 0x000077703b337816 */ /* 0x002fc600000000ff */
        /* <DEDUP_REMOVED lines=23> */
[----:B0-----:R-:W-:Y:S02]  /*bfcb0*/  PRMT R51, R50, 0x7773, RZ ;  /* 0x0000777332337816 */ /* 0x001fe400000000ff */
[----:B------:R-:W3:Y:S09]  /*bfcc0*/  LDL.LU R50, [R1+0x30bc] ;  /* 0x0030bc0001327983 */ /* 0x000ef20000300800 */
[----:B------:R0:W-:Y:S02]  /*bfcd0*/  @P6 STG.E.U8 desc[UR40][R14.64], R51 ;  /* 0x000000330e006986 */ /* 0x0001e4000c101128 */
[----:B0-----:R-:W-:-:S05]  /*bfce0*/  PRMT R51, R61, 0x7770, RZ ;  /* 0x000077703d337816 */ /* 0x001fca00000000ff */
[----:B----4-:R0:W-:Y:S02]  /*bfcf0*/  @P5 STG.E.U8 desc[UR40][R12.64], R51 ;  /* 0x000000330c005986 */ /* 0x0101e4000c101128 */
        /* <DEDUP_REMOVED lines=12> */
[----:B------:R-:W4:Y:S04]  /*bfdc0*/  LDL.LU.64 R10, [R1+0x23c0] ;  /* 0x0023c000010a7983 */ /* 0x000f280000300a00 */
[----:B------:R-:W4:Y:S04]  /*bfdd0*/  LDL.LU.64 R8, [R1+0x23b8] ;  /* 0x0023b80001087983 */ /* 0x000f280000300a00 */
[----:B------:R-:W4:Y:S04]  /*bfde0*/  LDL.LU.64 R36, [R1+0x23b0] ;  /* 0x0023b00001247983 */ /* 0x000f280000300a00 */
[----:B------:R-:W4:Y:S04]  /*bfdf0*/  LDL.LU R61, [R1+0x1d0] ;  /* 0x0001d000013d7983 */ /* 0x000f280000300800 */
[----:B------:R-:W4:Y:S01]  /*bfe00*/  LDL.LU.64 R6, [R1+0x23a8] ;  /* 0x0023a80001067983 */ /* 0x000f220000300a00 */
[----:B------:R-:W-:-:S02]  /*bfe10*/  LOP3.LUT R52, R52, 0xfffbffff, RZ, 0xc0, !PT ;  /* 0xfffbffff34347812 */ /* 0x000fc400078ec0ff */
[----:B------:R-:W-:Y:S01]  /*bfe20*/  PRMT R51, R60, 0x7772, RZ ;  /* 0x000077723c337816 */ /* 0x000fe200000000ff */
[----:B------:R-:W4:Y:S01]  /*bfe30*/  LDL.LU R23, [R1+0x1d4] ;  /* 0x0001d40001177983 */ /* 0x000f220000300800 */
[C---:B---3--:R-:W-:Y:S02]  /*bfe40*/  LOP3.LUT P6, RZ, R50.reuse, 0x1000, RZ, 0xc0, !PT ;  /* 0x0000100032ff7812 */ /* 0x048fe400078cc0ff */
[----:B------:R-:W-:-:S11]  /*bfe50*/  LOP3.LUT P3, RZ, R50, 0x1, RZ, 0xc0, !PT ;  /* 0x0000000132ff7812 */ /* 0x000fd6000786c0ff */
        /* <DEDUP_REMOVED lines=8> */
[----:B------:R-:W-:Y:S02]  /*bfee0*/  LOP3.LUT P2, RZ, R50, 0x2, RZ, 0xc0, !PT ;  /* 0x0000000232ff7812 */ /* 0x000fe4000784c0ff */
[----:B------:R-:W-:-:S09]  /*bfef0*/  LOP3.LUT R52, R52, 0xffdfffff, RZ, 0xc0, !PT ;  /* 0xffdfffff34347812 */ /* 0x000fd200078ec0ff */
        /* <DEDUP_REMOVED lines=11> */
[C---:B------:R-:W-:Y:S02]  /*bffb0*/  LOP3.LUT P6, RZ, R50.reuse, 0x20, RZ, 0xc0, !PT ;  /* 0x0000002032ff7812 */ /* 0x040fe400078cc0ff */
[----:B------:R-:W-:Y:S02]  /*bffc0*/  LOP3.LUT P0, RZ, R50, 0x8, RZ, 0xc0, !PT ;  /* 0x0000000832ff7812 */ /* 0x000fe4000780c0ff */
[----:B------:R-:W-:-:S09]  /*bffd0*/  LOP3.LUT R52, R52, 0xfdffffff, RZ, 0xc0, !PT ;  /* 0xfdffffff34347812 */ /* 0x000fd200078ec0ff */
[----:B------:R-:W-:Y:S02]  /*bffe0*/  @P6 LOP3.LUT R52, R52, 0x2000000, RZ, 0xfc, !PT ;  /* 0x0200000034346812 */ /* 0x000fe400078efcff */
[----:B------:R-:W-:Y:S01]  /*bfff0*/  LOP3.LUT P6, RZ, R50, 0x10, RZ, 0xc0, !PT ;  /* 0x0000001032ff7812 */ /* 0x000fe200078cc0ff */
[----:B--2---:R0:W-:Y:S04]  /*c0000*/  @P3 STG.E.U8 desc[UR40][R46.64], R51 ;  /* 0x000000332e003986 */ /* 0x0041e8000c101128 */
[----:B0-----:R-:W2:Y:S04]  /*c0010*/  LDL.LU.64 R46, [R1+0x23a0] ;  /* 0x0023a000012e7983 */ /* 0x001ea80000300a00 */
[----:B------:R-:W3:Y:S04]  /*c0020*/  LDL.LU.64 R56, [R1+0x2398] ;  /* 0x0023980001387983 */ /* 0x000ee80000300a00 */
[----:B------:R-:W3:Y:S01]  /*c0030*/  LDL.LU.64 R58, [R1+0x2390] ;  /* 0x00239000013a7983 */ /* 0x000ee20000300a00 */
[----:B------:R-:W-:-:S05]  /*c0040*/  PRMT R51, R60, 0x7773, RZ ;  /* 0x000077733c337816 */ /* 0x000fca00000000ff */
[----:B----4-:R0:W-:Y:S04]  /*c0050*/  @P2 STG.E.U8 desc[UR40][R12.64], R51 ;  /* 0x000000330c002986 */ /* 0x0101e8000c101128 */
[----:B0-----:R-:W4:Y:S04]  /*c0060*/  LDL.LU R12, [R1+0x1d8] ;  /* 0x0001d800010c7983 */ /* 0x001f280000300800 */
[----:B------:R-:W4:Y:S04]  /*c0070*/  LDL.LU.64 R20, [R1+0x2388] ;  /* 0x0023880001147983 */ /* 0x000f280000300a00 */
[----:B------:R-:W4:Y:S04]  /*c0080*/  LDL.LU.64 R18, [R1+0x2380] ;  /* 0x0023800001127983 */ /* 0x000f280000300a00 */
[----:B------:R-:W4:Y:S01]  /*c0090*/  LDL.LU.64 R16, [R1+0x2378] ;  /* 0x0023780001107983 */ /* 0x000f220000300a00 */
[----:B------:R-:W-:-:S03]  /*c00a0*/  PRMT R51, R61, 0x7770, RZ ;  /* 0x000077703d337816 */ /* 0x000fc600000000ff */
[----:B------:R-:W4:Y:S04]  /*c00b0*/  LDL.LU.64 R14, [R1+0x2370] ;  /* 0x00237000010e7983 */ /* 0x000f280000300a00 */
[----:B------:R0:W-:Y:S02]  /*c00c0*/  @P1 STG.E.U8 desc[UR40][R10.64], R51 ;  /* 0x000000330a001986 */ /* 0x0001e4000c101128 */
[C---:B0-----:R-:W-:Y:S02]  /*c00d0*/  PRMT R51, R61.reuse, 0x7771, RZ ;  /* 0x000077713d337816 */ /* 0x041fe400000000ff */
[----:B------:R-:W4:Y:S04]  /*c00e0*/  LDL.LU.64 R10, [R1+0x2368] ;  /* 0x00236800010a7983 */ /* 0x000f280000300a00 */
[----:B------:R0:W-:Y:S02]  /*c00f0*/  @P0 STG.E.U8 desc[UR40][R8.64], R51 ;  /* 0x0000003308000986 */ /* 0x0001e4000c101128 */
[----:B0-----:R-:W-:-:S02]  /*c0100*/  PRMT R51, R61, 0x7772, RZ ;  /* 0x000077723d337816 */ /* 0x001fc400000000ff */
[----:B------:R-:W4:Y:S04]  /*c0110*/  LDL.LU.64 R8, [R1+0x2360] ;  /* 0x0023600001087983 */ /* 0x000f280000300a00 */
[----:B------:R0:W-:Y:S01]  /*c0120*/  @P6 STG.E.U8 desc[UR40][R36.64], R51 ;  /* 0x0000003324006986 */ /* 0x0001e2000c101128 */
[----:B------:R-:W-:-:S03]  /*c0130*/  LOP3.LUT P6, RZ, R52, 0x2000000, RZ, 0xc0, !PT ;  /* 0x0200000034ff7812 */ /* 0x000fc600078cc0ff */
[----:B0-----:R-:W4:Y:S01]  /*c0140*/  LDL.LU.64 R36, [R1+0x2358] ;  /* 0x0023580001247983 */ /* 0x001f220000300a00 */
[----:B------:R-:W-:-:S03]  /*c0150*/  PRMT R51, R61, 0x7773, RZ ;  /* 0x000077733d337816 */ /* 0x000fc600000000ff */
[----:B------:R-:W4:Y:S06]  /*c0160*/  LDL.LU.64 R60, [R1+0x2350] ;  /* 0x00235000013c7983 */ /* 0x000f2c0000300a00 */
[----:B------:R0:W-:Y:S04]  /*c0170*/  @P6 STG.E.U8 desc[UR40][R6.64], R51 ;  /* 0x0000003306006986 */ /* 0x0001e8000c101128 */
[----:B0-----:R-:W4:Y:S01]  /*c0180*/  LDL.LU.64 R6, [R1+0x2348] ;  /* 0x0023480001067983 */ /* 0x001f220000300a00 */
[----:B------:R-:W-:-:S02]  /*c0190*/  LOP3.LUT P6, RZ, R52, 0x1000000, RZ, 0xc0, !PT ;  /* 0x0100000034ff7812 */ /* 0x000fc400078cc0ff */
[----:B------:R-:W-:Y:S01]  /*c01a0*/  PRMT R51, R23, 0x7770, RZ ;  /* 0x0000777017337816 */ /* 0x000fe200000000ff */
[----:B------:R-:W4:Y:S01]  /*c01b0*/  LDL.LU R13, [R1+0x1c0] ;  /* 0x0001c000010d7983 */ /* 0x000f220000300800 */
[C---:B------:R-:W-:Y:S02]  /*c01c0*/  LOP3.LUT P5, RZ, R50.reuse, 0x2000, RZ, 0xc0, !PT ;  /* 0x0000200032ff7812 */ /* 0x040fe400078ac0ff */
[C---:B------:R-:W-:Y:S02]  /*c01d0*/  LOP3.LUT P4, RZ, R50.reuse, 0x4000, RZ, 0xc0, !PT ;  /* 0x0000400032ff7812 */ /* 0x040fe4000788c0ff */
[C---:B------:R-:W-:Y:S02]  /*c01e0*/  LOP3.LUT P3, RZ, R50.reuse, 0x8000, RZ, 0xc0, !PT ;  /* 0x0000800032ff7812 */ /* 0x040fe4000786c0ff */
[C---:B------:R-:W-:Y:S02]  /*c01f0*/  LOP3.LUT P2, RZ, R50.reuse, 0x10000, RZ, 0xc0, !PT ;  /* 0x0001000032ff7812 */ /* 0x040fe4000784c0ff */
[----:B------:R-:W-:Y:S01]  /*c0200*/  LOP3.LUT P1, RZ, R50, 0x20000, RZ, 0xc0, !PT ;  /* 0x0002000032ff7812 */ /* 0x000fe2000782c0ff */
[----:B--2---:R0:W-:Y:S01]  /*c0210*/  @P6 STG.E.U8 desc[UR40][R46.64], R51 ;  /* 0x000000332e006986 */ /* 0x0041e2000c101128 */
[----:B------:R-:W-:-:S03]  /*c0220*/  LOP3.LUT P6, RZ, R52, 0x800000, RZ, 0xc0, !PT ;  /* 0x0080000034ff7812 */ /* 0x000fc600078cc0ff */
[----:B0-----:R-:W2:Y:S01]  /*c0230*/  LDL.LU.64 R46, [R1+0x2340] ;  /* 0x00234000012e7983 */ /* 0x001ea20000300a00 */
[----:B------:R-:W-:-:S09]  /*c0240*/  PRMT R51, R23, 0x7771, RZ ;  /* 0x0000777117337816 */ /* 0x000fd200000000ff */
[----:B---3--:R0:W-:Y:S01]  /*c0250*/  @P6 STG.E.U8 desc[UR40][R56.64], R51 ;  /* 0x0000003338006986 */ /* 0x0081e2000c101128 */
        /* <DEDUP_REMOVED lines=25> */
[----:B------:R0:W-:Y:S04]  /*c03f0*/  @P1 STG.E.U8 desc[UR40][R6.64], R51 ;  /* 0x0000003306001986 */ /* 0x0001e8000c101128 */
[----:B0-----:R-:W4:Y:S01]  /*c0400*/  LDL.LU.64 R6, [R1+0x2338] ;  /* 0x0023380001067983 */ /* 0x001f220000300a00 */
[----:B------:R-:W-:-:S02]  /*c0410*/  LOP3.LUT P0, RZ, R50, 0x40000, RZ, 0xc0, !PT ;  /* 0x0004000032ff7812 */ /* 0x000fc4000780c0ff */
[----:B------:R-:W-:Y:S02]  /*c0420*/  PRMT R51, R13, 0x7770, RZ ;  /* 0x000077700d337816 */ /* 0x000fe400000000ff */
[----:B------:R-:W-:-:S09]  /*c0430*/  LOP3.LUT P3, RZ, R50, 0x80000, RZ, 0xc0, !PT ;  /* 0x0008000032ff7812 */ /* 0x000fd2000786c0ff */
[----:B--2---:R0:W-:Y:S04]  /*c0440*/  @P0 STG.E.U8 desc[UR40][R46.64], R51 ;  /* 0x000000332e000986 */ /* 0x0041e8000c101128 */
[----:B0-----:R-:W2:Y:S04]  /*c0450*/  LDL.LU.64 R46, [R1+0x2330] ;  /* 0x00233000012e7983 */ /* 0x001ea80000300a00 */
[----:B------:R-:W3:Y:S04]  /*c0460*/  LDL.LU.64 R60, [R1+0x2328] ;  /* 0x00232800013c7983 */ /* 0x000ee80000300a00 */
[----:B------:R-:W3:Y:S04]  /*c0470*/  LDL.LU.64 R10, [R1+0x2320] ;  /* 0x00232000010a7983 */ /* 0x000ee80000300a00 */
[----:B------:R-:W3:Y:S04]  /*c0480*/  LDL.LU.64 R8, [R1+0x2318] ;  /* 0x0023180001087983 */ /* 0x000ee80000300a00 */
[----:B------:R-:W3:Y:S04]  /*c0490*/  LDL.LU.64 R36, [R1+0x2310] ;  /* 0x0023100001247983 */ /* 0x000ee80000300a00 */
[----:B------:R-:W3:Y:S01]  /*c04a0*/  LDL.LU R22, [R1+0x1c4] ;  /* 0x0001c40001167983 */ /* 0x000ee20000300800 */
[----:B------:R-:W-:-:S02]  /*c04b0*/  PRMT R51, R13, 0x7771, RZ ;  /* 0x000077710d337816 */ /* 0x000fc400000000ff */
[----:B------:R-:W-:Y:S02]  /*c04c0*/  LOP3.LUT P6, RZ, R50, 0x80000000, RZ, 0xc0, !PT ;  /* 0x8000000032ff7812 */ /* 0x000fe400078cc0ff */
[----:B------:R-:W-:Y:S01]  /*c04d0*/  LOP3.LUT R52, R52, 0xfffffbff, RZ, 0xc0, !PT ;  /* 0xfffffbff34347812 */ /* 0x000fe200078ec0ff */
[----:B----4-:R0:W-:Y:S04]  /*c04e0*/  @P3 STG.E.U8 desc[UR40][R6.64], R51 ;  /* 0x0000003306003986 */ /* 0x0101e8000c101128 */
[----:B0-----:R-:W4:Y:S06]  /*c04f0*/  LDL.LU.64 R6, [R1+0x2308] ;  /* 0x0023080001067983 */ /* 0x001f2c0000300a00 */
[----:B------:R-:W-:-:S02]  /*c0500*/  @P6 LOP3.LUT R52, R52, 0x400, RZ, 0xfc, !PT ;  /* 0x0000040034346812 */ /* 0x000fc400078efcff */
[C---:B------:R-:W-:Y:S02]  /*c0510*/  LOP3.LUT P6, RZ, R50.reuse, 0x40000000, RZ, 0xc0, !PT ;  /* 0x4000000032ff7812 */ /* 0x040fe400078cc0ff */
[----:B------:R-:W-:Y:S02]  /*c0520*/  LOP3.LUT P2, RZ, R50, 0x100000, RZ, 0xc0, !PT ;  /* 0x0010000032ff7812 */ /* 0x000fe4000784c0ff */
[----:B------:R-:W-:Y:S02]  /*c0530*/  PRMT R51, R13, 0x7772, RZ ;  /* 0x000077720d337816 */ /* 0x000fe400000000ff */
[----:B------:R-:W-:Y:S01]  /*c0540*/  LOP3.LUT R52, R52, 0xfffff7ff, RZ, 0xc0, !PT ;  /* 0xfffff7ff34347812 */ /* 0x000fe200078ec0ff */
[----:B------:R-:W4:Y:S06]  /*c0550*/  LDL.LU R23, [R1+0x1c8] ;  /* 0x0001c80001177983 */ /* 0x000f2c0000300800 */
        /* <DEDUP_REMOVED lines=14> */
[----:B------:R-:W-:Y:S01]  /*c0640*/  LOP3.LUT P6, RZ, R50, 0x2000000, RZ, 0xc0, !PT ;  /* 0x0200000032ff7812 */ /* 0x000fe200078cc0ff */
[----:B--2---:R0:W-:Y:S04]  /*c0650*/  @P2 STG.E.U8 desc[UR40][R46.64], R51 ;  /* 0x000000332e002986 */ /* 0x0041e8000c101128 */
[----:B0-----:R-:W2:Y:S04]  /*c0660*/  LDL.LU.64 R46, [R1+0x2300] ;  /* 0x00230000012e7983 */ /* 0x001ea80000300a00 */
[----:B------:R-:W2:Y:S04]  /*c0670*/  LDL.LU.64 R56, [R1+0x22f8] ;  /* 0x0022f80001387983 */ /* 0x000ea80000300a00 */
[----:B------:R-:W2:Y:S04]  /*c0680*/  LDL.LU.64 R58, [R1+0x22f0] ;  /* 0x0022f000013a7983 */ /* 0x000ea80000300a00 */
[----:B------:R-:W2:Y:S01]  /*c0690*/  LDL.LU.64 R20, [R1+0x22e8] ;  /* 0x0022e80001147983 */ /* 0x000ea20000300a00 */
[----:B------:R-:W-:-:S02]  /*c06a0*/  LOP3.LUT R52, R52, 0xfffeffff, RZ, 0xc0, !PT ;  /* 0xfffeffff34347812 */ /* 0x000fc400078ec0ff */
[----:B------:R-:W-:Y:S02]  /*c06b0*/  PRMT R51, R13, 0x7773, RZ ;  /* 0x000077730d337816 */ /* 0x000fe400000000ff */
[----:B------:R-:W-:Y:S02]  /*c06c0*/  @P6 LOP3.LUT R52, R52, 0x10000, RZ, 0xfc, !PT ;  /* 0x0001000034346812 */ /* 0x000fe400078efcff */
[C---:B------:R-:W-:Y:S01]  /*c06d0*/  LOP3.LUT P6, RZ, R50.reuse, 0x1000000, RZ, 0xc0, !PT ;  /* 0x0100000032ff7812 */ /* 0x040fe200078cc0ff */
[----:B---3--:R0:W-:Y:S01]  /*c06e0*/  @P1 STG.E.U8 desc[UR40][R60.64], R51 ;  /* 0x000000333c001986 */ /* 0x0081e2000c101128 */
[----:B------:R-:W-:Y:S02]  /*c06f0*/  LOP3.LUT P0, RZ, R50, 0x400000, RZ, 0xc0, !PT ;  /* 0x0040000032ff7812 */ /* 0x000fe4000780c0ff */
[----:B------:R-:W-:Y:S01]  /*c0700*/  LOP3.LUT R52, R52, 0xfffdffff, RZ, 0xc0, !PT ;  /* 0xfffdffff34347812 */ /* 0x000fe200078ec0ff */
[----:B0-----:R-:W3:Y:S04]  /*c0710*/  LDL.LU R60, [R1+0x1cc] ;  /* 0x0001cc00013c7983 */ /* 0x001ee80000300800 */
[----:B------:R-:W3:Y:S04]  /*c0720*/  LDL.LU.64 R18, [R1+0x22e0] ;  /* 0x0022e00001127983 */ /* 0x000ee80000300a00 */
[----:B------:R-:W-:-:S02]  /*c0730*/  @P6 LOP3.LUT R52, R52, 0x20000, RZ, 0xfc, !PT ;  /* 0x0002000034346812 */ /* 0x000fc400078efcff */
[----:B------:R-:W-:Y:S02]  /*c0740*/  LOP3.LUT P6, RZ, R50, 0x800000, RZ, 0xc0, !PT ;  /* 0x0080000032ff7812 */ /* 0x000fe400078cc0ff */
[C---:B------:R-:W-:Y:S01]  /*c0750*/  PRMT R51, R22.reuse, 0x7770, RZ ;  /* 0x0000777016337816 */ /* 0x040fe200000000ff */
[----:B------:R-:W3:Y:S04]  /*c0760*/  LDL.LU.64 R16, [R1+0x22d8] ;  /* 0x0022d80001107983 */ /* 0x000ee80000300a00 */
[----:B------:R-:W3:Y:S04]  /*c0770*/  LDL.LU R61, [R1+0x1b0] ;  /* 0x0001b000013d7983 */ /* 0x000ee80000300800 */
[----:B------:R-:W3:Y:S04]  /*c0780*/  LDL.LU.64 R14, [R1+0x22d0] ;  /* 0x0022d000010e7983 */ /* 0x000ee80000300a00 */
[----:B------:R-:W3:Y:S04]  /*c0790*/  LDL.LU.64 R12, [R1+0x22c8] ;  /* 0x0022c800010c7983 */ /* 0x000ee80000300a00 */
[----:B------:R0:W-:Y:S02]  /*c07a0*/  @P0 STG.E.U8 desc[UR40][R10.64], R51 ;  /* 0x000000330a000986 */ /* 0x0001e4000c101128 */
[----:B0-----:R-:W-:-:S02]  /*c07b0*/  PRMT R51, R22, 0x7771, RZ ;  /* 0x0000777116337816 */ /* 0x001fc400000000ff */
[----:B------:R-:W3:Y:S04]  /*c07c0*/  LDL.LU.64 R10, [R1+0x22c0] ;  /* 0x0022c000010a7983 */ /* 0x000ee80000300a00 */
[----:B------:R0:W-:Y:S01]  /*c07d0*/  @P6 STG.E.U8 desc[UR40][R8.64], R51 ;  /* 0x0000003308006986 */ /* 0x0001e2000c101128 */
[----:B------:R-:W-:Y:S02]  /*c07e0*/  LOP3.LUT P6, RZ, R52, 0x20000, RZ, 0xc0, !PT ;  /* 0x0002000034ff7812 */ /* 0x000fe400078cc0ff */
[----:B0-----:R-:W-:Y:S01]  /*c07f0*/  PRMT R51, R22, 0x7772, RZ ;  /* 0x0000777216337816 */ /* 0x001fe200000000ff */
[----:B------:R-:W3:Y:S10]  /*c0800*/  LDL.LU.64 R8, [R1+0x22b8] ;  /* 0x0022b80001087983 */ /* 0x000ef40000300a00 */
[----:B------:R0:W-:Y:S01]  /*c0810*/  @P6 STG.E.U8 desc[UR40][R36.64], R51 ;  /* 0x0000003324006986 */ /* 0x0001e2000c101128 */
[----:B------:R-:W-:-:S03]  /*c0820*/  LOP3.LUT P6, RZ, R52, 0x10000, RZ, 0xc0, !PT ;  /* 0x0001000034ff7812 */ /* 0x000fc600078cc0ff */
[----:B0-----:R-:W3:Y:S01]  /*c0830*/  LDL.LU.64 R36, [R1+0x22b0] ;  /* 0x0022b00001247983 */ /* 0x001ee20000300a00 */
[----:B------:R-:W-:-:S09]  /*c0840*/  PRMT R51, R22, 0x7773, RZ ;  /* 0x0000777316337816 */ /* 0x000fd200000000ff */
[----:B----4-:R0:W-:Y:S04]  /*c0850*/  @P6 STG.E.U8 desc[UR40][R6.64], R51 ;  /* 0x0000003306006986 */ /* 0x0101e8000c101128 */
[----:B0-----:R-:W4:Y:S01]  /*c0860*/  LDL.LU.64 R6, [R1+0x22a8] ;  /* 0x0022a80001067983 */ /* 0x001f220000300a00 */
[----:B------:R-:W-:Y:S02]  /*c0870*/  LOP3.LUT P6, RZ, R52, 0x8000, RZ, 0xc0, !PT ;  /* 0x0000800034ff7812 */ /* 0x000fe400078cc0ff */
[----:B------:R-:W-:Y:S02]  /*c0880*/  PRMT R51, R23, 0x7770, RZ ;  /* 0x0000777017337816 */ /* 0x000fe400000000ff */
[C---:B------:R-:W-:Y:S02]  /*c0890*/  LOP3.LUT P5, RZ, R49.reuse, 0x1, RZ, 0xc0, !PT ;  /* 0x0000000131ff7812 */ /* 0x040fe400078ac0ff */
[----:B------:R-:W-:-:S02]  /*c08a0*/  LOP3.LUT P4, RZ, R49, 0x2, RZ, 0xc0, !PT ;  /* 0x0000000231ff7812 */ /* 0x000fc4000788c0ff */
[C---:B------:R-:W-:Y:S02]  /*c08b0*/  LOP3.LUT P3, RZ, R49.reuse, 0x4, RZ, 0xc0, !PT ;  /* 0x0000000431ff7812 */ /* 0x040fe4000786c0ff */
[C---:B------:R-:W-:Y:S02]  /*c08c0*/  LOP3.LUT P2, RZ, R49.reuse, 0x8, RZ, 0xc0, !PT ;  /* 0x0000000831ff7812 */ /* 0x040fe4000784c0ff */
[C---:B------:R-:W-:Y:S02]  /*c08d0*/  LOP3.LUT P1, RZ, R49.reuse, 0x10, RZ, 0xc0, !PT ;  /* 0x0000001031ff7812 */ /* 0x040fe4000782c0ff */
[----:B------:R-:W-:Y:S01]  /*c08e0*/  LOP3.LUT P0, RZ, R49, 0x20, RZ, 0xc0, !PT ;  /* 0x0000002031ff7812 */ /* 0x000fe2000780c0ff */
        /* <DEDUP_REMOVED lines=28> */
[----:B----4-:R0:W-:Y:S04]  /*c0ab0*/  @P0 STG.E.U8 desc[UR40][R6.64], R51 ;  /* 0x0000003306000986 */ /* 0x0101e8000c101128 */
        /* <DEDUP_REMOVED lines=9> */
[C---:B------:R-:W-:Y:S02]  /*c0b50*/  LOP3.LUT P6, RZ, R49.reuse, 0x40000, RZ, 0xc0, !PT ;  /* 0x0004000031ff7812 */ /* 0x040fe400078cc0ff */
[----:B------:R-:W-:Y:S02]  /*c0b60*/  LOP3.LUT R52, R52, 0xfffffffb, RZ, 0xc0, !PT ;  /* 0xfffffffb34347812 */ /* 0x000fe400078ec0ff */
[C---:B------:R-:W-:Y:S02]  /*c0b70*/  LOP3.LUT P2, RZ, R49.reuse, 0x80, RZ, 0xc0, !PT ;  /* 0x0000008031ff7812 */ /* 0x040fe4000784c0ff */
[----:B------:R-:W-:-:S07]  /*c0b80*/  LOP3.LUT P1, RZ, R49, 0x100, RZ, 0xc0, !PT ;  /* 0x0000010031ff7812 */ /* 0x000fce000782c0ff */
        /* <DEDUP_REMOVED lines=20> */
[----:B------:R-:W3:Y:S04]  /*c0cd0*/  LDL.LU.64 R22, [R1+0x2258] ;  /* 0x0022580001167983 */ /* 0x000ee80000300a00 */
[----:B------:R-:W3:Y:S04]  /*c0ce0*/  LDL.LU.64 R20, [R1+0x2250] ;  /* 0x0022500001147983 */ /* 0x000ee80000300a00 */
[----:B------:R-:W3:Y:S01]  /*c0cf0*/  LDL.LU.64 R18, [R1+0x2248] ;  /* 0x0022480001127983 */ /* 0x000ee20000300a00 */
[----:B------:R-:W-:-:S03]  /*c0d00*/  PRMT R51, R37, 0x7771, RZ ;  /* 0x0000777125337816 */ /* 0x000fc600000000ff */
[----:B------:R-:W3:Y:S04]  /*c0d10*/  LDL.LU.64 R16, [R1+0x2240] ;  /* 0x0022400001107983 */ /* 0x000ee80000300a00 */
[----:B----4-:R0:W-:Y:S02]  /*c0d20*/  @P2 STG.E.U8 desc[UR40][R14.64], R51 ;  /* 0x000000330e002986 */ /* 0x0101e4000c101128 */
[----:B0-----:R-:W-:Y:S02]  /*c0d30*/  PRMT R51, R37, 0x7772, RZ ;  /* 0x0000777225337816 */ /* 0x001fe400000000ff */
[----:B------:R-:W4:Y:S04]  /*c0d40*/  LDL.LU.64 R14, [R1+0x2238] ;  /* 0x00223800010e7983 */ /* 0x000f280000300a00 */
[----:B------:R0:W-:Y:S04]  /*c0d50*/  @P1 STG.E.U8 desc[UR40][R12.64], R51 ;  /* 0x000000330c001986 */ /* 0x0001e8000c101128 */
[----:B0-----:R-:W4:Y:S01]  /*c0d60*/  LDL.LU.64 R12, [R1+0x2230] ;  /* 0x00223000010c7983 */ /* 0x001f220000300a00 */
[----:B------:R-:W-:-:S04]  /*c0d70*/  LOP3.LUT R52, R52, 0xffffff7f, RZ, 0xc0, !PT ;  /* 0xffffff7f34347812 */ /* 0x000fc800078ec0ff */
[----:B------:R-:W-:Y:S02]  /*c0d80*/  @P6 LOP3.LUT R52, R52, 0x80, RZ, 0xfc, !PT ;  /* 0x0000008034346812 */ /* 0x000fe400078efcff */
[C---:B------:R-:W-:Y:S02]  /*c0d90*/  LOP3.LUT P6, RZ, R49.reuse, 0x1000, RZ, 0xc0, !PT ;  /* 0x0000100031ff7812 */ /* 0x040fe400078cc0ff */
[----:B------:R-:W-:Y:S02]  /*c0da0*/  LOP3.LUT R52, R52, 0xfffffeff, RZ, 0xc0, !PT ;  /* 0xfffffeff34347812 */ /* 0x000fe400078ec0ff */
[----:B------:R-:W-:-:S09]  /*c0db0*/  LOP3.LUT P0, RZ, R49, 0x200, RZ, 0xc0, !PT ;  /* 0x0000020031ff7812 */ /* 0x000fd2000780c0ff */
[----:B------:R-:W-:Y:S02]  /*c0dc0*/  @P6 LOP3.LUT R52, R52, 0x100, RZ, 0xfc, !PT ;  /* 0x0000010034346812 */ /* 0x000fe400078efcff */
[----:B------:R-:W-:Y:S02]  /*c0dd0*/  LOP3.LUT P6, RZ, R49, 0x800, RZ, 0xc0, !PT ;  /* 0x0000080031ff7812 */ /* 0x000fe400078cc0ff */
[----:B------:R-:W-:Y:S02]  /*c0de0*/  LOP3.LUT R52, R52, 0xfffffdff, RZ, 0xc0, !PT ;  /* 0xfffffdff34347812 */ /* 0x000fe400078ec0ff */
[----:B------:R-:W-:-:S09]  /*c0df0*/  PRMT R51, R37, 0x7773, RZ ;  /* 0x0000777325337816 */ /* 0x000fd200000000ff */
[----:B------:R-:W-:Y:S02]  /*c0e00*/  @P6 LOP3.LUT R52, R52, 0x200, RZ, 0xfc, !PT ;  /* 0x0000020034346812 */ /* 0x000fe400078efcff */
[----:B------:R-:W-:Y:S01]  /*c0e10*/  LOP3.LUT P6, RZ, R49, 0x400, RZ, 0xc0, !PT ;  /* 0x0000040031ff7812 */ /* 0x000fe200078cc0ff */
[----:B------:R0:W-:Y:S02]  /*c0e20*/  @P0 STG.E.U8 desc[UR40][R10.64], R51 ;  /* 0x000000330a000986 */ /* 0x0001e4000c101128 */
[----:B0-----:R-:W-:Y:S02]  /*c0e30*/  PRMT R51, R53, 0x7770, RZ ;  /* 0x0000777035337816 */ /* 0x001fe400000000ff */
[----:B------:R-:W4:Y:S04]  /*c0e40*/  LDL.LU.64 R10, [R1+0x2228] ;  /* 0x00222800010a7983 */ /* 0x000f280000300a00 */
[----:B------:R-:W4:Y:S04]  /*c0e50*/  LDL.LU R37, [R1+0x1a4] ;  /* 0x0001a40001257983 */ /* 0x000f280000300800 */
[----:B------:R0:W-:Y:S01]  /*c0e60*/  @P6 STG.E.U8 desc[UR40][R8.64], R51 ;  /* 0x0000003308006986 */ /* 0x0001e2000c101128 */
[----:B------:R-:W-:-:S02]  /*c0e70*/  LOP3.LUT P6, RZ, R52, 0x200, RZ, 0xc0, !PT ;  /* 0x0000020034ff7812 */ /* 0x000fc400078cc0ff */
[----:B0-----:R-:W-:Y:S01]  /*c0e80*/  PRMT R51, R53, 0x7771, RZ ;  /* 0x0000777135337816 */ /* 0x001fe200000000ff */
[----:B------:R-:W4:Y:S10]  /*c0e90*/  LDL.LU.64 R8, [R1+0x2220] ;  /* 0x0022200001087983 */ /* 0x000f340000300a00 */
[----:B------:R0:W-:Y:S01]  /*c0ea0*/  @P6 STG.E.U8 desc[UR40][R60.64], R51 ;  /* 0x000000333c006986 */ /* 0x0001e2000c101128 */
[----:B------:R-:W-:-:S03]  /*c0eb0*/  LOP3.LUT P6, RZ, R52, 0x100, RZ, 0xc0, !PT ;  /* 0x0000010034ff7812 */ /* 0x000fc600078cc0ff */
[----:B0-----:R-:W4:Y:S01]  /*c0ec0*/  LDL.LU.64 R60, [R1+0x2218] ;  /* 0x00221800013c7983 */ /* 0x001f220000300a00 */
[----:B------:R-:W-:Y:S02]  /*c0ed0*/  PRMT R51, R53, 0x7772, RZ ;  /* 0x0000777235337816 */ /* 0x000fe400000000ff */
[C---:B------:R-:W-:Y:S02]  /*c0ee0*/  LOP3.LUT P5, RZ, R49.reuse, 0x80000, RZ, 0xc0, !PT ;  /* 0x0008000031ff7812 */ /* 0x040fe400078ac0ff */
[----:B------:R-:W-:-:S05]  /*c0ef0*/  LOP3.LUT P4, RZ, R49, 0x100000, RZ, 0xc0, !PT ;  /* 0x0010000031ff7812 */ /* 0x000fca000788c0ff */
        /* <DEDUP_REMOVED lines=21> */
[----:B----4-:R0:W-:Y:S02]  /*c1050*/  @P5 STG.E.U8 desc[UR40][R14.64], R51 ;  /* 0x000000330e005986 */ /* 0x0101e4000c101128 */
[----:B0-----:R-:W-:-:S05]  /*c1060*/  PRMT R51, R48, 0x7772, RZ ;  /* 0x0000777230337816 */ /* 0x001fca00000000ff */
[----:B------:R0:W-:Y:S02]  /*c1070*/  @P4 STG.E.U8 desc[UR40][R12.64], R51 ;  /* 0x000000330c004986 */ /* 0x0001e4000c101128 */
[----:B0-----:R-:W-:Y:S02]  /*c1080*/  PRMT R51, R48, 0x7773, RZ ;  /* 0x0000777330337816 */ /* 0x001fe400000000ff */
[----:B------:R-:W3:Y:S01]  /*c1090*/  LDL.LU R48, [R1+0x30ac] ;  /* 0x0030ac0001307983 */ /* 0x000ee20000300800 */
[C---:B------:R-:W-:Y:S02]  /*c10a0*/  LOP3.LUT P3, RZ, R49.reuse, 0x200000, RZ, 0xc0, !PT ;  /* 0x0020000031ff7812 */ /* 0x040fe4000786c0ff */
[C---:B------:R-:W-:Y:S02]  /*c10b0*/  LOP3.LUT P2, RZ, R49.reuse, 0x400000, RZ, 0xc0, !PT ;  /* 0x0040000031ff7812 */ /* 0x040fe4000784c0ff */
[C---:B------:R-:W-:Y:S02]  /*c10c0*/  LOP3.LUT P1, RZ, R49.reuse, 0x800000, RZ, 0xc0, !PT ;  /* 0x0080000031ff7812 */ /* 0x040fe4000782c0ff */
[----:B------:R-:W-:-:S07]  /*c10d0*/  LOP3.LUT P0, RZ, R49, 0x1000000, RZ, 0xc0, !PT ;  /* 0x0100000031ff7812 */ /* 0x000fce000780c0ff */
        /* <DEDUP_REMOVED lines=15> */
[----:B------:R-:W-:-:S02]  /*c11d0*/  LOP3.LUT R50, R50, 0xfbffffff, RZ, 0xc0, !PT ;  /* 0xfbffffff32327812 */ /* 0x000fc400078ec0ff */
[----:B------:R-:W-:Y:S02]  /*c11e0*/  LOP3.LUT R52, R52, 0xfffffffe, RZ, 0xc0, !PT ;  /* 0xfffffffe34347812 */ /* 0x000fe400078ec0ff */
[C---:B------:R-:W-:Y:S02]  /*c11f0*/  LOP3.LUT P3, RZ, R49.reuse, 0x2000000, RZ, 0xc0, !PT ;  /* 0x0200000031ff7812 */ /* 0x040fe4000786c0ff */
[C---:B------:R-:W-:Y:S02]  /*c1200*/  LOP3.LUT P2, RZ, R49.reuse, 0x4000000, RZ, 0xc0, !PT ;  /* 0x0400000031ff7812 */ /* 0x040fe4000784c0ff */
[C---:B------:R-:W-:Y:S02]  /*c1210*/  LOP3.LUT P1, RZ, R49.reuse, 0x8000000, RZ, 0xc0, !PT ;  /* 0x0800000031ff7812 */ /* 0x040fe4000782c0ff */
[----:B------:R-:W-:Y:S02]  /*c1220*/  LOP3.LUT P0, RZ, R49, 0x10000000, RZ, 0xc0, !PT ;  /* 0x1000000031ff7812 */ /* 0x000fe4000780c0ff */
[----:B---3--:R-:W-:-:S13]  /*c1230*/  LOP3.LUT P6, RZ, R48, 0x20, RZ, 0xc0, !PT ;  /* 0x0000002030ff7812 */ /* 0x008fda00078cc0ff */
        /* <DEDUP_REMOVED lines=16> */
[----:B------:R-:W-:-:S13]  /*c1340*/  LOP3.LUT P6, RZ, R49, 0x80000000, RZ, 0xc0, !PT ;  /* 0x8000000031ff7812 */ /* 0x000fda00078cc0ff */
[----:B------:R-:W-:Y:S02]  /*c1350*/  @P6 LOP3.LUT R52, R52, 0x1, RZ, 0xfc, !PT ;  /* 0x0000000134346812 */ /* 0x000fe400078efcff */
[----:B------:R-:W-:Y:S02]  /*c1360*/  LOP3.LUT P6, RZ, R49, 0x40000000, RZ, 0xc0, !PT ;  /* 0x4000000031ff7812 */ /* 0x000fe400078cc0ff */
[----:B------:R-:W-:-:S11]  /*c1370*/  LOP3.LUT R52, R52, 0xfffffffd, RZ, 0xc0, !PT ;  /* 0xfffffffd34347812 */ /* 0x000fd600078ec0ff */
[----:B------:R-:W-:Y:S02]  /*c1380*/  @P6 LOP3.LUT R52, R52, 0x2, RZ, 0xfc, !PT ;  /* 0x0000000234346812 */ /* 0x000fe400078efcff */
[----:B------:R-:W-:Y:S02]  /*c1390*/  LOP3.LUT P6, RZ, R49, 0x20000000, RZ, 0xc0, !PT ;  /* 0x2000000031ff7812 */ /* 0x000fe400078cc0ff */
[----:B------:R-:W-:-:S05]  /*c13a0*/  PRMT R49, R37, 0x7773, RZ ;  /* 0x0000777325317816 */ /* 0x000fca00000000ff */
[----:B--2---:R0:W-:Y:S04]  /*c13b0*/  @P3 STG.E.U8 desc[UR40][R6.64], R49 ;  /* 0x0000003106003986 */ /* 0x0041e8000c101128 */
[----:B0-----:R-:W2:Y:S01]  /*c13c0*/  LDL.LU.64 R6, [R1+0x21d8] ;  /* 0x0021d80001067983 */ /* 0x001ea20000300a00 */
[----:B----4-:R-:W-:-:S03]  /*c13d0*/  PRMT R49, R36, 0x7770, RZ ;  /* 0x0000777024317816 */ /* 0x010fc600000000ff */
[----:B------:R-:W3:Y:S04]  /*c13e0*/  LDL.LU.64 R56, [R1+0x21c8] ;  /* 0x0021c80001387983 */ /* 0x000ee80000300a00 */
[----:B------:R-:W4:Y:S04]  /*c13f0*/  LDL.LU R19, [R1+0x190] ;  /* 0x0001900001137983 */ /* 0x000f280000300800 */
[----:B------:R-:W3:Y:S04]  /*c1400*/  LDL.LU.64 R58, [R1+0x21c0] ;  /* 0x0021c000013a7983 */ /* 0x000ee80000300a00 */
[----:B------:R0:W-:Y:S04]  /*c1410*/  @P2 STG.E.U8 desc[UR40][R14.64], R49 ;  /* 0x000000310e002986 */ /* 0x0001e8000c101128 */
[----:B------:R-:W3:Y:S04]  /*c1420*/  LDL.LU.64 R22, [R1+0x21b8] ;  /* 0x0021b80001167983 */ /* 0x000ee80000300a00 */
        /* <DEDUP_REMOVED lines=14> */
[----:B0-----:R-:W-:Y:S01]  /*c1510*/  PRMT R49, R18, 0x7770, RZ ;  /* 0x0000777012317816 */ /* 0x001fe200000000ff */
[----:B------:R-:W3:Y:S10]  /*c1520*/  LDL.LU.64 R8, [R1+0x2188] ;  /* 0x0021880001087983 */ /* 0x000ef40000300a00 */
[----:B------:R0:W-:Y:S01]  /*c1530*/  @P6 STG.E.U8 desc[UR40][R60.64], R49 ;  /* 0x000000313c006986 */ /* 0x0001e2000c101128 */
[----:B------:R-:W-:-:S03]  /*c1540*/  LOP3.LUT P6, RZ, R52, 0x1, RZ, 0xc0, !PT ;  /* 0x0000000134ff7812 */ /* 0x000fc600078cc0ff */
[----:B0-----:R-:W3:Y:S04]  /*c1550*/  LDL.LU.64 R60, [R1+0x2180] ;  /* 0x00218000013c7983 */ /* 0x001ee80000300a00 */
[----:B------:R-:W3:Y:S01]  /*c1560*/  LDL.LU.64 R52, [R1+0x21d0] ;  /* 0x0021d00001347983 */ /* 0x000ee20000300a00 */
[----:B------:R-:W-:-:S05]  /*c1570*/  PRMT R49, R18, 0x7771, RZ ;  /* 0x0000777112317816 */ /* 0x000fca00000000ff */
[----:B--2---:R0:W-:Y:S04]  /*c1580*/  @P6 STG.E.U8 desc[UR40][R6.64], R49 ;  /* 0x0000003106006986 */ /* 0x0041e8000c101128 */
[----:B0-----:R-:W2:Y:S01]  /*c1590*/  LDL.LU.64 R6, [R1+0x2178] ;  /* 0x0021780001067983 */ /* 0x001ea20000300a00 */
[----:B------:R-:W-:Y:S02]  /*c15a0*/  LOP3.LUT P6, RZ, R50, 0x80000000, RZ, 0xc0, !PT ;  /* 0x8000000032ff7812 */ /* 0x000fe400078cc0ff */
[----:B------:R-:W-:Y:S02]  /*c15b0*/  PRMT R49, R18, 0x7772, RZ ;  /* 0x0000777212317816 */ /* 0x000fe400000000ff */
[C---:B------:R-:W-:Y:S02]  /*c15c0*/  LOP3.LUT P5, RZ, R48.reuse, 0x40, RZ, 0xc0, !PT ;  /* 0x0000004030ff7812 */ /* 0x040fe400078ac0ff */
[----:B------:R-:W-:-:S07]  /*c15d0*/  LOP3.LUT P4, RZ, R48, 0x80, RZ, 0xc0, !PT ;  /* 0x0000008030ff7812 */ /* 0x000fce000788c0ff */
[----:B---3--:R0:W-:Y:S01]  /*c15e0*/  @P6 STG.E.U8 desc[UR40][R52.64], R49 ;  /* 0x0000003134006986 */ /* 0x0081e2000c101128 */
[----:B------:R-:W-:Y:S02]  /*c15f0*/  LOP3.LUT P6, RZ, R50, 0x40000000, RZ, 0xc0, !PT ;  /* 0x4000000032ff7812 */ /* 0x000fe400078cc0ff */
[----:B0-----:R-:W-:-:S11]  /*c1600*/  PRMT R49, R18, 0x7773, RZ ;  /* 0x0000777312317816 */ /* 0x001fd600000000ff */
[----:B------:R4:W-:Y:S01]  /*c1610*/  @P6 STG.E.U8 desc[UR40][R56.64], R49 ;  /* 0x0000003138006986 */ /* 0x0009e2000c101128 */
[----:B------:R-:W-:Y:S02]  /*c1620*/  LOP3.LUT P6, RZ, R50, 0x20000000, RZ, 0xc0, !PT ;  /* 0x2000000032ff7812 */ /* 0x000fe400078cc0ff */
[----:B----4-:R-:W-:-:S11]  /*c1630*/  PRMT R49, R19, 0x7770, RZ ;  /* 0x0000777013317816 */ /* 0x010fd600000000ff */
        /* <DEDUP_REMOVED lines=31> */
[----:B------:R-:W3:Y:S04]  /*c1830*/  LDL.LU R37, [R1+0x19c] ;  /* 0x00019c0001257983 */ /* 0x000ee80000300800 */
[----:B------:R-:W3:Y:S01]  /*c1840*/  LDL.LU.64 R60, [R1+0x2148] ;  /* 0x00214800013c7983 */ /* 0x000ee20000300a00 */
[----:B------:R-:W-:-:S02]  /*c1850*/  LOP3.LUT P6, RZ, R48, 0x1000000, RZ, 0xc0, !PT ;  /* 0x0100000030ff7812 */ /* 0x000fc400078cc0ff */
[----:B------:R-:W-:Y:S02]  /*c1860*/  LOP3.LUT R50, R50, 0xfffbffff, RZ, 0xc0, !PT ;  /* 0xfffbffff32327812 */ /* 0x000fe400078ec0ff */
[----:B------:R-:W-:Y:S02]  /*c1870*/  LOP3.LUT P3, RZ, R48, 0x1000, RZ, 0xc0, !PT ;  /* 0x0000100030ff7812 */ /* 0x000fe4000786c0ff */
[----:B------:R-:W-:Y:S01]  /*c1880*/  PRMT R49, R36, 0x7772, RZ ;  /* 0x0000777224317816 */ /* 0x000fe200000000ff */
        /* <DEDUP_REMOVED lines=29> */
[----:B------:R-:W2:Y:S04]  /*c1a60*/  LDL.LU.64 R52, [R1+0x2138] ;  /* 0x0021380001347983 */ /* 0x000ea80000300a00 */
[----:B------:R-:W2:Y:S01]  /*c1a70*/  LDL.LU.64 R56, [R1+0x2130] ;  /* 0x0021300001387983 */ /* 0x000ea20000300a00 */
[----:B------:R-:W-:-:S05]  /*c1a80*/  PRMT R49, R36, 0x7773, RZ ;  /* 0x0000777324317816 */ /* 0x000fca00000000ff */
[----:B---3--:R0:W-:Y:S04]  /*c1a90*/  @P2 STG.E.U8 desc[UR40][R14.64], R49 ;  /* 0x000000310e002986 */ /* 0x0081e8000c101128 */
[----:B0-----:R-:W3:Y:S04]  /*c1aa0*/  LDL.LU R14, [R1+0x184] ;  /* 0x00018400010e7983 */ /* 0x001ee80000300800 */
[----:B------:R-:W3:Y:S04]  /*c1ab0*/  LDL.LU.64 R22, [R1+0x2128] ;  /* 0x0021280001167983 */ /* 0x000ee80000300a00 */
[----:B------:R-:W3:Y:S04]  /*c1ac0*/  LDL.LU.64 R20, [R1+0x2120] ;  /* 0x0021200001147983 */ /* 0x000ee80000300a00 */
[----:B------:R-:W3:Y:S01]  /*c1ad0*/  LDL.LU.64 R18, [R1+0x2118] ;  /* 0x0021180001127983 */ /* 0x000ee20000300a00 */
[----:B------:R-:W-:-:S03]  /*c1ae0*/  PRMT R49, R37, 0x7770, RZ ;  /* 0x0000777025317816 */ /* 0x000fc600000000ff */
[----:B------:R-:W3:Y:S04]  /*c1af0*/  LDL.LU.64 R16, [R1+0x2110] ;  /* 0x0021100001107983 */ /* 0x000ee80000300a00 */
[----:B----4-:R0:W-:Y:S02]  /*c1b00*/  @P1 STG.E.U8 desc[UR40][R12.64], R49 ;  /* 0x000000310c001986 */ /* 0x0101e4000c101128 */
        /* <DEDUP_REMOVED lines=57> */
[----:B------:R-:W2:Y:S04]  /*c1ea0*/  LDL.LU.64 R36, [R1+0x20c8] ;  /* 0x0020c80001247983 */ /* 0x000ea80000300a00 */
[----:B------:R-:W2:Y:S04]  /*c1eb0*/  LDL.LU.64 R12, [R1+0x20c0] ;  /* 0x0020c000010c7983 */ /* 0x000ea80000300a00 */
[----:B------:R-:W2:Y:S04]  /*c1ec0*/  LDL.LU.64 R10, [R1+0x20b8] ;  /* 0x0020b800010a7983 */ /* 0x000ea80000300a00 */
[----:B------:R-:W2:Y:S04]  /*c1ed0*/  LDL.LU.64 R8, [R1+0x20b0] ;  /* 0x0020b00001087983 */ /* 0x000ea80000300a00 */
[----:B------:R-:W2:Y:S01]  /*c1ee0*/  LDL.LU R58, [R1+0x170] ;  /* 0x00017000013a7983 */ /* 0x000ea20000300800 */
[----:B------:R-:W-:-:S02]  /*c1ef0*/  PRMT R49, R15, 0x7771, RZ ;  /* 0x000077710f317816 */ /* 0x000fc400000000ff */
[----:B------:R-:W-:-:S03]  /*c1f00*/  LOP3.LUT R50, R50, 0xfffffbff, RZ, 0xc0, !PT ;  /* 0xfffffbff32327812 */ /* 0x000fc600078ec0ff */
[----:B----4-:R0:W-:Y:S04]  /*c1f10*/  @P3 STG.E.U8 desc[UR40][R60.64], R49 ;  /* 0x000000313c003986 */ /* 0x0101e8000c101128 */
[----:B0-----:R-:W4:Y:S01]  /*c1f20*/  LDL.LU.64 R60, [R1+0x20a8] ;  /* 0x0020a800013c7983 */ /* 0x001f220000300a00 */
[C---:B---3--:R-:W-:Y:S02]  /*c1f30*/  LOP3.LUT P6, RZ, R47.reuse, 0x800, RZ, 0xc0, !PT ;  /* 0x000008002fff7812 */ /* 0x048fe400078cc0ff */
[----:B------:R-:W-:Y:S02]  /*c1f40*/  LOP3.LUT P2, RZ, R47, 0x1, RZ, 0xc0, !PT ;  /* 0x000000012fff7812 */ /* 0x000fe4000784c0ff */
[----:B------:R-:W-:Y:S01]  /*c1f50*/  PRMT R49, R15, 0x7772, RZ ;  /* 0x000077720f317816 */ /* 0x000fe200000000ff */
[----:B------:R-:W3:Y:S08]  /*c1f60*/  LDL.LU R59, [R1+0x174] ;  /* 0x00017400013b7983 */ /* 0x000ef00000300800 */
        /* <DEDUP_REMOVED lines=14> */
[----:B------:R-:W-:Y:S02]  /*c2050*/  LOP3.LUT R50, R50, 0xffff7fff, RZ, 0xc0, !PT ;  /* 0xffff7fff32327812 */ /* 0x000fe400078ec0ff */
[----:B------:R-:W-:Y:S01]  /*c2060*/  LOP3.LUT P1, RZ, R47, 0x2, RZ, 0xc0, !PT ;  /* 0x000000022fff7812 */ /* 0x000fe2000782c0ff */
[----:B--2---:R0:W-:Y:S04]  /*c2070*/  @P2 STG.E.U8 desc[UR40][R6.64], R49 ;  /* 0x0000003106002986 */ /* 0x0041e8000c101128 */
[----:B0-----:R-:W2:Y:S04]  /*c2080*/  LDL.LU.64 R6, [R1+0x20a0] ;  /* 0x0020a00001067983 */ /* 0x001ea80000300a00 */
[----:B------:R-:W2:Y:S04]  /*c2090*/  LDL.LU.64 R52, [R1+0x2098] ;  /* 0x0020980001347983 */ /* 0x000ea80000300a00 */
[----:B------:R-:W2:Y:S01]  /*c20a0*/  LDL.LU.64 R56, [R1+0x2090] ;  /* 0x0020900001387983 */ /* 0x000ea20000300a00 */
[----:B------:R-:W-:-:S02]  /*c20b0*/  @P6 LOP3.LUT R50, R50, 0x8000, RZ, 0xfc, !PT ;  /* 0x0000800032326812 */ /* 0x000fc400078efcff */
[----:B------:R-:W-:Y:S01]  /*c20c0*/  LOP3.LUT P6, RZ, R47, 0x20, RZ, 0xc0, !PT ;  /* 0x000000202fff7812 */ /* 0x000fe200078cc0ff */
[----:B------:R-:W2:Y:S01]  /*c20d0*/  LDL.LU.64 R22, [R1+0x2088] ;  /* 0x0020880001167983 */ /* 0x000ea20000300a00 */
[----:B------:R-:W-:Y:S02]  /*c20e0*/  PRMT R49, R15, 0x7773, RZ ;  /* 0x000077730f317816 */ /* 0x000fe400000000ff */
[----:B------:R-:W-:-:S03]  /*c20f0*/  LOP3.LUT R50, R50, 0xfffeffff, RZ, 0xc0, !PT ;  /* 0xfffeffff32327812 */ /* 0x000fc600078ec0ff */
[----:B------:R0:W-:Y:S06]  /*c2100*/  @P1 STG.E.U8 desc[UR40][R36.64], R49 ;  /* 0x0000003124001986 */ /* 0x0001ec000c101128 */
[----:B------:R-:W-:Y:S02]  /*c2110*/  @P6 LOP3.LUT R50, R50, 0x10000, RZ, 0xfc, !PT ;  /* 0x0001000032326812 */ /* 0x000fe400078efcff */
[C---:B------:R-:W-:Y:S01]  /*c2120*/  LOP3.LUT P6, RZ, R47.reuse, 0x10, RZ, 0xc0, !PT ;  /* 0x000000102fff7812 */ /* 0x040fe200078cc0ff */
[----:B0-----:R-:W2:Y:S04]  /*c2130*/  LDL.LU R36, [R1+0x178] ;  /* 0x0001780001247983 */ /* 0x001ea80000300800 */
[----:B------:R-:W2:Y:S01]  /*c2140*/  LDL.LU.64 R20, [R1+0x2080] ;  /* 0x0020800001147983 */ /* 0x000ea20000300a00 */
[----:B------:R-:W-:-:S02]  /*c2150*/  LOP3.LUT P0, RZ, R47, 0x4, RZ, 0xc0, !PT ;  /* 0x000000042fff7812 */ /* 0x000fc4000780c0ff */
[----:B------:R-:W-:Y:S02]  /*c2160*/  LOP3.LUT R50, R50, 0xfffdffff, RZ, 0xc0, !PT ;  /* 0xfffdffff32327812 */ /* 0x000fe400078ec0ff */
[----:B------:R-:W-:Y:S01]  /*c2170*/  PRMT R49, R58, 0x7770, RZ ;  /* 0x000077703a317816 */ /* 0x000fe200000000ff */
[----:B------:R-:W2:Y:S04]  /*c2180*/  LDL.LU.64 R18, [R1+0x2078] ;  /* 0x0020780001127983 */ /* 0x000ea80000300a00 */
[----:B------:R-:W2:Y:S04]  /*c2190*/  LDL.LU R37, [R1+0x17c] ;  /* 0x00017c0001257983 */ /* 0x000ea80000300800 */
[----:B------:R-:W2:Y:S01]  /*c21a0*/  LDL.LU.64 R16, [R1+0x2070] ;  /* 0x0020700001107983 */ /* 0x000ea20000300a00 */
[----:B------:R-:W-:-:S02]  /*c21b0*/  @P6 LOP3.LUT R50, R50, 0x20000, RZ, 0xfc, !PT ;  /* 0x0002000032326812 */ /* 0x000fc400078efcff */
[----:B------:R-:W-:Y:S01]  /*c21c0*/  LOP3.LUT P6, RZ, R47, 0x8, RZ, 0xc0, !PT ;  /* 0x000000082fff7812 */ /* 0x000fe200078cc0ff */
        /* <DEDUP_REMOVED lines=12> */
[----:B----4-:R0:W-:Y:S04]  /*c2290*/  @P6 STG.E.U8 desc[UR40][R60.64], R49 ;  /* 0x000000313c006986 */ /* 0x0101e8000c101128 */
[----:B0-----:R-:W4:Y:S01]  /*c22a0*/  LDL.LU.64 R60, [R1+0x2048] ;  /* 0x00204800013c7983 */ /* 0x001f220000300a00 */
[----:B------:R-:W-:Y:S02]  /*c22b0*/  LOP3.LUT P6, RZ, R50, 0x8000, RZ, 0xc0, !PT ;  /* 0x0000800032ff7812 */ /* 0x000fe400078cc0ff */
[----:B---3--:R-:W-:Y:S02]  /*c22c0*/  PRMT R49, R59, 0x7770, RZ ;  /* 0x000077703b317816 */ /* 0x008fe400000000ff */
        /* <DEDUP_REMOVED lines=100> */
[----:B------:R-:W-:Y:S02]  /*c2910*/  LOP3.LUT P5, RZ, R2, 0x10000000, RZ, 0xc0, !PT ;  /* 0x1000000002ff7812 */ /* 0x000fe400078ac0ff */
        /* <DEDUP_REMOVED lines=15> */
[C---:B------:R-:W-:Y:S02]  /*c2a10*/  LOP3.LUT P6, RZ, R50.reuse, 0x8, RZ, 0xc0, !PT ;  /* 0x0000000832ff7812 */ /* 0x040fe400078cc0ff */
[----:B0-----:R-:W-:Y:S02]  /*c2a20*/  PRMT R49, R5, 0x7773, RZ ;  /* 0x0000777305317816 */ /* 0x001fe400000000ff */
[----:B------:R-:W3:Y:S09]  /*c2a30*/  LDL.LU R5, [R1+0x309c] ;  /* 0x00309c0001057983 */ /* 0x000ef20000300800 */
[----:B------:R0:W-:Y:S01]  /*c2a40*/  @P6 STG.E.U8 desc[UR40][R20.64], R49 ;  /* 0x0000003114006986 */ /* 0x0001e2000c101128 */
[----:B------:R-:W-:-:S02]  /*c2a50*/  LOP3.LUT P6, RZ, R50, 0x4, RZ, 0xc0, !PT ;  /* 0x0000000432ff7812 */ /* 0x000fc400078cc0ff */
[----:B0-----:R-:W-:-:S11]  /*c2a60*/  PRMT R49, R46, 0x7770, RZ ;  /* 0x000077702e317816 */ /* 0x001fd600000000ff */
        /* <DEDUP_REMOVED lines=9> */
[----:B------:R-:W-:Y:S02]  /*c2b00*/  LOP3.LUT P1, RZ, R2, 0x80000000, RZ, 0xc0, !PT ;  /* 0x8000000002ff7812 */ /* 0x000fe4000782c0ff */
        /* <DEDUP_REMOVED lines=9> */
[----:B------:R-:W2:Y:S04]  /*c2ba0*/  LDL.LU.64 R16, [R1+0x1fa0] ;  /* 0x001fa00001107983 */ /* 0x000ea80000300a00 */
[----:B------:R-:W2:Y:S04]  /*c2bb0*/  LDL.LU.64 R14, [R1+0x1f98] ;  /* 0x001f9800010e7983 */ /* 0x000ea80000300a00 */
[----:B------:R-:W2:Y:S04]  /*c2bc0*/  LDL.LU.64 R12, [R1+0x1f90] ;  /* 0x001f9000010c7983 */ /* 0x000ea80000300a00 */
[----:B------:R-:W2:Y:S04]  /*c2bd0*/  LDL.LU R10, [R1+0x154] ;  /* 0x00015400010a7983 */ /* 0x000ea80000300800 */
[----:B------:R-:W2:Y:S04]  /*c2be0*/  LDL.LU.64 R8, [R1+0x1f88] ;  /* 0x001f880001087983 */ /* 0x000ea80000300a00 */
[----:B------:R-:W2:Y:S04]  /*c2bf0*/  LDL.LU.64 R36, [R1+0x1f80] ;  /* 0x001f800001247983 */ /* 0x000ea80000300a00 */
[----:B------:R-:W2:Y:S01]  /*c2c00*/  LDL.LU R20, [R1+0x158] ;  /* 0x0001580001147983 */ /* 0x000ea20000300800 */
[----:B------:R-:W-:-:S02]  /*c2c10*/  LOP3.LUT R48, R48, 0xfbffffff, RZ, 0xc0, !PT ;  /* 0xfbffffff30307812 */ /* 0x000fc400078ec0ff */
[----:B------:R-:W-:Y:S02]  /*c2c20*/  LOP3.LUT R50, R50, 0xfffffffe, RZ, 0xc0, !PT ;  /* 0xfffffffe32327812 */ /* 0x000fe400078ec0ff */
[C---:B------:R-:W-:Y:S02]  /*c2c30*/  LOP3.LUT P3, RZ, R47.reuse, 0x20000000, RZ, 0xc0, !PT ;  /* 0x200000002fff7812 */ /* 0x040fe4000786c0ff */
[----:B------:R-:W-:Y:S02]  /*c2c40*/  LOP3.LUT P0, RZ, R47, 0x40000000, RZ, 0xc0, !PT ;  /* 0x400000002fff7812 */ /* 0x000fe4000780c0ff */
[----:B----4-:R-:W-:-:S13]  /*c2c50*/  LOP3.LUT P6, RZ, R46, 0x8, RZ, 0xc0, !PT ;  /* 0x000000082eff7812 */ /* 0x010fda00078cc0ff */
[----:B------:R-:W-:Y:S02]  /*c2c60*/  @P6 LOP3.LUT R48, R48, 0x4000000, RZ, 0xfc, !PT ;  /* 0x0400000030306812 */ /* 0x000fe400078efcff */
[----:B------:R-:W-:Y:S02]  /*c2c70*/  LOP3.LUT P6, RZ, R46, 0x4, RZ, 0xc0, !PT ;  /* 0x000000042eff7812 */ /* 0x000fe400078cc0ff */
[----:B------:R-:W-:-:S11]  /*c2c80*/  LOP3.LUT R48, R48, 0xf7ffffff, RZ, 0xc0, !PT ;  /* 0xf7ffffff30307812 */ /* 0x000fd600078ec0ff */
[----:B------:R-:W-:Y:S02]  /*c2c90*/  @P6 LOP3.LUT R48, R48, 0x8000000, RZ, 0xfc, !PT ;  /* 0x0800000030306812 */ /* 0x000fe400078efcff */
[----:B---3--:R-:W-:Y:S02]  /*c2ca0*/  LOP3.LUT P6, RZ, R5, 0x20, RZ, 0xc0, !PT ;  /* 0x0000002005ff7812 */ /* 0x008fe400078cc0ff */
        /* <DEDUP_REMOVED lines=20> */
[C---:B------:R-:W-:Y:S02]  /*c2df0*/  LOP3.LUT P2, RZ, R5.reuse, 0x1, RZ, 0xc0, !PT ;  /* 0x0000000105ff7812 */ /* 0x040fe4000784c0ff */
[----:B------:R-:W-:Y:S02]  /*c2e00*/  LOP3.LUT P1, RZ, R5, 0x2, RZ, 0xc0, !PT ;  /* 0x0000000205ff7812 */ /* 0x000fe4000782c0ff */
[C---:B------:R-:W-:Y:S01]  /*c2e10*/  PRMT R47, R10.reuse, 0x7770, RZ ;  /* 0x000077700a2f7816 */ /* 0x040fe200000000ff */
[----:B------:R-:W3:Y:S04]  /*c2e20*/  LDL.LU.64 R52, [R1+0x1f68] ;  /* 0x001f680001347983 */ /* 0x000ee80000300a00 */
[----:B------:R-:W4:Y:S04]  /*c2e30*/  LDL.LU R21, [R1+0x15c] ;  /* 0x00015c0001157983 */ /* 0x000f280000300800 */
[----:B------:R-:W3:Y:S04]  /*c2e40*/  LDL.LU.64 R56, [R1+0x1f60] ;  /* 0x001f600001387983 */ /* 0x000ee80000300a00 */
[----:B------:R-:W3:Y:S04]  /*c2e50*/  LDL.LU.64 R58, [R1+0x1f58] ;  /* 0x001f5800013a7983 */ /* 0x000ee80000300a00 */
[----:B------:R-:W3:Y:S04]  /*c2e60*/  LDL.LU.64 R22, [R1+0x1f50] ;  /* 0x001f500001167983 */ /* 0x000ee80000300a00 */
[----:B------:R-:W3:Y:S04]  /*c2e70*/  LDL.LU R11, [R1+0x140] ;  /* 0x00014000010b7983 */ /* 0x000ee80000300800 */
[----:B------:R-:W3:Y:S04]  /*c2e80*/  LDL.LU.64 R18, [R1+0x1f48] ;  /* 0x001f480001127983 */ /* 0x000ee80000300a00 */
[----:B------:R0:W-:Y:S02]  /*c2e90*/  @P2 STG.E.U8 desc[UR40][R16.64], R47 ;  /* 0x0000002f10002986 */ /* 0x0001e4000c101128 */
[----:B0-----:R-:W-:-:S02]  /*c2ea0*/  PRMT R47, R10, 0x7771, RZ ;  /* 0x000077710a2f7816 */ /* 0x001fc400000000ff */
        /* <DEDUP_REMOVED lines=22> */
[----:B------:R-:W-:-:S02]  /*c3010*/  LOP3.LUT P4, RZ, R5, 0x80, RZ, 0xc0, !PT ;  /* 0x0000008005ff7812 */ /* 0x000fc4000788c0ff */
[----:B------:R-:W-:-:S05]  /*c3020*/  LOP3.LUT P3, RZ, R46, 0x10, RZ, 0xc0, !PT ;  /* 0x000000102eff7812 */ /* 0x000fca000786c0ff */
        /* <DEDUP_REMOVED lines=54> */
[----:B------:R-:W-:Y:S02]  /*c3390*/  LOP3.LUT R48, R48, 0xffbfffff, RZ, 0xc0, !PT ;  /* 0xffbfffff30307812 */ /* 0x000fe400078ec0ff */
[----:B------:R-:W-:Y:S01]  /*c33a0*/  LOP3.LUT P1, RZ, R5, 0x400, RZ, 0xc0, !PT ;  /* 0x0000040005ff7812 */ /* 0x000fe2000782c0ff */
[----:B--2---:R0:W-:Y:S04]  /*c33b0*/  @P3 STG.E.U8 desc[UR40][R60.64], R47 ;  /* 0x0000002f3c003986 */ /* 0x0041e8000c101128 */
[----:B0-----:R-:W2:Y:S04]  /*c33c0*/  LDL.LU.64 R60, [R1+0x1ee0] ;  /* 0x001ee000013c7983 */ /* 0x001ea80000300a00 */
[----:B------:R-:W2:Y:S04]  /*c33d0*/  LDL.LU R14, [R1+0x14c] ;  /* 0x00014c00010e7983 */ /* 0x000ea80000300800 */
[----:B------:R-:W2:Y:S04]  /*c33e0*/  LDL.LU.64 R50, [R1+0x1ed8] ;  /* 0x001ed80001327983 */ /* 0x000ea80000300a00 */
[----:B------:R-:W2:Y:S01]  /*c33f0*/  LDL.LU.64 R52, [R1+0x1ed0] ;  /* 0x001ed00001347983 */ /* 0x000ea20000300a00 */
[----:B------:R-:W-:-:S02]  /*c3400*/  @P6 LOP3.LUT R48, R48, 0x400000, RZ, 0xfc, !PT ;  /* 0x0040000030306812 */ /* 0x000fc400078efcff */
[----:B------:R-:W-:Y:S02]  /*c3410*/  LOP3.LUT P6, RZ, R5, 0x2000, RZ, 0xc0, !PT ;  /* 0x0000200005ff7812 */ /* 0x000fe400078cc0ff */
[----:B------:R-:W-:Y:S01]  /*c3420*/  PRMT R47, R10, 0x7773, RZ ;  /* 0x000077730a2f7816 */ /* 0x000fe200000000ff */
[----:B------:R-:W2:Y:S01]  /*c3430*/  LDL.LU.64 R56, [R1+0x1ec8] ;  /* 0x001ec80001387983 */ /* 0x000ea20000300a00 */
[----:B------:R-:W-:-:S03]  /*c3440*/  LOP3.LUT R48, R48, 0xff7fffff, RZ, 0xc0, !PT ;  /* 0xff7fffff30307812 */ /* 0x000fc600078ec0ff */
[----:B---3--:R0:W-:Y:S06]  /*c3450*/  @P2 STG.E.U8 desc[UR40][R18.64], R47 ;  /* 0x0000002f12002986 */ /* 0x0081ec000c101128 */
[----:B------:R-:W-:Y:S02]  /*c3460*/  @P6 LOP3.LUT R48, R48, 0x800000, RZ, 0xfc, !PT ;  /* 0x0080000030306812 */ /* 0x000fe400078efcff */
[----:B0-----:R-:W-:Y:S02]  /*c3470*/  PRMT R47, R11, 0x7770, RZ ;  /* 0x000077700b2f7816 */ /* 0x001fe400000000ff */
[----:B------:R-:W-:-:S03]  /*c3480*/  LOP3.LUT P6, RZ, R5, 0x1000, RZ, 0xc0, !PT ;  /* 0x0000100005ff7812 */ /* 0x000fc600078cc0ff */
[----:B----4-:R0:W-:Y:S01]  /*c3490*/  @P1 STG.E.U8 desc[UR40][R8.64], R47 ;  /* 0x0000002f08001986 */ /* 0x0101e2000c101128 */
[----:B------:R-:W-:-:S03]  /*c34a0*/  LOP3.LUT R48, R48, 0xfeffffff, RZ, 0xc0, !PT ;  /* 0xfeffffff30307812 */ /* 0x000fc600078ec0ff */
[----:B0-----:R-:W3:Y:S04]  /*c34b0*/  LDL.LU R8, [R1+0x130] ;  /* 0x0001300001087983 */ /* 0x001ee80000300800 */
[----:B------:R-:W4:Y:S02]  /*c34c0*/  LDL.LU.64 R58, [R1+0x1ec0] ;  /* 0x001ec000013a7983 */ /* 0x000f240000300a00 */
[----:B------:R-:W-:Y:S02]  /*c34d0*/  @P6 LOP3.LUT R48, R48, 0x1000000, RZ, 0xfc, !PT ;  /* 0x0100000030306812 */ /* 0x000fe400078efcff */
[----:B------:R-:W-:Y:S01]  /*c34e0*/  LOP3.LUT P6, RZ, R46, 0x200, RZ, 0xc0, !PT ;  /* 0x000002002eff7812 */ /* 0x000fe200078cc0ff */
[----:B------:R-:W3:Y:S01]  /*c34f0*/  LDL.LU.64 R22, [R1+0x1eb8] ;  /* 0x001eb80001167983 */ /* 0x000ee20000300a00 */
[----:B------:R-:W-:-:S02]  /*c3500*/  LOP3.LUT P0, RZ, R5, 0x800, RZ, 0xc0, !PT ;  /* 0x0000080005ff7812 */ /* 0x000fc4000780c0ff */
[----:B------:R-:W-:Y:S02]  /*c3510*/  LOP3.LUT R48, R48, 0xfdffffff, RZ, 0xc0, !PT ;  /* 0xfdffffff30307812 */ /* 0x000fe400078ec0ff */
[----:B------:R-:W-:Y:S01]  /*c3520*/  PRMT R47, R11, 0x7771, RZ ;  /* 0x000077710b2f7816 */ /* 0x000fe200000000ff */
[----:B------:R-:W3:Y:S04]  /*c3530*/  LDL.LU R9, [R1+0x134] ;  /* 0x0001340001097983 */ /* 0x000ee80000300800 */
[----:B------:R-:W3:Y:S04]  /*c3540*/  LDL.LU.64 R20, [R1+0x1eb0] ;  /* 0x001eb00001147983 */ /* 0x000ee80000300a00 */
[----:B------:R-:W3:Y:S01]  /*c3550*/  LDL.LU.64 R18, [R1+0x1ea8] ;  /* 0x001ea80001127983 */ /* 0x000ee20000300a00 */
[----:B------:R-:W-:-:S02]  /*c3560*/  @P6 LOP3.LUT R48, R48, 0x2000000, RZ, 0xfc, !PT ;  /* 0x0200000030306812 */ /* 0x000fc400078efcff */
[----:B------:R-:W-:Y:S01]  /*c3570*/  LOP3.LUT P6, RZ, R46, 0x100, RZ, 0xc0, !PT ;  /* 0x000001002eff7812 */ /* 0x000fe200078cc0ff */
[----:B------:R0:W-:Y:S02]  /*c3580*/  @P0 STG.E.U8 desc[UR40][R16.64], R47 ;  /* 0x0000002f10000986 */ /* 0x0001e4000c101128 */
[----:B0-----:R-:W-:Y:S02]  /*c3590*/  PRMT R47, R11, 0x7772, RZ ;  /* 0x000077720b2f7816 */ /* 0x001fe400000000ff */
[----:B------:R-:W4:Y:S08]  /*c35a0*/  LDL.LU.64 R16, [R1+0x1ea0] ;  /* 0x001ea00001107983 */ /* 0x000f300000300a00 */
[----:B------:R0:W-:Y:S01]  /*c35b0*/  @P6 STG.E.U8 desc[UR40][R12.64], R47 ;  /* 0x0000002f0c006986 */ /* 0x0001e2000c101128 */
[----:B------:R-:W-:-:S02]  /*c35c0*/  LOP3.LUT P6, RZ, R48, 0x2000000, RZ, 0xc0, !PT ;  /* 0x0200000030ff7812 */ /* 0x000fc400078cc0ff */
[----:B0-----:R-:W-:Y:S01]  /*c35d0*/  PRMT R47, R11, 0x7773, RZ ;  /* 0x000077730b2f7816 */ /* 0x001fe200000000ff */
[----:B------:R-:W4:Y:S04]  /*c35e0*/  LDL.LU.64 R12, [R1+0x1e98] ;  /* 0x001e9800010c7983 */ /* 0x000f280000300a00 */
[----:B------:R-:W4:Y:S06]  /*c35f0*/  LDL.LU.64 R10, [R1+0x1e90] ;  /* 0x001e9000010a7983 */ /* 0x000f2c0000300a00 */
[----:B------:R0:W-:Y:S01]  /*c3600*/  @P6 STG.E.U8 desc[UR40][R36.64], R47 ;  /* 0x0000002f24006986 */ /* 0x0001e2000c101128 */
[----:B------:R-:W-:-:S03]  /*c3610*/  LOP3.LUT P6, RZ, R48, 0x1000000, RZ, 0xc0, !PT ;  /* 0x0100000030ff7812 */ /* 0x000fc600078cc0ff */
[----:B0-----:R-:W4:Y:S04]  /*c3620*/  LDL.LU.64 R36, [R1+0x1e88] ;  /* 0x001e880001247983 */ /* 0x001f280000300a00 */
[----:B------:R-:W4:Y:S01]  /*c3630*/  LDL.LU R15, [R1+0x138] ;  /* 0x00013800010f7983 */ /* 0x000f220000300800 */
[----:B--2---:R-:W-:-:S05]  /*c3640*/  PRMT R47, R14, 0x7770, RZ ;  /* 0x000077700e2f7816 */ /* 0x004fca00000000ff */
[----:B------:R0:W-:Y:S04]  /*c3650*/  @P6 STG.E.U8 desc[UR40][R60.64], R47 ;  /* 0x0000002f3c006986 */ /* 0x0001e8000c101128 */
        /* <DEDUP_REMOVED lines=12> */
[----:B----4-:R0:W-:Y:S01]  /*c3720*/  @P6 STG.E.U8 desc[UR40][R58.64], R47 ;  /* 0x0000002f3a006986 */ /* 0x0101e2000c101128 */
[----:B------:R-:W-:Y:S02]  /*c3730*/  LOP3.LUT P6, RZ, R48, 0x80000, RZ, 0xc0, !PT ;  /* 0x0008000030ff7812 */ /* 0x000fe400078cc0ff */
[----:B0-----:R-:W-:-:S11]  /*c3740*/  PRMT R47, R8, 0x7771, RZ ;  /* 0x00007771082f7816 */ /* 0x001fd600000000ff */
[----:B------:R0:W-:Y:S01]  /*c3750*/  @P6 STG.E.U8 desc[UR40][R22.64], R47 ;  /* 0x0000002f16006986 */ /* 0x0001e2000c101128 */
[----:B------:R-:W-:Y:S02]  /*c3760*/  LOP3.LUT P6, RZ, R48, 0x40000, RZ, 0xc0, !PT ;  /* 0x0004000030ff7812 */ /* 0x000fe400078cc0ff */
[----:B------:R-:W-:Y:S02]  /*c3770*/  LOP3.LUT P5, RZ, R46, 0x2000, RZ, 0xc0, !PT ;  /* 0x000020002eff7812 */ /* 0x000fe400078ac0ff */
[----:B------:R-:W-:Y:S02]  /*c3780*/  LOP3.LUT P4, RZ, R5, 0x10000, RZ, 0xc0, !PT ;  /* 0x0001000005ff7812 */ /* 0x000fe4000788c0ff */
[----:B0-----:R-:W-:-:S07]  /*c3790*/  PRMT R47, R8, 0x7772, RZ ;  /* 0x00007772082f7816 */ /* 0x001fce00000000ff */
[----:B------:R0:W-:Y:S01]  /*c37a0*/  @P6 STG.E.U8 desc[UR40][R20.64], R47 ;  /* 0x0000002f14006986 */ /* 0x0001e2000c101128 */
[----:B------:R-:W-:Y:S02]  /*c37b0*/  LOP3.LUT P3, RZ, R5, 0x20000, RZ, 0xc0, !PT ;  /* 0x0002000005ff7812 */ /* 0x000fe4000786c0ff */
        /* <DEDUP_REMOVED lines=44> */
[----:B------:R-:W2:Y:S04]  /*c3a80*/  LDL.LU R23, [R1+0x110] ;  /* 0x0001100001177983 */ /* 0x000ea80000300800 */
[----:B------:R-:W2:Y:S04]  /*c3a90*/  LDL.LU.64 R56, [R1+0x1e38] ;  /* 0x001e380001387983 */ /* 0x000ea80000300a00 */
[----:B------:R-:W2:Y:S04]  /*c3aa0*/  LDL.LU.64 R58, [R1+0x1e30] ;  /* 0x001e3000013a7983 */ /* 0x000ea80000300a00 */
[----:B------:R-:W2:Y:S04]  /*c3ab0*/  LDL.LU.64 R20, [R1+0x1e28] ;  /* 0x001e280001147983 */ /* 0x000ea80000300a00 */
[----:B------:R-:W2:Y:S01]  /*c3ac0*/  LDL.LU.64 R18, [R1+0x1e20] ;  /* 0x001e200001127983 */ /* 0x000ea20000300a00 */
[----:B------:R-:W-:-:S05]  /*c3ad0*/  PRMT R47, R15, 0x7772, RZ ;  /* 0x000077720f2f7816 */ /* 0x000fca00000000ff */
[----:B---3--:R0:W-:Y:S04]  /*c3ae0*/  @P2 STG.E.U8 desc[UR40][R16.64], R47 ;  /* 0x0000002f10002986 */ /* 0x0081e8000c101128 */
[----:B0-----:R-:W3:Y:S01]  /*c3af0*/  LDL.LU.64 R16, [R1+0x1e18] ;  /* 0x001e180001107983 */ /* 0x001ee20000300a00 */
[----:B------:R-:W-:-:S03]  /*c3b00*/  PRMT R47, R15, 0x7773, RZ ;  /* 0x000077730f2f7816 */ /* 0x000fc600000000ff */
[----:B------:R-:W3:Y:S01]  /*c3b10*/  LDL.LU.64 R14, [R1+0x1e10] ;  /* 0x001e1000010e7983 */ /* 0x000ee20000300a00 */
[----:B------:R-:W-:-:S04]  /*c3b20*/  LOP3.LUT R48, R48, 0xffff7fff, RZ, 0xc0, !PT ;  /* 0xffff7fff30307812 */ /* 0x000fc800078ec0ff */
[----:B------:R-:W-:Y:S02]  /*c3b30*/  @P6 LOP3.LUT R48, R48, 0x8000, RZ, 0xfc, !PT ;  /* 0x0000800030306812 */ /* 0x000fe400078efcff */
[----:B------:R-:W-:Y:S02]  /*c3b40*/  LOP3.LUT P6, RZ, R46, 0x80000, RZ, 0xc0, !PT ;  /* 0x000800002eff7812 */ /* 0x000fe400078cc0ff */
[----:B------:R-:W-:Y:S02]  /*c3b50*/  LOP3.LUT R48, R48, 0xfffeffff, RZ, 0xc0, !PT ;  /* 0xfffeffff30307812 */ /* 0x000fe400078ec0ff */
[----:B------:R-:W-:-:S09]  /*c3b60*/  LOP3.LUT P1, RZ, R46, 0x20000, RZ, 0xc0, !PT ;  /* 0x000200002eff7812 */ /* 0x000fd2000782c0ff */
[----:B------:R-:W-:Y:S02]  /*c3b70*/  @P6 LOP3.LUT R48, R48, 0x10000, RZ, 0xfc, !PT ;  /* 0x0001000030306812 */ /* 0x000fe400078efcff */
[----:B------:R-:W-:Y:S02]  /*c3b80*/  LOP3.LUT P6, RZ, R46, 0x40000, RZ, 0xc0, !PT ;  /* 0x000400002eff7812 */ /* 0x000fe400078cc0ff */
[----:B------:R-:W-:Y:S02]  /*c3b90*/  LOP3.LUT P0, RZ, R5, 0x100000, RZ, 0xc0, !PT ;  /* 0x0010000005ff7812 */ /* 0x000fe4000780c0ff */
[----:B------:R-:W-:Y:S01]  /*c3ba0*/  LOP3.LUT R48, R48, 0xfffdffff, RZ, 0xc0, !PT ;  /* 0xfffdffff30307812 */ /* 0x000fe200078ec0ff */
[----:B----4-:R0:W-:Y:S08]  /*c3bb0*/  @P1 STG.E.U8 desc[UR40][R12.64], R47 ;  /* 0x0000002f0c001986 */ /* 0x0101f0000c101128 */
[----:B------:R-:W-:-:S02]  /*c3bc0*/  @P6 LOP3.LUT R48, R48, 0x20000, RZ, 0xfc, !PT ;  /* 0x0002000030306812 */ /* 0x000fc400078efcff */
[----:B------:R-:W-:Y:S02]  /*c3bd0*/  LOP3.LUT P6, RZ, R5, 0x200000, RZ, 0xc0, !PT ;  /* 0x0020000005ff7812 */ /* 0x000fe400078cc0ff */
[C---:B0-----:R-:W-:Y:S01]  /*c3be0*/  PRMT R47, R22.reuse, 0x7770, RZ ;  /* 0x00007770162f7816 */ /* 0x041fe200000000ff */
[----:B------:R-:W4:Y:S04]  /*c3bf0*/  LDL.LU.64 R12, [R1+0x1e08] ;  /* 0x001e0800010c7983 */ /* 0x000f280000300a00 */
        /* <DEDUP_REMOVED lines=31> */
[----:B---3--:R0:W-:Y:S02]  /*c3df0*/  @P6 STG.E.U8 desc[UR40][R16.64], R47 ;  /* 0x0000002f10006986 */ /* 0x0081e4000c101128 */
[----:B0-----:R-:W-:-:S05]  /*c3e00*/  PRMT R47, R6, 0x7772, RZ ;  /* 0x00007772062f7816 */ /* 0x001fca00000000ff */
[----:B------:R0:W-:Y:S02]  /*c3e10*/  @P5 STG.E.U8 desc[UR40][R14.64], R47 ;  /* 0x0000002f0e005986 */ /* 0x0001e4000c101128 */
[----:B0-----:R-:W-:Y:S02]  /*c3e20*/  PRMT R47, R6, 0x7773, RZ ;  /* 0x00007773062f7816 */ /* 0x001fe400000000ff */
[----:B------:R-:W3:Y:S01]  /*c3e30*/  LDL.LU R6, [R1+0x3094] ;  /* 0x0030940001067983 */ /* 0x000ee20000300800 */
[C---:B------:R-:W-:Y:S02]  /*c3e40*/  LOP3.LUT P4, RZ, R46.reuse, 0x800000, RZ, 0xc0, !PT ;  /* 0x008000002eff7812 */ /* 0x040fe4000788c0ff */
[C---:B------:R-:W-:Y:S02]  /*c3e50*/  LOP3.LUT P3, RZ, R5.reuse, 0x4000000, RZ, 0xc0, !PT ;  /* 0x0400000005ff7812 */ /* 0x040fe4000786c0ff */
[----:B------:R-:W-:Y:S02]  /*c3e60*/  LOP3.LUT P2, RZ, R5, 0x8000000, RZ, 0xc0, !PT ;  /* 0x0800000005ff7812 */ /* 0x000fe4000784c0ff */
[----:B------:R-:W-:-:S07]  /*c3e70*/  LOP3.LUT P1, RZ, R46, 0x1000000, RZ, 0xc0, !PT ;  /* 0x010000002eff7812 */ /* 0x000fce000782c0ff */
[----:B----4-:R0:W-:Y:S01]  /*c3e80*/  @P4 STG.E.U8 desc[UR40][R12.64], R47 ;  /* 0x0000002f0c004986 */ /* 0x0101e2000c101128 */
        /* <DEDUP_REMOVED lines=8> */
[----:B------:R-:W4:Y:S04]  /*c3f10*/  LDL.LU R45, [R1+0x3090] ;  /* 0x00309000012d7983 */ /* 0x000f280000300800 */
[----:B--2---:R0:W-:Y:S04]  /*c3f20*/  @P0 STG.E.U8 desc[UR40][R60.64], R47 ;  /* 0x0000002f3c000986 */ /* 0x0041e8000c101128 */
[----:B0-----:R-:W2:Y:S04]  /*c3f30*/  LDL.LU.64 R60, [R1+0x1da8] ;  /* 0x001da800013c7983 */ /* 0x001ea80000300a00 */
[----:B------:R-:W2:Y:S04]  /*c3f40*/  LDL.LU.64 R16, [R1+0x1d88] ;  /* 0x001d880001107983 */ /* 0x000ea80000300a00 */
[----:B------:R-:W2:Y:S04]  /*c3f50*/  LDL.LU.64 R14, [R1+0x1d80] ;  /* 0x001d8000010e7983 */ /* 0x000ea80000300a00 */
[----:B------:R-:W2:Y:S01]  /*c3f60*/  LDL.LU R13, [R1+0x11c] ;  /* 0x00011c00010d7983 */ /* 0x000ea20000300800 */
[----:B------:R-:W-:-:S03]  /*c3f70*/  LOP3.LUT R48, R48, 0xfffffffb, RZ, 0xc0, !PT ;  /* 0xfffffffb30307812 */ /* 0x000fc600078ec0ff */
[----:B------:R-:W4:Y:S04]  /*c3f80*/  LDL.LU.64 R10, [R1+0x1d50] ;  /* 0x001d5000010a7983 */ /* 0x000f280000300a00 */
[----:B------:R-:W4:Y:S04]  /*c3f90*/  LDL.LU.64 R8, [R1+0x1d48] ;  /* 0x001d480001087983 */ /* 0x000f280000300a00 */
[----:B------:R-:W4:Y:S04]  /*c3fa0*/  LDL.LU.64 R36, [R1+0x1d20] ;  /* 0x001d200001247983 */ /* 0x000f280000300a00 */
[----:B------:R-:W4:Y:S01]  /*c3fb0*/  LDL.LU R58, [R1+0x100] ;  /* 0x00010000013a7983 */ /* 0x000f220000300800 */
[----:B------:R-:W-:-:S02]  /*c3fc0*/  LOP3.LUT P3, RZ, R5, 0x10000000, RZ, 0xc0, !PT ;  /* 0x1000000005ff7812 */ /* 0x000fc4000786c0ff */
        /* <DEDUP_REMOVED lines=21> */
[----:B------:R0:W-:Y:S04]  /*c4120*/  @P3 STG.E.U8 desc[UR40][R60.64], R46 ;  /* 0x0000002e3c003986 */ /* 0x0001e8000c101128 */
[----:B0-----:R-:W2:Y:S04]  /*c4130*/  LDL.LU.64 R60, [R1+0x1d18] ;  /* 0x001d1800013c7983 */ /* 0x001ea80000300a00 */
[----:B------:R-:W3:Y:S04]  /*c4140*/  LDL.LU.64 R20, [R1+0x1cf8] ;  /* 0x001cf80001147983 */ /* 0x000ee80000300a00 */
[----:B------:R-:W3:Y:S04]  /*c4150*/  LDL.LU.64 R50, [R1+0x1cf0] ;  /* 0x001cf00001327983 */ /* 0x000ee80000300a00 */
[----:B------:R-:W3:Y:S04]  /*c4160*/  LDL.LU R59, [R1+0x104] ;  /* 0x00010400013b7983 */ /* 0x000ee80000300800 */
[----:B------:R-:W3:Y:S04]  /*c4170*/  LDL.LU.64 R52, [R1+0x1cc0] ;  /* 0x001cc00001347983 */ /* 0x000ee80000300a00 */
[----:B------:R-:W3:Y:S01]  /*c4180*/  LDL.LU.64 R56, [R1+0x1cb8] ;  /* 0x001cb80001387983 */ /* 0x000ee20000300a00 */
[----:B------:R-:W-:-:S02]  /*c4190*/  LOP3.LUT R48, R48, 0xfffffeff, RZ, 0xc0, !PT ;  /* 0xfffffeff30307812 */ /* 0x000fc400078ec0ff */
[----:B------:R-:W-:Y:S02]  /*c41a0*/  LOP3.LUT P2, RZ, R5, 0x20000000, RZ, 0xc0, !PT ;  /* 0x2000000005ff7812 */ /* 0x000fe4000784c0ff */
[----:B------:R-:W-:Y:S01]  /*c41b0*/  PRMT R46, R13, 0x7771, RZ ;  /* 0x000077710d2e7816 */ /* 0x000fe200000000ff */
[----:B------:R-:W3:Y:S01]  /*c41c0*/  LDL.LU.64 R22, [R1+0x1c90] ;  /* 0x001c900001167983 */ /* 0x000ee20000300a00 */
[----:B------:R-:W-:Y:S02]  /*c41d0*/  @P6 LOP3.LUT R48, R48, 0x100, RZ, 0xfc, !PT ;  /* 0x0000010030306812 */ /* 0x000fe400078efcff */
[----:B------:R-:W-:Y:S01]  /*c41e0*/  LOP3.LUT P6, RZ, R5, 0x80000000, RZ, 0xc0, !PT ;  /* 0x8000000005ff7812 */ /* 0x000fe200078cc0ff */
[----:B------:R-:W3:Y:S04]  /*c41f0*/  LDL.LU R12, [R1+0x108] ;  /* 0x00010800010c7983 */ /* 0x000ee80000300800 */
[----:B------:R-:W3:Y:S01]  /*c4200*/  LDL.LU.64 R18, [R1+0x1c88] ;  /* 0x001c880001127983 */ /* 0x000ee20000300a00 */
[----:B------:R-:W-:-:S03]  /*c4210*/  LOP3.LUT R48, R48, 0xfffffdff, RZ, 0xc0, !PT ;  /* 0xfffffdff30307812 */ /* 0x000fc600078ec0ff */
[----:B------:R0:W-:Y:S04]  /*c4220*/  @P2 STG.E.U8 desc[UR40][R16.64], R46 ;  /* 0x0000002e10002986 */ /* 0x0001e8000c101128 */
[----:B------:R-:W-:Y:S02]  /*c4230*/  @P6 LOP3.LUT R48, R48, 0x200, RZ, 0xfc, !PT ;  /* 0x0000020030306812 */ /* 0x000fe400078efcff */
[----:B------:R-:W-:Y:S02]  /*c4240*/  LOP3.LUT P6, RZ, R5, 0x40000000, RZ, 0xc0, !PT ;  /* 0x4000000005ff7812 */ /* 0x000fe400078cc0ff */
[C---:B0-----:R-:W-:Y:S01]  /*c4250*/  PRMT R46, R13.reuse, 0x7772, RZ ;  /* 0x000077720d2e7816 */ /* 0x041fe200000000ff */
[----:B------:R-:W3:Y:S04]  /*c4260*/  LDL.LU.64 R16, [R1+0x1c70] ;  /* 0x001c700001107983 */ /* 0x000ee80000300a00 */
[----:B------:R0:W-:Y:S02]  /*c4270*/  @P1 STG.E.U8 desc[UR40][R14.64], R46 ;  /* 0x0000002e0e001986 */ /* 0x0001e4000c101128 */
[----:B0-----:R-:W-:-:S02]  /*c4280*/  PRMT R46, R13, 0x7773, RZ ;  /* 0x000077730d2e7816 */ /* 0x001fc400000000ff */
[----:B------:R-:W3:Y:S04]  /*c4290*/  LDL.LU.64 R14, [R1+0x1c68] ;  /* 0x001c6800010e7983 */ /* 0x000ee80000300a00 */
[----:B----4-:R0:W-:Y:S02]  /*c42a0*/  @P0 STG.E.U8 desc[UR40][R10.64], R46 ;  /* 0x0000002e0a000986 */ /* 0x0101e4000c101128 */
        /* <DEDUP_REMOVED lines=17> */
[----:B0-----:R-:W-:Y:S02]  /*c43c0*/  PRMT R46, R59, 0x7770, RZ ;  /* 0x000077703b2e7816 */ /* 0x001fe400000000ff */
[C---:B------:R-:W-:Y:S02]  /*c43d0*/  LOP3.LUT P5, RZ, R6.reuse, 0x8, RZ, 0xc0, !PT ;  /* 0x0000000806ff7812 */ /* 0x040fe400078ac0ff */
[C---:B------:R-:W-:Y:S02]  /*c43e0*/  LOP3.LUT P4, RZ, R45.reuse, 0x1, RZ, 0xc0, !PT ;  /* 0x000000012dff7812 */ /* 0x040fe4000788c0ff */
[----:B------:R-:W-:Y:S02]  /*c43f0*/  LOP3.LUT P3, RZ, R45, 0x2, RZ, 0xc0, !PT ;  /* 0x000000022dff7812 */ /* 0x000fe4000786c0ff */
[----:B------:R-:W-:-:S03]  /*c4400*/  LOP3.LUT P2, RZ, R6, 0x10, RZ, 0xc0, !PT ;  /* 0x0000001006ff7812 */ /* 0x000fc6000784c0ff */
[----:B------:R0:W-:Y:S01]  /*c4410*/  @P6 STG.E.U8 desc[UR40][R50.64], R46 ;  /* 0x0000002e32006986 */ /* 0x0001e2000c101128 */
[----:B------:R-:W-:Y:S02]  /*c4420*/  LOP3.LUT P6, RZ, R48, 0x20, RZ, 0xc0, !PT ;  /* 0x0000002030ff7812 */ /* 0x000fe400078cc0ff */
[----:B------:R-:W-:Y:S02]  /*c4430*/  LOP3.LUT P1, RZ, R6, 0x20, RZ, 0xc0, !PT ;  /* 0x0000002006ff7812 */ /* 0x000fe4000782c0ff */
[----:B------:R-:W-:Y:S01]  /*c4440*/  LOP3.LUT P0, RZ, R45, 0x4, RZ, 0xc0, !PT ;  /* 0x000000042dff7812 */ /* 0x000fe2000780c0ff */
[----:B------:R-:W3:Y:S01]  /*c4450*/  LDL.LU.64 R20, [R1+0x3088] ;  /* 0x0030880001147983 */ /* 0x000ee20000300a00 */
[----:B0-----:R-:W-:-:S07]  /*c4460*/  PRMT R46, R59, 0x7771, RZ ;  /* 0x000077713b2e7816 */ /* 0x001fce00000000ff */
        /* <DEDUP_REMOVED lines=50> */
[----:B------:R-:W-:Y:S02]  /*c4790*/  LOP3.LUT R48, R48, 0xfffffffe, RZ, 0xc0, !PT ;  /* 0xfffffffe30307812 */ /* 0x000fe400078ec0ff */
[C---:B------:R-:W-:Y:S02]  /*c47a0*/  LOP3.LUT P2, RZ, R6.reuse, 0x40, RZ, 0xc0, !PT ;  /* 0x0000004006ff7812 */ /* 0x040fe4000784c0ff */
[----:B------:R-:W-:Y:S02]  /*c47b0*/  PRMT R46, R13, 0x7773, RZ ;  /* 0x000077730d2e7816 */ /* 0x000fe400000000ff */
[----:B------:R-:W-:-:S05]  /*c47c0*/  LOP3.LUT P1, RZ, R6, 0x80, RZ, 0xc0, !PT ;  /* 0x0000008006ff7812 */ /* 0x000fca000782c0ff */
[----:B------:R-:W-:Y:S02]  /*c47d0*/  @P6 LOP3.LUT R48, R48, 0x1, RZ, 0xfc, !PT ;  /* 0x0000000130306812 */ /* 0x000fe400078efcff */
[----:B------:R-:W-:Y:S02]  /*c47e0*/  LOP3.LUT P6, RZ, R6, 0x100, RZ, 0xc0, !PT ;  /* 0x0000010006ff7812 */ /* 0x000fe400078cc0ff */
[----:B------:R-:W-:Y:S02]  /*c47f0*/  LOP3.LUT P0, RZ, R45, 0x10, RZ, 0xc0, !PT ;  /* 0x000000102dff7812 */ /* 0x000fe4000780c0ff */
[----:B------:R-:W-:-:S09]  /*c4800*/  LOP3.LUT R48, R48, 0xfffffffd, RZ, 0xc0, !PT ;  /* 0xfffffffd30307812 */ /* 0x000fd200078ec0ff */
[----:B------:R-:W-:Y:S02]  /*c4810*/  @P6 LOP3.LUT R48, R48, 0x2, RZ, 0xfc, !PT ;  /* 0x0000000230306812 */ /* 0x000fe400078efcff */
[----:B------:R-:W-:Y:S01]  /*c4820*/  LOP3.LUT P6, RZ, R45, 0x20, RZ, 0xc0, !PT ;  /* 0x000000202dff7812 */ /* 0x000fe200078cc0ff */
[----:B--2---:R3:W-:Y:S02]  /*c4830*/  @P3 STG.E.U8 desc[UR40][R60.64], R46 ;  /* 0x0000002e3c003986 */ /* 0x0047e4000c101128 */
[C---:B---3--:R-:W-:Y:S02]  /*c4840*/  PRMT R46, R12.reuse, 0x7770, RZ ;  /* 0x000077700c2e7816 */ /* 0x048fe400000000ff */
[----:B------:R-:W2:Y:S04]  /*c4850*/  LDL.LU.64 R60, [R1+0x1b48] ;  /* 0x001b4800013c7983 */ /* 0x000ea80000300a00 */
[----:B----4-:R0:W-:Y:S02]  /*c4860*/  @P2 STG.E.U8 desc[UR40][R36.64], R46 ;  /* 0x0000002e24002986 */ /* 0x0101e4000c101128 */
[----:B0-----:R-:W-:-:S02]  /*c4870*/  PRMT R46, R12, 0x7771, RZ ;  /* 0x000077710c2e7816 */ /* 0x001fc400000000ff */
[----:B------:R-:W3:Y:S04]  /*c4880*/  LDL.LU.64 R36, [R1+0x1b40] ;  /* 0x001b400001247983 */ /* 0x000ee80000300a00 */
[----:B------:R-:W4:Y:S04]  /*c4890*/  LDL.LU R59, [R1+0xf8] ;  /* 0x0000f800013b7983 */ /* 0x000f280000300800 */
[----:B------:R-:W4:Y:S04]  /*c48a0*/  LDL.LU.64 R50, [R1+0x1b10] ;  /* 0x001b100001327983 */ /* 0x000f280000300a00 */
[----:B------:R-:W4:Y:S04]  /*c48b0*/  LDL.LU.64 R52, [R1+0x1af0] ;  /* 0x001af00001347983 */ /* 0x000f280000300a00 */
[----:B------:R0:W-:Y:S04]  /*c48c0*/  @P1 STG.E.U8 desc[UR40][R16.64], R46 ;  /* 0x0000002e10001986 */ /* 0x0001e8000c101128 */
[----:B------:R-:W4:Y:S04]  /*c48d0*/  LDL.LU.64 R56, [R1+0x1ae8] ;  /* 0x001ae80001387983 */ /* 0x000f280000300a00 */
[----:B------:R-:W4:Y:S04]  /*c48e0*/  LDL.LU R13, [R1+0xfc] ;  /* 0x0000fc00010d7983 */ /* 0x000f280000300800 */
[----:B------:R-:W4:Y:S04]  /*c48f0*/  LDL.LU.64 R22, [R1+0x1268] ;  /* 0x0012680001167983 */ /* 0x000f280000300a00 */
[----:B------:R-:W4:Y:S01]  /*c4900*/  LDL.LU.64 R18, [R1+0x1260] ;  /* 0x0012600001127983 */ /* 0x000f220000300a00 */
[----:B0-----:R-:W-:-:S03]  /*c4910*/  PRMT R46, R12, 0x7772, RZ ;  /* 0x000077720c2e7816 */ /* 0x001fc600000000ff */
[----:B------:R-:W4:Y:S04]  /*c4920*/  LDL.LU.64 R16, [R1+0x1170] ;  /* 0x0011700001107983 */ /* 0x000f280000300a00 */
        /* <DEDUP_REMOVED lines=10> */
[----:B0-----:R-:W4:Y:S04]  /*c49d0*/  LDL.LU.64 R8, [R1+0x1080] ;  /* 0x0010800001087983 */ /* 0x001f280000300a00 */
[----:B------:R-:W4:Y:S01]  /*c49e0*/  LDL.LU.64 R48, [R1+0x1b18] ;  /* 0x001b180001307983 */ /* 0x000f220000300a00 */
[----:B------:R-:W-:Y:S02]  /*c49f0*/  PRMT R46, R58, 0x7771, RZ ;  /* 0x000077713a2e7816 */ /* 0x000fe400000000ff */
[C---:B------:R-:W-:Y:S02]  /*c4a00*/  LOP3.LUT P5, RZ, R6.reuse, 0x1000, RZ, 0xc0, !PT ;  /* 0x0000100006ff7812 */ /* 0x040fe400078ac0ff */
[----:B------:R-:W-:Y:S02]  /*c4a10*/  LOP3.LUT P4, RZ, R6, 0x2000, RZ, 0xc0, !PT ;  /* 0x0000200006ff7812 */ /* 0x000fe4000788c0ff */
[----:B------:R-:W-:-:S02]  /*c4a20*/  LOP3.LUT P3, RZ, R45, 0x400, RZ, 0xc0, !PT ;  /* 0x000004002dff7812 */ /* 0x000fc4000786c0ff */
[----:B------:R-:W-:Y:S02]  /*c4a30*/  LOP3.LUT P2, RZ, R45, 0x800, RZ, 0xc0, !PT ;  /* 0x000008002dff7812 */ /* 0x000fe4000784c0ff */
[----:B------:R-:W-:Y:S01]  /*c4a40*/  LOP3.LUT P1, RZ, R6, 0x4000, RZ, 0xc0, !PT ;  /* 0x0000400006ff7812 */ /* 0x000fe2000782c0ff */
[----:B--2---:R0:W-:Y:S01]  /*c4a50*/  @P6 STG.E.U8 desc[UR40][R60.64], R46 ;  /* 0x0000002e3c006986 */ /* 0x0041e2000c101128 */
[----:B------:R-:W-:-:S03]  /*c4a60*/  LOP3.LUT P6, RZ, R5, 0x80000000, RZ, 0xc0, !PT ;  /* 0x8000000005ff7812 */ /* 0x000fc600078cc0ff */
[----:B0-----:R-:W2:Y:S01]  /*c4a70*/  LDL.LU.64 R60, [R1+0xa90] ;  /* 0x000a9000013c7983 */ /* 0x001ea20000300a00 */
[----:B------:R-:W-:-:S09]  /*c4a80*/  PRMT R46, R58, 0x7772, RZ ;  /* 0x000077723a2e7816 */ /* 0x000fd200000000ff */
[----:B---3--:R0:W-:Y:S01]  /*c4a90*/  @P6 STG.E.U8 desc[UR40][R36.64], R46 ;  /* 0x0000002e24006986 */ /* 0x0081e2000c101128 */
[C---:B------:R-:W-:Y:S02]  /*c4aa0*/  LOP3.LUT P6, RZ, R5.reuse, 0x40000000, RZ, 0xc0, !PT ;  /* 0x4000000005ff7812 */ /* 0x040fe400078cc0ff */
[----:B0-----:R-:W-:Y:S01]  /*c4ab0*/  PRMT R46, R58, 0x7773, RZ ;  /* 0x000077733a2e7816 */ /* 0x001fe200000000ff */
[----:B------:R-:W3:Y:S10]  /*c4ac0*/  LDL.LU.64 R36, [R1+0x3080] ;  /* 0x0030800001247983 */ /* 0x000ef40000300a00 */
[----:B----4-:R0:W-:Y:S01]  /*c4ad0*/  @P6 STG.E.U8 desc[UR40][R48.64], R46 ;  /* 0x0000002e30006986 */ /* 0x0101e2000c101128 */
        /* <DEDUP_REMOVED lines=21> */
[----:B------:R0:W-:Y:S04]  /*c4c30*/  @P1 STG.E.U8 desc[UR40][R8.64], R46 ;  /* 0x0000002e08001986 */ /* 0x0001e8000c101128 */
[----:B0-----:R-:W4:Y:S01]  /*c4c40*/  LDL.LU.64 R8, [R1+0xa78] ;  /* 0x000a780001087983 */ /* 0x001f220000300a00 */
[----:B------:R-:W-:Y:S02]  /*c4c50*/  LOP3.LUT P0, RZ, R6, 0x8000, RZ, 0xc0, !PT ;  /* 0x0000800006ff7812 */ /* 0x000fe4000780c0ff */
[----:B------:R-:W-:-:S11]  /*c4c60*/  PRMT R46, R12, 0x7771, RZ ;  /* 0x000077710c2e7816 */ /* 0x000fd600000000ff */
[----:B--2---:R0:W-:Y:S04]  /*c4c70*/  @P0 STG.E.U8 desc[UR40][R60.64], R46 ;  /* 0x0000002e3c000986 */ /* 0x0041e8000c101128 */
[----:B0-----:R-:W2:Y:S04]  /*c4c80*/  LDL.LU.64 R60, [R1+0x890] ;  /* 0x00089000013c7983 */ /* 0x001ea80000300a00 */
[----:B------:R-:W3:Y:S04]  /*c4c90*/  LDL.LU.64 R22, [R1+0x878] ;  /* 0x0008780001167983 */ /* 0x000ee80000300a00 */
[----:B------:R-:W3:Y:S04]  /*c4ca0*/  LDL.LU.64 R16, [R1+0x830] ;  /* 0x0008300001107983 */ /* 0x000ee80000300a00 */
[----:B------:R-:W3:Y:S04]  /*c4cb0*/  LDL.LU.64 R14, [R1+0x818] ;  /* 0x00081800010e7983 */ /* 0x000ee80000300a00 */
[----:B------:R-:W3:Y:S01]  /*c4cc0*/  LDL.LU R13, [R1+0xe4] ;  /* 0x0000e400010d7983 */ /* 0x000ee20000300800 */
[----:B------:R-:W-:-:S03]  /*c4cd0*/  LOP3.LUT P3, RZ, R45, 0x1000, RZ, 0xc0, !PT ;  /* 0x000010002dff7812 */ /* 0x000fc6000786c0ff */
[----:B------:R-:W3:Y:S01]  /*c4ce0*/  LDL.LU.64 R10, [R1+0x7f0] ;  /* 0x0007f000010a7983 */ /* 0x000ee20000300a00 */
[----:B------:R-:W-:-:S03]  /*c4cf0*/  PRMT R46, R12, 0x7772, RZ ;  /* 0x000077720c2e7816 */ /* 0x000fc600000000ff */
[----:B------:R-:W3:Y:S01]  /*c4d00*/  LDL.LU R54, [R1+0xe8] ;  /* 0x0000e80001367983 */ /* 0x000ee20000300800 */
        /* <DEDUP_REMOVED lines=8> */
[----:B------:R-:W-:Y:S01]  /*c4d90*/  LOP3.LUT R5, R5, 0xffefffff, RZ, 0xc0, !PT ;  /* 0xffefffff05057812 */ /* 0x000fe200078ec0ff */
[----:B----4-:R0:W-:Y:S04]  /*c4da0*/  @P3 STG.E.U8 desc[UR40][R8.64], R46 ;  /* 0x0000002e08003986 */ /* 0x0101e8000c101128 */
[----:B0-----:R-:W4:Y:S06]  /*c4db0*/  LDL.LU.64 R8, [R1+0x7d8] ;  /* 0x0007d80001087983 */ /* 0x001f2c0000300a00 */
[----:B------:R-:W-:-:S02]  /*c4dc0*/  @P6 LOP3.LUT R5, R5, 0x100000, RZ, 0xfc, !PT ;  /* 0x0010000005056812 */ /* 0x000fc400078efcff */
[----:B------:R-:W-:Y:S02]  /*c4dd0*/  LOP3.LUT P6, RZ, R45, 0x20000, RZ, 0xc0, !PT ;  /* 0x000200002dff7812 */ /* 0x000fe400078cc0ff */
[----:B------:R-:W-:Y:S02]  /*c4de0*/  PRMT R46, R12, 0x7773, RZ ;  /* 0x000077730c2e7816 */ /* 0x000fe400000000ff */
        /* <DEDUP_REMOVED lines=10> */
[----:B------:R-:W2:Y:S01]  /*c4e90*/  LDL.LU.64 R50, [R1+0x770] ;  /* 0x0007700001327983 */ /* 0x000ea20000300a00 */
[----:B------:R-:W-:-:S03]  /*c4ea0*/  LOP3.LUT R5, R5, 0xff7fffff, RZ, 0xc0, !PT ;  /* 0xff7fffff05057812 */ /* 0x000fc600078ec0ff */
[----:B------:R-:W2:Y:S01]  /*c4eb0*/  LDL.LU.64 R52, [R1+0x758] ;  /* 0x0007580001347983 */ /* 0x000ea20000300a00 */
[----:B------:R-:W-:-:S03]  /*c4ec0*/  LOP3.LUT P1, RZ, R6, 0x10000, RZ, 0xc0, !PT ;  /* 0x0001000006ff7812 */ /* 0x000fc6000782c0ff */
[----:B------:R-:W2:Y:S01]  /*c4ed0*/  LDL.LU.64 R56, [R1+0x730] ;  /* 0x0007300001387983 */ /* 0x000ea20000300a00 */
[----:B------:R-:W-:Y:S02]  /*c4ee0*/  @P6 LOP3.LUT R5, R5, 0x800000, RZ, 0xfc, !PT ;  /* 0x0080000005056812 */ /* 0x000fe400078efcff */
[C---:B------:R-:W-:Y:S02]  /*c4ef0*/  LOP3.LUT P6, RZ, R6.reuse, 0x40000, RZ, 0xc0, !PT ;  /* 0x0004000006ff7812 */ /* 0x040fe400078cc0ff */
[----:B------:R-:W-:Y:S02]  /*c4f00*/  LOP3.LUT P0, RZ, R6, 0x20000, RZ, 0xc0, !PT ;  /* 0x0002000006ff7812 */ /* 0x000fe4000780c0ff */
[----:B---3--:R-:W-:Y:S02]  /*c4f10*/  PRMT R46, R13, 0x7770, RZ ;  /* 0x000077700d2e7816 */ /* 0x008fe400000000ff */
[----:B------:R-:W-:Y:S01]  /*c4f20*/  LOP3.LUT R5, R5, 0xfeffffff, RZ, 0xc0, !PT ;  /* 0xfeffffff05057812 */ /* 0x000fe200078ec0ff */
[----:B------:R-:W3:Y:S06]  /*c4f30*/  LDL.LU.64 R58, [R1+0x718] ;  /* 0x00071800013a7983 */ /* 0x000eec0000300a00 */
[----:B------:R-:W-:-:S02]  /*c4f40*/  @P6 LOP3.LUT R5, R5, 0x1000000, RZ, 0xfc, !PT ;  /* 0x0100000005056812 */ /* 0x000fc400078efcff */
[----:B------:R-:W-:Y:S02]  /*c4f50*/  LOP3.LUT P6, RZ, R45, 0x8000, RZ, 0xc0, !PT ;  /* 0x000080002dff7812 */ /* 0x000fe400078cc0ff */
[----:B------:R-:W-:Y:S01]  /*c4f60*/  LOP3.LUT R5, R5, 0xfdffffff, RZ, 0xc0, !PT ;  /* 0xfdffffff05057812 */ /* 0x000fe200078ec0ff */
[----:B------:R0:W-:Y:S10]  /*c4f70*/  @P1 STG.E.U8 desc[UR40][R22.64], R46 ;  /* 0x0000002e16001986 */ /* 0x0001f4000c101128 */
        /* <DEDUP_REMOVED lines=10> */
[----:B------:R-:W3:Y:S04]  /*c5020*/  LDL.LU.64 R14, [R1+0x6b0] ;  /* 0x0006b000010e7983 */ /* 0x000ee80000300a00 */
[----:B------:R-:W3:Y:S06]  /*c5030*/  LDL.LU.64 R12, [R1+0x698] ;  /* 0x00069800010c7983 */ /* 0x000eec0000300a00 */
[----:B------:R0:W-:Y:S01]  /*c5040*/  @P6 STG.E.U8 desc[UR40][R10.64], R46 ;  /* 0x0000002e0a006986 */ /* 0x0001e2000c101128 */
[----:B------:R-:W-:-:S03]  /*c5050*/  LOP3.LUT P6, RZ, R5, 0x1000000, RZ, 0xc0, !PT ;  /* 0x0100000005ff7812 */ /* 0x000fc600078cc0ff */
[----:B0-----:R-:W3:Y:S01]  /*c5060*/  LDL.LU.64 R10, [R1+0x670] ;  /* 0x00067000010a7983 */ /* 0x001ee20000300a00 */
[----:B------:R-:W-:-:S03]  /*c5070*/  PRMT R46, R54, 0x7770, RZ ;  /* 0x00007770362e7816 */ /* 0x000fc600000000ff */
[----:B------:R-:W3:Y:S06]  /*c5080*/  LDL.LU R19, [R1+0xd4] ;  /* 0x0000d40001137983 */ /* 0x000eec0000300800 */
[----:B----4-:R0:W-:Y:S04]  /*c5090*/  @P6 STG.E.U8 desc[UR40][R8.64], R46 ;  /* 0x0000002e08006986 */ /* 0x0101e8000c101128 */
[----:B0-----:R-:W4:Y:S01]  /*c50a0*/  LDL.LU.64 R8, [R1+0x658] ;  /* 0x0006580001087983 */ /* 0x001f220000300a00 */
[----:B------:R-:W-:-:S02]  /*c50b0*/  LOP3.LUT P6, RZ, R5, 0x800000, RZ, 0xc0, !PT ;  /* 0x0080000005ff7812 */ /* 0x000fc400078cc0ff */
[----:B------:R-:W-:-:S11]  /*c50c0*/  PRMT R46, R54, 0x7771, RZ ;  /* 0x00007771362e7816 */ /* 0x000fd600000000ff */
[----:B--2---:R0:W-:Y:S01]  /*c50d0*/  @P6 STG.E.U8 desc[UR40][R60.64], R46 ;  /* 0x0000002e3c006986 */ /* 0x0041e2000c101128 */
        /* <DEDUP_REMOVED lines=10> */
[----:B------:R-:W2:Y:S01]  /*c5180*/  LDL.LU.64 R60, [R1+0x3078] ;  /* 0x00307800013c7983 */ /* 0x000ea20000300a00 */
        /* <DEDUP_REMOVED lines=10> */
[----:B---3--:R0:W-:Y:S02]  /*c5230*/  @P6 STG.E.U8 desc[UR40][R58.64], R46 ;  /* 0x0000002e3a006986 */ /* 0x0081e4000c101128 */
        /* <DEDUP_REMOVED lines=12> */
[----:B----4-:R0:W-:Y:S04]  /*c5300*/  @P0 STG.E.U8 desc[UR40][R8.64], R46 ;  /* 0x0000002e08000986 */ /* 0x0101e8000c101128 */
[----:B0-----:R-:W4:Y:S04]  /*c5310*/  LDL.LU.64 R8, [R1+0x630] ;  /* 0x0006300001087983 */ /* 0x001f280000300a00 */
[----:B------:R-:W2:Y:S04]  /*c5320*/  LDL.LU.64 R22, [R1+0x618] ;  /* 0x0006180001167983 */ /* 0x000ea80000300a00 */
        /* <DEDUP_REMOVED lines=23> */
[----:B----4-:R0:W-:Y:S04]  /*c54a0*/  @P3 STG.E.U8 desc[UR40][R8.64], R46 ;  /* 0x0000002e08003986 */ /* 0x0101e8000c101128 */
[----:B0-----:R-:W4:Y:S04]  /*c54b0*/  LDL.LU.64 R8, [R1+0x590] ;  /* 0x0005900001087983 */ /* 0x001f280000300a00 */
[----:B------:R-:W3:Y:S04]  /*c54c0*/  LDL.LU.64 R48, [R1+0x578] ;  /* 0x0005780001307983 */ /* 0x000ee80000300a00 */
[----:B------:R-:W3:Y:S04]  /*c54d0*/  LDL.LU.64 R50, [R1+0x550] ;  /* 0x0005500001327983 */ /* 0x000ee80000300a00 */
[----:B------:R-:W3:Y:S01]  /*c54e0*/  LDL.LU.64 R52, [R1+0x538] ;  /* 0x0005380001347983 */ /* 0x000ee20000300a00 */
[----:B------:R-:W-:-:S03]  /*c54f0*/  LOP3.LUT R5, R5, 0xffff7fff, RZ, 0xc0, !PT ;  /* 0xffff7fff05057812 */ /* 0x000fc600078ec0ff */
[----:B------:R-:W3:Y:S01]  /*c5500*/  LDL.LU.64 R56, [R1+0x510] ;  /* 0x0005100001387983 */ /* 0x000ee20000300a00 */
[C---:B------:R-:W-:Y:S02]  /*c5510*/  LOP3.LUT P2, RZ, R45.reuse, 0x400000, RZ, 0xc0, !PT ;  /* 0x004000002dff7812 */ /* 0x040fe4000784c0ff */
[----:B------:R-:W-:Y:S02]  /*c5520*/  LOP3.LUT P1, RZ, R45, 0x800000, RZ, 0xc0, !PT ;  /* 0x008000002dff7812 */ /* 0x000fe4000782c0ff */
[----:B------:R-:W-:Y:S02]  /*c5530*/  @P6 LOP3.LUT R5, R5, 0x8000, RZ, 0xfc, !PT ;  /* 0x0000800005056812 */ /* 0x000fe400078efcff */
[----:B------:R-:W-:Y:S02]  /*c5540*/  LOP3.LUT P6, RZ, R45, 0x2000000, RZ, 0xc0, !PT ;  /* 0x020000002dff7812 */ /* 0x000fe400078cc0ff */
[----:B------:R-:W-:Y:S01]  /*c5550*/  PRMT R46, R19, 0x7772, RZ ;  /* 0x00007772132e7816 */ /* 0x000fe200000000ff */
[----:B------:R-:W3:Y:S01]  /*c5560*/  LDL.LU.64 R58, [R1+0x4f8] ;  /* 0x0004f800013a7983 */ /* 0x000ee20000300a00 */
[----:B------:R-:W-:-:S02]  /*c5570*/  LOP3.LUT R5, R5, 0xfffeffff, RZ, 0xc0, !PT ;  /* 0xfffeffff05057812 */ /* 0x000fc400078ec0ff */
[----:B------:R-:W-:-:S07]  /*c5580*/  LOP3.LUT P0, RZ, R6, 0x4000000, RZ, 0xc0, !PT ;  /* 0x0400000006ff7812 */ /* 0x000fce000780c0ff */
[----:B------:R-:W-:Y:S02]  /*c5590*/  @P6 LOP3.LUT R5, R5, 0x10000, RZ, 0xfc, !PT ;  /* 0x0001000005056812 */ /* 0x000fe400078efcff */
[----:B------:R-:W-:Y:S01]  /*c55a0*/  LOP3.LUT P6, RZ, R45, 0x1000000, RZ, 0xc0, !PT ;  /* 0x010000002dff7812 */ /* 0x000fe200078cc0ff */
[----:B--2---:R0:W-:Y:S01]  /*c55b0*/  @P2 STG.E.U8 desc[UR40][R22.64], R46 ;  /* 0x0000002e16002986 */ /* 0x0041e2000c101128 */
[----:B------:R-:W-:Y:S02]  /*c55c0*/  LOP3.LUT R5, R5, 0xfffdffff, RZ, 0xc0, !PT ;  /* 0xfffdffff05057812 */ /* 0x000fe400078ec0ff */
[----:B0-----:R-:W-:-:S09]  /*c55d0*/  PRMT R46, R19, 0x7773, RZ ;  /* 0x00007773132e7816 */ /* 0x001fd200000000ff */
[----:B------:R-:W-:Y:S02]  /*c55e0*/  @P6 LOP3.LUT R5, R5, 0x20000, RZ, 0xfc, !PT ;  /* 0x0002000005056812 */ /* 0x000fe400078efcff */
[----:B------:R-:W-:Y:S01]  /*c55f0*/  LOP3.LUT P6, RZ, R6, 0x8000000, RZ, 0xc0, !PT ;  /* 0x0800000006ff7812 */ /* 0x000fe200078cc0ff */
[----:B------:R-:W2:Y:S04]  /*c5600*/  LDL.LU.64 R22, [R1+0x4d0] ;  /* 0x0004d00001167983 */ /* 0x000ea80000300a00 */
[----:B------:R0:W-:Y:S01]  /*c5610*/  @P1 STG.E.U8 desc[UR40][R16.64], R46 ;  /* 0x0000002e10001986 */ /* 0x0001e2000c101128 */
[C---:B------:R-:W-:Y:S02]  /*c5620*/  LOP3.LUT P5, RZ, R45.reuse, 0x10000000, RZ, 0xc0, !PT ;  /* 0x100000002dff7812 */ /* 0x040fe400078ac0ff */
[----:B------:R-:W-:-:S02]  /*c5630*/  LOP3.LUT P4, RZ, R45, 0x20000000, RZ, 0xc0, !PT ;  /* 0x200000002dff7812 */ /* 0x000fc4000788c0ff */
[----:B------:R-:W-:Y:S01]  /*c5640*/  LOP3.LUT P1, RZ, R45, 0x40000000, RZ, 0xc0, !PT ;  /* 0x400000002dff7812 */ /* 0x000fe2000782c0ff */
[----:B------:R-:W2:Y:S01]  /*c5650*/  LDL.LU.64 R18, [R1+0x4b8] ;  /* 0x0004b80001127983 */ /* 0x000ea20000300a00 */
[----:B0-----:R-:W-:-:S03]  /*c5660*/  PRMT R46, R54, 0x7770, RZ ;  /* 0x00007770362e7816 */ /* 0x001fc600000000ff */
[----:B------:R-:W2:Y:S04]  /*c5670*/  LDL.LU.64 R16, [R1+0x490] ;  /* 0x0004900001107983 */ /* 0x000ea80000300a00 */
[----:B------:R0:W-:Y:S01]  /*c5680*/  @P0 STG.E.U8 desc[UR40][R14.64], R46 ;  /* 0x0000002e0e000986 */ /* 0x0001e2000c101128 */
[----:B------:R-:W-:Y:S02]  /*c5690*/  LOP3.LUT P0, RZ, R45, 0x80000000, RZ, 0xc0, !PT ;  /* 0x800000002dff7812 */ /* 0x000fe4000780c0ff */
[----:B------:R-:W-:-:S05]  /*c56a0*/  PRMT R45, R54, 0x7771, RZ ;  /* 0x00007771362d7816 */ /* 0x000fca00000000ff */
[----:B------:R1:W-:Y:S01]  /*c56b0*/  @P6 STG.E.U8 desc[UR40][R12.64], R45 ;  /* 0x0000002d0c006986 */ /* 0x0003e2000c101128 */
[----:B------:R-:W-:-:S03]  /*c56c0*/  LOP3.LUT P6, RZ, R5, 0x20000, RZ, 0xc0, !PT ;  /* 0x0002000005ff7812 */ /* 0x000fc600078cc0ff */
[----:B0-----:R-:W2:Y:S01]  /*c56d0*/  LDL.LU.64 R14, [R1+0x478] ;  /* 0x00047800010e7983 */ /* 0x001ea20000300a00 */
[----:B-1----:R-:W-:-:S03]  /*c56e0*/  PRMT R45, R54, 0x7772, RZ ;  /* 0x00007772362d7816 */ /* 0x002fc600000000ff */
[----:B------:R-:W2:Y:S06]  /*c56f0*/  LDL.LU.64 R12, [R1+0x3d0] ;  /* 0x0003d000010c7983 */ /* 0x000eac0000300a00 */
[----:B------:R0:W-:Y:S01]  /*c5700*/  @P6 STG.E.U8 desc[UR40][R10.64], R45 ;  /* 0x0000002d0a006986 */ /* 0x0001e2000c101128 */
[----:B------:R-:W-:-:S03]  /*c5710*/  LOP3.LUT P6, RZ, R5, 0x10000, RZ, 0xc0, !PT ;  /* 0x0001000005ff7812 */ /* 0x000fc600078cc0ff */
[----:B0-----:R-:W2:Y:S01]  /*c5720*/  LDL.LU.64 R10, [R1+0x3c8] ;  /* 0x0003c800010a7983 */ /* 0x001ea20000300a00 */
[----:B------:R-:W-:-:S09]  /*c5730*/  PRMT R45, R54, 0x7773, RZ ;  /* 0x00007773362d7816 */ /* 0x000fd200000000ff */
[----:B----4-:R0:W-:Y:S04]  /*c5740*/  @P6 STG.E.U8 desc[UR40][R8.64], R45 ;  /* 0x0000002d08006986 */ /* 0x0101e8000c101128 */
[----:B0-----:R-:W4:Y:S01]  /*c5750*/  LDL.LU.64 R8, [R1+0x3b0] ;  /* 0x0003b00001087983 */ /* 0x001f220000300a00 */
        /* <DEDUP_REMOVED lines=10> */
[----:B0-----:R-:W-:Y:S02]  /*c5800*/  PRMT R45, R36, 0x7773, RZ ;  /* 0x00007773242d7816 */ /* 0x001fe400000000ff */
[C---:B------:R-:W-:Y:S02]  /*c5810*/  LOP3.LUT P3, RZ, R7.reuse, 0x1, RZ, 0xc0, !PT ;  /* 0x0000000107ff7812 */ /* 0x040fe4000786c0ff */
[----:B------:R-:W-:Y:S01]  /*c5820*/  LOP3.LUT P2, RZ, R7, 0x2, RZ, 0xc0, !PT ;  /* 0x0000000207ff7812 */ /* 0x000fe2000784c0ff */
[----:B------:R-:W3:Y:S06]  /*c5830*/  LDL.LU R36, [R1+0x3070] ;  /* 0x0030700001247983 */ /* 0x000eec0000300800 */
[----:B------:R0:W-:Y:S01]  /*c5840*/  @P6 STG.E.U8 desc[UR40][R56.64], R45 ;  /* 0x0000002d38006986 */ /* 0x0001e2000c101128 */
[----:B------:R-:W-:-:S02]  /*c5850*/  LOP3.LUT P6, RZ, R5, 0x800, RZ, 0xc0, !PT ;  /* 0x0000080005ff7812 */ /* 0x000fc400078cc0ff */
[----:B0-----:R-:W-:-:S11]  /*c5860*/  PRMT R45, R60, 0x7770, RZ ;  /* 0x000077703c2d7816 */ /* 0x001fd600000000ff */
[----:B------:R0:W-:Y:S01]  /*c5870*/  @P6 STG.E.U8 desc[UR40][R58.64], R45 ;  /* 0x0000002d3a006986 */ /* 0x0001e2000c101128 */
[----:B------:R-:W-:Y:S02]  /*c5880*/  LOP3.LUT P6, RZ, R5, 0x400, RZ, 0xc0, !PT ;  /* 0x0000040005ff7812 */ /* 0x000fe400078cc0ff */
[----:B0-----:R-:W-:-:S11]  /*c5890*/  PRMT R45, R60, 0x7771, RZ ;  /* 0x000077713c2d7816 */ /* 0x001fd600000000ff */
[----:B--2---:R0:W-:Y:S02]  /*c58a0*/  @P6 STG.E.U8 desc[UR40][R22.64], R45 ;  /* 0x0000002d16006986 */ /* 0x0041e4000c101128 */
[----:B0-----:R-:W-:-:S05]  /*c58b0*/  PRMT R45, R60, 0x7772, RZ ;  /* 0x000077723c2d7816 */ /* 0x001fca00000000ff */
[----:B------:R0:W-:Y:S02]  /*c58c0*/  @P5 STG.E.U8 desc[UR40][R18.64], R45 ;  /* 0x0000002d12005986 */ /* 0x0001e4000c101128 */
[----:B0-----:R-:W-:Y:S02]  /*c58d0*/  PRMT R45, R60, 0x7773, RZ ;  /* 0x000077733c2d7816 */ /* 0x001fe400000000ff */
[----:B------:R-:W2:Y:S04]  /*c58e0*/  LDL.LU R60, [R1+0x306c] ;  /* 0x00306c00013c7983 */ /* 0x000ea80000300800 */
        /* <DEDUP_REMOVED lines=9> */
[----:B----4-:R0:W-:Y:S04]  /*c5980*/  @P0 STG.E.U8 desc[UR40][R8.64], R45 ;  /* 0x0000002d08000986 */ /* 0x0101e8000c101128 */
[----:B0-----:R-:W4:Y:S04]  /*c5990*/  LDL.LU.64 R8, [R1+0x3a8] ;  /* 0x0003a80001087983 */ /* 0x001f280000300a00 */
[----:B------:R-:W2:Y:S04]  /*c59a0*/  LDL.LU.64 R18, [R1+0x3a0] ;  /* 0x0003a00001127983 */ /* 0x000ea80000300a00 */
[----:B------:R-:W2:Y:S04]  /*c59b0*/  LDL.LU R17, [R1+0xc8] ;  /* 0x0000c80001117983 */ /* 0x000ea80000300800 */
[----:B------:R-:W4:Y:S04]  /*c59c0*/  LDL.LU.64 R12, [R1+0x128] ;  /* 0x00012800010c7983 */ /* 0x000f280000300a00 */
[----:B------:R-:W4:Y:S04]  /*c59d0*/  LDL.LU.64 R14, [R1+0x3c0] ;  /* 0x0003c000010e7983 */ /* 0x000f280000300a00 */
[----:B------:R-:W4:Y:S04]  /*c59e0*/  LDL.LU.64 R10, [R1+0x3b8] ;  /* 0x0003b800010a7983 */ /* 0x000f280000300a00 */
[----:B------:R-:W4:Y:S01]  /*c59f0*/  LDL.LU R54, [R1+0xcc] ;  /* 0x0000cc0001367983 */ /* 0x000f220000300800 */
[----:B------:R-:W-:-:S02]  /*c5a00*/  LOP3.LUT P3, RZ, R7, 0x4, RZ, 0xc0, !PT ;  /* 0x0000000407ff7812 */ /* 0x000fc4000786c0ff */
[----:B------:R-:W-:Y:S02]  /*c5a10*/  LOP3.LUT P6, RZ, R7, 0x100, RZ, 0xc0, !PT ;  /* 0x0000010007ff7812 */ /* 0x000fe400078cc0ff */
[----:B------:R-:W-:-:S11]  /*c5a20*/  LOP3.LUT R5, R5, 0xfffffffb, RZ, 0xc0, !PT ;  /* 0xfffffffb05057812 */ /* 0x000fd600078ec0ff */
[----:B------:R-:W-:-:S04]  /*c5a30*/  @P6 LOP3.LUT R5, R5, 0x4, RZ, 0xfc, !PT ;  /* 0x0000000405056812 */ /* 0x000fc800078efcff */
[----:B------:R-:W-:Y:S02]  /*c5a40*/  LOP3.LUT R5, R5, 0xfffffff7, RZ, 0xc0, !PT ;  /* 0xfffffff705057812 */ /* 0x000fe400078ec0ff */
        /* <DEDUP_REMOVED lines=11> */
[----:B----4-:R0:W-:Y:S04]  /*c5b00*/  @P3 STG.E.U8 desc[UR40][R8.64], R45 ;  /* 0x0000002d08003986 */ /* 0x0101e8000c101128 */
[----:B0-----:R-:W2:Y:S01]  /*c5b10*/  LDL.LU.64 R8, [R1+0x470] ;  /* 0x0004700001087983 */ /* 0x001ea20000300a00 */
[----:B------:R-:W-:-:S03]  /*c5b20*/  PRMT R45, R17, 0x7771, RZ ;  /* 0x00007771112d7816 */ /* 0x000fc600000000ff */
[----:B------:R-:W3:Y:S04]  /*c5b30*/  LDL.LU.64 R46, [R1+0x4b0] ;  /* 0x0004b000012e7983 */ /* 0x000ee80000300a00 */
[----:B------:R-:W4:Y:S04]  /*c5b40*/  LDL.LU R53, [R1+0xb0] ;  /* 0x0000b00001357983 */ /* 0x000f280000300800 */
[----:B------:R0:W-:Y:S04]  /*c5b50*/  @P2 STG.E.U8 desc[UR40][R60.64], R45 ;  /* 0x0000002d3c002986 */ /* 0x0001e8000c101128 */
[----:B0-----:R-:W3:Y:S01]  /*c5b60*/  LDL.LU.64 R60, [R1+0x3d8] ;  /* 0x0003d800013c7983 */ /* 0x001ee20000300a00 */
[----:B------:R-:W-:-:S03]  /*c5b70*/  LOP3.LUT R5, R5, 0xffffffbf, RZ, 0xc0, !PT ;  /* 0xffffffbf05057812 */ /* 0x000fc600078ec0ff */
[----:B------:R-:W4:Y:S04]  /*c5b80*/  LDL.LU.64 R48, [R1+0x498] ;  /* 0x0004980001307983 */ /* 0x000f280000300a00 */
[----:B------:R-:W4:Y:S01]  /*c5b90*/  LDL.LU.64 R50, [R1+0x4f0] ;  /* 0x0004f00001327983 */ /* 0x000f220000300a00 */
[C---:B------:R-:W-:Y:S02]  /*c5ba0*/  LOP3.LUT P1, RZ, R36.reuse, 0x1, RZ, 0xc0, !PT ;  /* 0x0000000124ff7812 */ /* 0x040fe4000782c0ff */
[----:B------:R-:W-:Y:S02]  /*c5bb0*/  @P6 LOP3.LUT R5, R5, 0x40, RZ, 0xfc, !PT ;  /* 0x0000004005056812 */ /* 0x000fe400078efcff */
[C---:B------:R-:W-:Y:S02]  /*c5bc0*/  LOP3.LUT P6, RZ, R36.reuse, 0x8, RZ, 0xc0, !PT ;  /* 0x0000000824ff7812 */ /* 0x040fe400078cc0ff */
[----:B------:R-:W-:-:S02]  /*c5bd0*/  LOP3.LUT P0, RZ, R36, 0x2, RZ, 0xc0, !PT ;  /* 0x0000000224ff7812 */ /* 0x000fc4000780c0ff */
[----:B------:R-:W-:Y:S02]  /*c5be0*/  PRMT R45, R17, 0x7772, RZ ;  /* 0x00007772112d7816 */ /* 0x000fe400000000ff */
[----:B------:R-:W-:Y:S01]  /*c5bf0*/  LOP3.LUT R5, R5, 0xffffff7f, RZ, 0xc0, !PT ;  /* 0xffffff7f05057812 */ /* 0x000fe200078ec0ff */
[----:B------:R-:W4:Y:S06]  /*c5c00*/  LDL.LU.64 R56, [R1+0x4d8] ;  /* 0x0004d80001387983 */ /* 0x000f2c0000300a00 */
[----:B------:R-:W-:Y:S02]  /*c5c10*/  @P6 LOP3.LUT R5, R5, 0x80, RZ, 0xfc, !PT ;  /* 0x0000008005056812 */ /* 0x000fe400078efcff */
[----:B------:R-:W-:-:S02]  /*c5c20*/  LOP3.LUT P6, RZ, R36, 0x4, RZ, 0xc0, !PT ;  /* 0x0000000424ff7812 */ /* 0x000fc400078cc0ff */
[----:B------:R-:W-:Y:S01]  /*c5c30*/  LOP3.LUT R5, R5, 0xfffffeff, RZ, 0xc0, !PT ;  /* 0xfffffeff05057812 */ /* 0x000fe200078ec0ff */
[----:B------:R0:W-:Y:S10]  /*c5c40*/  @P1 STG.E.U8 desc[UR40][R18.64], R45 ;  /* 0x0000002d12001986 */ /* 0x0001f4000c101128 */
[----:B------:R-:W-:-:S02]  /*c5c50*/  @P6 LOP3.LUT R5, R5, 0x100, RZ, 0xfc, !PT ;  /* 0x0000010005056812 */ /* 0x000fc400078efcff */
[----:B------:R-:W-:Y:S02]  /*c5c60*/  LOP3.LUT P6, RZ, R7, 0x20, RZ, 0xc0, !PT ;  /* 0x0000002007ff7812 */ /* 0x000fe400078cc0ff */
[----:B0-----:R-:W-:Y:S02]  /*c5c70*/  PRMT R45, R17, 0x7773, RZ ;  /* 0x00007773112d7816 */ /* 0x001fe400000000ff */
[----:B------:R-:W-:-:S03]  /*c5c80*/  LOP3.LUT R5, R5, 0xfffffdff, RZ, 0xc0, !PT ;  /* 0xfffffdff05057812 */ /* 0x000fc600078ec0ff */
[----:B------:R0:W-:Y:S06]  /*c5c90*/  @P0 STG.E.U8 desc[UR40][R12.64], R45 ;  /* 0x0000002d0c000986 */ /* 0x0001ec000c101128 */
[----:B------:R-:W-:Y:S02]  /*c5ca0*/  @P6 LOP3.LUT R5, R5, 0x200, RZ, 0xfc, !PT ;  /* 0x0000020005056812 */ /* 0x000fe400078efcff */
[----:B------:R-:W-:Y:S01]  /*c5cb0*/  LOP3.LUT P6, RZ, R7, 0x10, RZ, 0xc0, !PT ;  /* 0x0000001007ff7812 */ /* 0x000fe200078cc0ff */
[----:B0-----:R-:W4:Y:S04]  /*c5cc0*/  LDL.LU R12, [R1+0xb4] ;  /* 0x0000b400010c7983 */ /* 0x001f280000300800 */
[----:B------:R-:W4:Y:S01]  /*c5cd0*/  LDL.LU.64 R58, [R1+0x530] ;  /* 0x00053000013a7983 */ /* 0x000f220000300a00 */
[----:B------:R-:W-:-:S03]  /*c5ce0*/  PRMT R45, R54, 0x7770, RZ ;  /* 0x00007770362d7816 */ /* 0x000fc600000000ff */
[----:B------:R-:W4:Y:S04]  /*c5cf0*/  LDL.LU.64 R22, [R1+0x518] ;  /* 0x0005180001167983 */ /* 0x000f280000300a00 */
[----:B------:R-:W4:Y:S04]  /*c5d00*/  LDL.LU.64 R18, [R1+0x570] ;  /* 0x0005700001127983 */ /* 0x000f280000300a00 */
        /* <DEDUP_REMOVED lines=76> */
[----:B0-----:R-:W2:Y:S01]  /*c61d0*/  LDL.LU.64 R8, [R1+0x6b8] ;  /* 0x0006b80001087983 */ /* 0x001ea20000300a00 */
[----:B---3--:R-:W-:-:S05]  /*c61e0*/  PRMT R45, R12, 0x7770, RZ ;  /* 0x000077700c2d7816 */ /* 0x008fca00000000ff */
[----:B------:R0:W-:Y:S04]  /*c61f0*/  @P2 STG.E.U8 desc[UR40][R22.64], R45 ;  /* 0x0000002d16002986 */ /* 0x0001e8000c101128 */
[----:B0-----:R-:W3:Y:S04]  /*c6200*/  LDL.LU.64 R22, [R1+0x710] ;  /* 0x0007100001167983 */ /* 0x001ee80000300a00 */
[----:B------:R-:W3:Y:S04]  /*c6210*/  LDL.LU.64 R60, [R1+0x6f8] ;  /* 0x0006f800013c7983 */ /* 0x000ee80000300a00 */
[----:B------:R-:W3:Y:S04]  /*c6220*/  LDL.LU R53, [R1+0xa4] ;  /* 0x0000a40001357983 */ /* 0x000ee80000300800 */
[----:B------:R-:W3:Y:S01]  /*c6230*/  LDL.LU.64 R46, [R1+0x750] ;  /* 0x00075000012e7983 */ /* 0x000ee20000300a00 */
[----:B------:R-:W-:-:S03]  /*c6240*/  LOP3.LUT R6, R6, 0x7fffffff, RZ, 0xc0, !PT ;  /* 0x7fffffff06067812 */ /* 0x000fc600078ec0ff */
[----:B------:R-:W3:Y:S01]  /*c6250*/  LDL.LU.64 R48, [R1+0x738] ;  /* 0x0007380001307983 */ /* 0x000ee20000300a00 */
[----:B------:R-:W-:Y:S02]  /*c6260*/  LOP3.LUT R5, R5, 0xfffffffe, RZ, 0xc0, !PT ;  /* 0xfffffffe05057812 */ /* 0x000fe400078ec0ff */
[C---:B------:R-:W-:Y:S02]  /*c6270*/  LOP3.LUT P1, RZ, R7.reuse, 0x2000, RZ, 0xc0, !PT ;  /* 0x0000200007ff7812 */ /* 0x040fe4000782c0ff */
[----:B------:R-:W-:Y:S02]  /*c6280*/  @P6 LOP3.LUT R6, R6, 0x80000000, RZ, 0xfc, !PT ;  /* 0x8000000006066812 */ /* 0x000fe400078efcff */
[----:B------:R-:W-:Y:S01]  /*c6290*/  LOP3.LUT P6, RZ, R7, 0x8000, RZ, 0xc0, !PT ;  /* 0x0000800007ff7812 */ /* 0x000fe200078cc0ff */
[----:B------:R-:W3:Y:S01]  /*c62a0*/  LDL.LU.64 R50, [R1+0x790] ;  /* 0x0007900001327983 */ /* 0x000ee20000300a00 */
[----:B------:R-:W-:Y:S02]  /*c62b0*/  LOP3.LUT P0, RZ, R36, 0x400, RZ, 0xc0, !PT ;  /* 0x0000040024ff7812 */ /* 0x000fe4000780c0ff */
[----:B------:R-:W-:Y:S01]  /*c62c0*/  PRMT R45, R12, 0x7771, RZ ;  /* 0x000077710c2d7816 */ /* 0x000fe200000000ff */
[----:B------:R-:W3:Y:S04]  /*c62d0*/  LDL.LU R13, [R1+0xa8] ;  /* 0x0000a800010d7983 */ /* 0x000ee80000300800 */
[----:B------:R-:W3:Y:S04]  /*c62e0*/  LDL.LU.64 R56, [R1+0x778] ;  /* 0x0007780001387983 */ /* 0x000ee80000300a00 */
[----:B------:R-:W3:Y:S01]  /*c62f0*/  LDL.LU.64 R58, [R1+0x7d0] ;  /* 0x0007d000013a7983 */ /* 0x000ee20000300a00 */
[----:B------:R-:W-:-:S02]  /*c6300*/  @P6 LOP3.LUT R5, R5, 0x1, RZ, 0xfc, !PT ;  /* 0x0000000105056812 */ /* 0x000fc400078efcff */
        /* <DEDUP_REMOVED lines=25> */
[----:B0-----:R-:W-:Y:S02]  /*c64a0*/  PRMT R5, R54, 0x7773, RZ ;  /* 0x0000777336057816 */ /* 0x001fe400000000ff */
[C---:B------:R-:W-:Y:S02]  /*c64b0*/  LOP3.LUT P5, RZ, R7.reuse, 0x40000, RZ, 0xc0, !PT ;  /* 0x0004000007ff7812 */ /* 0x040fe400078ac0ff */
[----:B------:R-:W-:Y:S02]  /*c64c0*/  LOP3.LUT P4, RZ, R7, 0x80000, RZ, 0xc0, !PT ;  /* 0x0008000007ff7812 */ /* 0x000fe4000788c0ff */
[C---:B------:R-:W-:Y:S02]  /*c64d0*/  LOP3.LUT P3, RZ, R36.reuse, 0x10000, RZ, 0xc0, !PT ;  /* 0x0001000024ff7812 */ /* 0x040fe4000786c0ff */
[----:B------:R-:W-:-:S03]  /*c64e0*/  LOP3.LUT P2, RZ, R36, 0x20000, RZ, 0xc0, !PT ;  /* 0x0002000024ff7812 */ /* 0x000fc6000784c0ff */
[----:B------:R0:W-:Y:S01]  /*c64f0*/  @P6 STG.E.U8 desc[UR40][R60.64], R5 ;  /* 0x000000053c006986 */ /* 0x0001e2000c101128 */
[----:B------:R-:W-:Y:S02]  /*c6500*/  LOP3.LUT P6, RZ, R6, 0x20000000, RZ, 0xc0, !PT ;  /* 0x2000000006ff7812 */ /* 0x000fe400078cc0ff */
[C---:B------:R-:W-:Y:S02]  /*c6510*/  LOP3.LUT P1, RZ, R7.reuse, 0x100000, RZ, 0xc0, !PT ;  /* 0x0010000007ff7812 */ /* 0x040fe4000782c0ff */
        /* <DEDUP_REMOVED lines=58> */
[----:B------:R-:W-:Y:S02]  /*c68c0*/  LOP3.LUT P2, RZ, R36, 0x80000, RZ, 0xc0, !PT ;  /* 0x0008000024ff7812 */ /* 0x000fe4000784c0ff */
[C---:B------:R-:W-:Y:S02]  /*c68d0*/  LOP3.LUT P1, RZ, R7.reuse, 0x400000, RZ, 0xc0, !PT ;  /* 0x0040000007ff7812 */ /* 0x040fe4000782c0ff */
[----:B------:R-:W-:Y:S02]  /*c68e0*/  @P6 LOP3.LUT R6, R6, 0x800000, RZ, 0xfc, !PT ;  /* 0x0080000006066812 */ /* 0x000fe400078efcff */
[----:B------:R-:W-:Y:S02]  /*c68f0*/  LOP3.LUT P6, RZ, R7, 0x1000000, RZ, 0xc0, !PT ;  /* 0x0100000007ff7812 */ /* 0x000fe400078cc0ff */
[----:B------:R-:W-:Y:S01]  /*c6900*/  PRMT R5, R12, 0x7773, RZ ;  /* 0x000077730c057816 */ /* 0x000fe200000000ff */
[----:B------:R-:W2:Y:S01]  /*c6910*/  LDL.LU.64 R52, [R1+0x930] ;  /* 0x0009300001347983 */ /* 0x000ea20000300a00 */
[----:B------:R-:W-:-:S02]  /*c6920*/  LOP3.LUT R6, R6, 0xfeffffff, RZ, 0xc0, !PT ;  /* 0xfeffffff06067812 */ /* 0x000fc400078ec0ff */
[----:B------:R-:W-:-:S07]  /*c6930*/  LOP3.LUT P0, RZ, R7, 0x800000, RZ, 0xc0, !PT ;  /* 0x0080000007ff7812 */ /* 0x000fce000780c0ff */
[----:B------:R-:W-:Y:S02]  /*c6940*/  @P6 LOP3.LUT R6, R6, 0x1000000, RZ, 0xfc, !PT ;  /* 0x0100000006066812 */ /* 0x000fe400078efcff */
[----:B------:R-:W-:Y:S01]  /*c6950*/  LOP3.LUT P6, RZ, R36, 0x200000, RZ, 0xc0, !PT ;  /* 0x0020000024ff7812 */ /* 0x000fe200078cc0ff */
[----:B----4-:R3:W-:Y:S01]  /*c6960*/  @P2 STG.E.U8 desc[UR40][R56.64], R5 ;  /* 0x0000000538002986 */ /* 0x0107e2000c101128 */
[----:B------:R-:W-:Y:S02]  /*c6970*/  LOP3.LUT R6, R6, 0xfdffffff, RZ, 0xc0, !PT ;  /* 0xfdffffff06067812 */ /* 0x000fe400078ec0ff */
[----:B---3--:R-:W-:-:S09]  /*c6980*/  PRMT R5, R13, 0x7770, RZ ;  /* 0x000077700d057816 */ /* 0x008fd200000000ff */
[----:B------:R-:W-:Y:S02]  /*c6990*/  @P6 LOP3.LUT R6, R6, 0x2000000, RZ, 0xfc, !PT ;  /* 0x0200000006066812 */ /* 0x000fe400078efcff */
[----:B------:R-:W-:Y:S01]  /*c69a0*/  LOP3.LUT P6, RZ, R36, 0x100000, RZ, 0xc0, !PT ;  /* 0x0010000024ff7812 */ /* 0x000fe200078cc0ff */
[----:B------:R-:W3:Y:S04]  /*c69b0*/  LDL.LU.64 R56, [R1+0x958] ;  /* 0x0009580001387983 */ /* 0x000ee80000300a00 */
[----:B------:R0:W-:Y:S02]  /*c69c0*/  @P1 STG.E.U8 desc[UR40][R58.64], R5 ;  /* 0x000000053a001986 */ /* 0x0001e4000c101128 */
[C---:B0-----:R-:W-:Y:S02]  /*c69d0*/  PRMT R5, R13.reuse, 0x7771, RZ ;  /* 0x000077710d057816 */ /* 0x041fe400000000ff */
[----:B------:R-:W4:Y:S04]  /*c69e0*/  LDL.LU.64 R58, [R1+0x950] ;  /* 0x00095000013a7983 */ /* 0x000f280000300a00 */
[----:B------:R0:W-:Y:S02]  /*c69f0*/  @P0 STG.E.U8 desc[UR40][R16.64], R5 ;  /* 0x0000000510000986 */ /* 0x0001e4000c101128 */
[----:B0-----:R-:W-:-:S02]  /*c6a00*/  PRMT R5, R13, 0x7772, RZ ;  /* 0x000077720d057816 */ /* 0x001fc400000000ff */
[----:B------:R-:W3:Y:S04]  /*c6a10*/  LDL.LU.64 R16, [R1+0x978] ;  /* 0x0009780001107983 */ /* 0x000ee80000300a00 */
[----:B------:R0:W-:Y:S01]  /*c6a20*/  @P6 STG.E.U8 desc[UR40][R14.64], R5 ;  /* 0x000000050e006986 */ /* 0x0001e2000c101128 */
[C---:B------:R-:W-:Y:S02]  /*c6a30*/  LOP3.LUT P6, RZ, R6.reuse, 0x2000000, RZ, 0xc0, !PT ;  /* 0x0200000006ff7812 */ /* 0x040fe400078cc0ff */
[----:B0-----:R-:W-:Y:S01]  /*c6a40*/  PRMT R5, R13, 0x7773, RZ ;  /* 0x000077730d057816 */ /* 0x001fe200000000ff */
[----:B------:R-:W3:Y:S04]  /*c6a50*/  LDL.LU.64 R14, [R1+0x970] ;  /* 0x00097000010e7983 */ /* 0x000ee80000300a00 */
        /* <DEDUP_REMOVED lines=27> */
[----:B---3--:R0:W-:Y:S01]  /*c6c10*/  @P6 STG.E.U8 desc[UR40][R56.64], R5 ;  /* 0x0000000538006986 */ /* 0x0081e2000c101128 */
[----:B------:R-:W-:Y:S02]  /*c6c20*/  LOP3.LUT P3, RZ, R7, 0x20000000, RZ, 0xc0, !PT ;  /* 0x2000000007ff7812 */ /* 0x000fe4000786c0ff */
[C---:B------:R-:W-:Y:S02]  /*c6c30*/  LOP3.LUT P2, RZ, R36.reuse, 0x4000000, RZ, 0xc0, !PT ;  /* 0x0400000024ff7812 */ /* 0x040fe4000784c0ff */
[----:B0-----:R-:W-:Y:S02]  /*c6c40*/  PRMT R5, R37, 0x7773, RZ ;  /* 0x0000777325057816 */ /* 0x001fe400000000ff */
[----:B------:R-:W-:Y:S02]  /*c6c50*/  LOP3.LUT P1, RZ, R36, 0x8000000, RZ, 0xc0, !PT ;  /* 0x0800000024ff7812 */ /* 0x000fe4000782c0ff */
[----:B------:R-:W-:Y:S01]  /*c6c60*/  LOP3.LUT P0, RZ, R7, 0x40000000, RZ, 0xc0, !PT ;  /* 0x4000000007ff7812 */ /* 0x000fe2000780c0ff */
[----:B------:R-:W3:Y:S04]  /*c6c70*/  LDL.LU R37, [R1+0x305c] ;  /* 0x00305c0001257983 */ /* 0x000ee80000300800 */
        /* <DEDUP_REMOVED lines=17> */
[----:B------:R-:W4:Y:S04]  /*c6d90*/  LDL.LU.64 R12, [R1+0xa30] ;  /* 0x000a3000010c7983 */ /* 0x000f280000300a00 */
[----:B------:R-:W4:Y:S01]  /*c6da0*/  LDL.LU R45, [R1+0x84] ;  /* 0x00008400012d7983 */ /* 0x000f220000300800 */
[----:B------:R-:W-:-:S02]  /*c6db0*/  LOP3.LUT P3, RZ, R7, 0x80000000, RZ, 0xc0, !PT ;  /* 0x8000000007ff7812 */ /* 0x000fc4000786c0ff */
[----:B------:R-:W-:Y:S02]  /*c6dc0*/  PRMT R5, R19, 0x7771, RZ ;  /* 0x0000777113057816 */ /* 0x000fe400000000ff */
[----:B------:R-:W-:Y:S02]  /*c6dd0*/  LOP3.LUT R6, R6, 0xfffffbff, RZ, 0xc0, !PT ;  /* 0xfffffbff06067812 */ /* 0x000fe400078ec0ff */
[C---:B------:R-:W-:Y:S02]  /*c6de0*/  LOP3.LUT P2, RZ, R36.reuse, 0x10000000, RZ, 0xc0, !PT ;  /* 0x1000000024ff7812 */ /* 0x040fe4000784c0ff */
[----:B------:R-:W-:Y:S02]  /*c6df0*/  LOP3.LUT P1, RZ, R36, 0x20000000, RZ, 0xc0, !PT ;  /* 0x2000000024ff7812 */ /* 0x000fe4000782c0ff */
[----:B---3--:R-:W-:-:S13]  /*c6e00*/  LOP3.LUT P6, RZ, R37, 0x20, RZ, 0xc0, !PT ;  /* 0x0000002025ff7812 */ /* 0x008fda00078cc0ff */
[----:B------:R-:W-:Y:S02]  /*c6e10*/  @P6 LOP3.LUT R6, R6, 0x400, RZ, 0xfc, !PT ;  /* 0x0000040006066812 */ /* 0x000fe400078efcff */
[----:B------:R-:W-:Y:S02]  /*c6e20*/  LOP3.LUT P6, RZ, R37, 0x10, RZ, 0xc0, !PT ;  /* 0x0000001025ff7812 */ /* 0x000fe400078cc0ff */
[----:B------:R-:W-:Y:S01]  /*c6e30*/  LOP3.LUT R6, R6, 0xfffff7ff, RZ, 0xc0, !PT ;  /* 0xfffff7ff06067812 */ /* 0x000fe200078ec0ff */
[----:B--2---:R0:W-:Y:S04]  /*c6e40*/  @P3 STG.E.U8 desc[UR40][R8.64], R5 ;  /* 0x0000000508003986 */ /* 0x0041e8000c101128 */
[----:B0-----:R-:W2:Y:S06]  /*c6e50*/  LDL.LU.64 R8, [R1+0xa18] ;  /* 0x000a180001087983 */ /* 0x001eac0000300a00 */
[----:B------:R-:W-:-:S02]  /*c6e60*/  @P6 LOP3.LUT R6, R6, 0x800, RZ, 0xfc, !PT ;  /* 0x0000080006066812 */ /* 0x000fc400078efcff */
[----:B----4-:R-:W-:Y:S01]  /*c6e70*/  LOP3.LUT P6, RZ, R38, 0x2, RZ, 0xc0, !PT ;  /* 0x0000000226ff7812 */ /* 0x010fe200078cc0ff */
[----:B------:R-:W3:Y:S04]  /*c6e80*/  LDL.LU R54, [R1+0x88] ;  /* 0x0000880001367983 */ /* 0x000ee80000300800 */
[----:B------:R-:W4:Y:S01]  /*c6e90*/  LDL.LU.64 R60, [R1+0xa50] ;  /* 0x000a5000013c7983 */ /* 0x000f220000300a00 */
[----:B------:R-:W-:-:S03]  /*c6ea0*/  LOP3.LUT R6, R6, 0xffffefff, RZ, 0xc0, !PT ;  /* 0xffffefff06067812 */ /* 0x000fc600078ec0ff */
[----:B------:R-:W3:Y:S04]  /*c6eb0*/  LDL.LU.64 R46, [R1+0xa38] ;  /* 0x000a3800012e7983 */ /* 0x000ee80000300a00 */
[----:B------:R-:W4:Y:S01]  /*c6ec0*/  LDL.LU.64 R48, [R1+0xa70] ;  /* 0x000a700001307983 */ /* 0x000f220000300a00 */
[----:B------:R-:W-:-:S03]  /*c6ed0*/  PRMT R5, R19, 0x7772, RZ ;  /* 0x0000777213057816 */ /* 0x000fc600000000ff */
[----:B------:R-:W4:Y:S01]  /*c6ee0*/  LDL.LU.64 R50, [R1+0xa58] ;  /* 0x000a580001327983 */ /* 0x000f220000300a00 */
        /* <DEDUP_REMOVED lines=19> */
[----:B------:R-:W-:-:S02]  /*c7020*/  LOP3.LUT P0, RZ, R37, 0x1, RZ, 0xc0, !PT ;  /* 0x0000000125ff7812 */ /* 0x000fc4000780c0ff */
[----:B------:R-:W-:Y:S02]  /*c7030*/  LOP3.LUT R6, R6, 0xfffdffff, RZ, 0xc0, !PT ;  /* 0xfffdffff06067812 */ /* 0x000fe400078ec0ff */
[----:B------:R-:W-:Y:S01]  /*c7040*/  PRMT R5, R45, 0x7770, RZ ;  /* 0x000077702d057816 */ /* 0x000fe200000000ff */
[----:B------:R-:W4:Y:S04]  /*c7050*/  LDL.LU.64 R56, [R1+0xa98] ;  /* 0x000a980001387983 */ /* 0x000f280000300a00 */
[----:B------:R-:W4:Y:S04]  /*c7060*/  LDL.LU R11, [R1+0x70] ;  /* 0x00007000010b7983 */ /* 0x000f280000300800 */
[----:B------:R-:W4:Y:S01]  /*c7070*/  LDL.LU.64 R58, [R1+0xad0] ;  /* 0x000ad000013a7983 */ /* 0x000f220000300a00 */
[----:B------:R-:W-:-:S02]  /*c7080*/  @P6 LOP3.LUT R6, R6, 0x20000, RZ, 0xfc, !PT ;  /* 0x0002000006066812 */ /* 0x000fc400078efcff */
[----:B------:R-:W-:Y:S01]  /*c7090*/  LOP3.LUT P6, RZ, R37, 0x2, RZ, 0xc0, !PT ;  /* 0x0000000225ff7812 */ /* 0x000fe200078cc0ff */
        /* <DEDUP_REMOVED lines=78> */
[----:B0-----:R-:W2:Y:S01]  /*c7580*/  LDL.LU.64 R8, [R1+0xfb0] ;  /* 0x000fb00001087983 */ /* 0x001ea20000300a00 */
[----:B------:R-:W-:-:S03]  /*c7590*/  PRMT R5, R14, 0x7771, RZ ;  /* 0x000077710e057816 */ /* 0x000fc600000000ff */
[----:B------:R-:W2:Y:S04]  /*c75a0*/  LDL.LU R15, [R1+0x7c] ;  /* 0x00007c00010f7983 */ /* 0x000ea80000300800 */
[----:B---3--:R0:W-:Y:S04]  /*c75b0*/  @P2 STG.E.U8 desc[UR40][R16.64], R5 ;  /* 0x0000000510002986 */ /* 0x0081e8000c101128 */
[----:B0-----:R-:W3:Y:S04]  /*c75c0*/  LDL.LU.64 R16, [R1+0xfa8] ;  /* 0x000fa80001107983 */ /* 0x001ee80000300a00 */
[----:B------:R-:W3:Y:S04]  /*c75d0*/  LDL.LU.64 R60, [R1+0xfc0] ;  /* 0x000fc000013c7983 */ /* 0x000ee80000300a00 */
[----:B------:R-:W3:Y:S01]  /*c75e0*/  LDL.LU.64 R46, [R1+0xfb8] ;  /* 0x000fb800012e7983 */ /* 0x000ee20000300a00 */
[----:B------:R-:W-:-:S03]  /*c75f0*/  LOP3.LUT R6, R6, 0xffffff7f, RZ, 0xc0, !PT ;  /* 0xffffff7f06067812 */ /* 0x000fc600078ec0ff */
[----:B------:R-:W3:Y:S01]  /*c7600*/  LDL.LU.64 R48, [R1+0xfd8] ;  /* 0x000fd80001307983 */ /* 0x000ee20000300a00 */
[----:B------:R-:W-:-:S03]  /*c7610*/  LOP3.LUT P1, RZ, R38, 0x40, RZ, 0xc0, !PT ;  /* 0x0000004026ff7812 */ /* 0x000fc6000782c0ff */
[----:B------:R-:W3:Y:S01]  /*c7620*/  LDL.LU.64 R50, [R1+0xfd0] ;  /* 0x000fd00001327983 */ /* 0x000ee20000300a00 */
[----:B------:R-:W-:Y:S02]  /*c7630*/  @P6 LOP3.LUT R6, R6, 0x80, RZ, 0xfc, !PT ;  /* 0x0000008006066812 */ /* 0x000fe400078efcff */
[C---:B------:R-:W-:Y:S02]  /*c7640*/  LOP3.LUT P6, RZ, R38.reuse, 0x100, RZ, 0xc0, !PT ;  /* 0x0000010026ff7812 */ /* 0x040fe400078cc0ff */
[----:B------:R-:W-:Y:S02]  /*c7650*/  LOP3.LUT P0, RZ, R38, 0x80, RZ, 0xc0, !PT ;  /* 0x0000008026ff7812 */ /* 0x000fe4000780c0ff */
[----:B------:R-:W-:Y:S02]  /*c7660*/  PRMT R5, R14, 0x7772, RZ ;  /* 0x000077720e057816 */ /* 0x000fe400000000ff */
[----:B------:R-:W-:Y:S01]  /*c7670*/  LOP3.LUT R6, R6, 0xfffffeff, RZ, 0xc0, !PT ;  /* 0xfffffeff06067812 */ /* 0x000fe200078ec0ff */
[----:B------:R-:W3:Y:S04]  /*c7680*/  LDL.LU.64 R52, [R1+0xfe8] ;  /* 0x000fe80001347983 */ /* 0x000ee80000300a00 */
[----:B------:R-:W3:Y:S02]  /*c7690*/  LDL.LU.64 R56, [R1+0xfe0] ;  /* 0x000fe00001387983 */ /* 0x000ee40000300a00 */
[----:B------:R-:W-:-:S02]  /*c76a0*/  @P6 LOP3.LUT R6, R6, 0x100, RZ, 0xfc, !PT ;  /* 0x0000010006066812 */ /* 0x000fc400078efcff */
[----:B------:R-:W-:Y:S02]  /*c76b0*/  LOP3.LUT P6, RZ, R37, 0x800, RZ, 0xc0, !PT ;  /* 0x0000080025ff7812 */ /* 0x000fe400078cc0ff */
[----:B------:R-:W-:Y:S01]  /*c76c0*/  LOP3.LUT R6, R6, 0xfffffdff, RZ, 0xc0, !PT ;  /* 0xfffffdff06067812 */ /* 0x000fe200078ec0ff */
[----:B----4-:R0:W-:Y:S10]  /*c76d0*/  @P1 STG.E.U8 desc[UR40][R58.64], R5 ;  /* 0x000000053a001986 */ /* 0x0101f4000c101128 */
[----:B------:R-:W-:-:S02]  /*c76e0*/  @P6 LOP3.LUT R6, R6, 0x200, RZ, 0xfc, !PT ;  /* 0x0000020006066812 */ /* 0x000fc400078efcff */
[----:B------:R-:W-:Y:S02]  /*c76f0*/  LOP3.LUT P6, RZ, R37, 0x400, RZ, 0xc0, !PT ;  /* 0x0000040025ff7812 */ /* 0x000fe400078cc0ff */
[----:B0-----:R-:W-:Y:S01]  /*c7700*/  PRMT R5, R14, 0x7773, RZ ;  /* 0x000077730e057816 */ /* 0x001fe200000000ff */
        /* <DEDUP_REMOVED lines=44> */
[----:B0-----:R-:W-:Y:S02]  /*c79d0*/  PRMT R5, R44, 0x7773, RZ ;  /* 0x000077732c057816 */ /* 0x001fe400000000ff */
[----:B------:R-:W4:Y:S04]  /*c79e0*/  LDL.LU R44, [R1+0x304c] ;  /* 0x00304c00012c7983 */ /* 0x000f280000300800 */
        /* <DEDUP_REMOVED lines=9> */
[----:B------:R-:W3:Y:S04]  /*c7a80*/  LDL.LU.64 R58, [R1+0x1028] ;  /* 0x00102800013a7983 */ /* 0x000ee80000300a00 */
        /* <DEDUP_REMOVED lines=8> */
[----:B------:R-:W-:Y:S02]  /*c7b10*/  LOP3.LUT R6, R6, 0xfffffffe, RZ, 0xc0, !PT ;  /* 0xfffffffe06067812 */ /* 0x000fe400078ec0ff */
[C---:B------:R-:W-:Y:S02]  /*c7b20*/  LOP3.LUT P2, RZ, R37.reuse, 0x40000, RZ, 0xc0, !PT ;  /* 0x0004000025ff7812 */ /* 0x040fe4000784c0ff */
[----:B------:R-:W-:Y:S02]  /*c7b30*/  LOP3.LUT P1, RZ, R37, 0x80000, RZ, 0xc0, !PT ;  /* 0x0008000025ff7812 */ /* 0x000fe4000782c0ff */
[----:B------:R-:W-:-:S02]  /*c7b40*/  LOP3.LUT P0, RZ, R38, 0x10000, RZ, 0xc0, !PT ;  /* 0x0001000026ff7812 */ /* 0x000fc4000780c0ff */
[----:B----4-:R-:W-:-:S04]  /*c7b50*/  LOP3.LUT R44, R44, 0xfbffffff, RZ, 0xc0, !PT ;  /* 0xfbffffff2c2c7812 */ /* 0x010fc800078ec0ff */
        /* <DEDUP_REMOVED lines=13> */
[----:B------:R-:W-:Y:S02]  /*c7c30*/  LOP3.LUT R44, R44, 0xbfffffff, RZ, 0xc0, !PT ;  /* 0xbfffffff2c2c7812 */ /* 0x000fe400078ec0ff */
[----:B---3--:R-:W-:Y:S01]  /*c7c40*/  PRMT R5, R15, 0x7770, RZ ;  /* 0x000077700f057816 */ /* 0x008fe200000000ff */
[----:B------:R-:W3:Y:S04]  /*c7c50*/  LDL.LU.64 R60, [R1+0x1060] ;  /* 0x00106000013c7983 */ /* 0x000ee80000300a00 */
[----:B------:R-:W4:Y:S01]  /*c7c60*/  LDL.LU R54, [R1+0x50] ;  /* 0x0000500001367983 */ /* 0x000f220000300800 */
[----:B------:R-:W-:-:S02]  /*c7c70*/  @P6 LOP3.LUT R44, R44, 0x40000000, RZ, 0xfc, !PT ;  /* 0x400000002c2c6812 */ /* 0x000fc400078efcff */
[----:B------:R-:W-:Y:S01]  /*c7c80*/  LOP3.LUT P6, RZ, R38, 0x40000, RZ, 0xc0, !PT ;  /* 0x0004000026ff7812 */ /* 0x000fe200078cc0ff */
[----:B------:R0:W-:Y:S04]  /*c7c90*/  @P2 STG.E.U8 desc[UR40][R56.64], R5 ;  /* 0x0000000538002986 */ /* 0x0001e8000c101128 */
[----:B------:R-:W3:Y:S01]  /*c7ca0*/  LDL.LU.64 R46, [R1+0x1078] ;  /* 0x00107800012e7983 */ /* 0x000ee20000300a00 */
[----:B------:R-:W-:-:S03]  /*c7cb0*/  LOP3.LUT R44, R44, 0x7fffffff, RZ, 0xc0, !PT ;  /* 0x7fffffff2c2c7812 */ /* 0x000fc600078ec0ff */
[----:B------:R-:W3:Y:S04]  /*c7cc0*/  LDL.LU.64 R48, [R1+0x1070] ;  /* 0x0010700001307983 */ /* 0x000ee80000300a00 */
[----:B------:R-:W3:Y:S01]  /*c7cd0*/  LDL.LU.64 R50, [R1+0x1098] ;  /* 0x0010980001327983 */ /* 0x000ee20000300a00 */
[----:B------:R-:W-:Y:S02]  /*c7ce0*/  @P6 LOP3.LUT R44, R44, 0x80000000, RZ, 0xfc, !PT ;  /* 0x800000002c2c6812 */ /* 0x000fe400078efcff */
[----:B------:R-:W-:Y:S02]  /*c7cf0*/  LOP3.LUT P6, RZ, R37, 0x200000, RZ, 0xc0, !PT ;  /* 0x0020000025ff7812 */ /* 0x000fe400078cc0ff */
[----:B0-----:R-:W-:Y:S01]  /*c7d00*/  PRMT R5, R15, 0x7771, RZ ;  /* 0x000077710f057816 */ /* 0x001fe200000000ff */
[----:B------:R-:W3:Y:S10]  /*c7d10*/  LDL.LU.64 R56, [R1+0x1090] ;  /* 0x0010900001387983 */ /* 0x000ef40000300a00 */
        /* <DEDUP_REMOVED lines=11> */
[----:B------:R-:W3:Y:S04]  /*c7dd0*/  LDL.LU.64 R14, [R1+0x10b8] ;  /* 0x0010b800010e7983 */ /* 0x000ee80000300a00 */
[----:B------:R-:W3:Y:S04]  /*c7de0*/  LDL.LU R53, [R1+0x58] ;  /* 0x0000580001357983 */ /* 0x000ee80000300800 */
[----:B------:R0:W-:Y:S01]  /*c7df0*/  @P6 STG.E.U8 desc[UR40][R12.64], R5 ;  /* 0x000000050c006986 */ /* 0x0001e2000c101128 */
[----:B------:R-:W-:-:S02]  /*c7e00*/  LOP3.LUT P6, RZ, R6, 0x2, RZ, 0xc0, !PT ;  /* 0x0000000206ff7812 */ /* 0x000fc400078cc0ff */
        /* <DEDUP_REMOVED lines=13> */
[C---:B------:R-:W-:Y:S02]  /*c7ee0*/  LOP3.LUT P3, RZ, R38.reuse, 0x400000, RZ, 0xc0, !PT ;  /* 0x0040000026ff7812 */ /* 0x040fe4000786c0ff */
[----:B------:R-:W-:-:S03]  /*c7ef0*/  LOP3.LUT P2, RZ, R38, 0x800000, RZ, 0xc0, !PT ;  /* 0x0080000026ff7812 */ /* 0x000fc6000784c0ff */
        /* <DEDUP_REMOVED lines=24> */
[----:B0-----:R-:W-:Y:S02]  /*c8080*/  PRMT R5, R3, 0x7773, RZ ;  /* 0x0000777303057816 */ /* 0x001fe400000000ff */
[----:B------:R-:W3:Y:S04]  /*c8090*/  LDL.LU R3, [R1+0x3048] ;  /* 0x0030480001037983 */ /* 0x000ee80000300800 */
        /* <DEDUP_REMOVED lines=10> */
[----:B------:R-:W4:Y:S01]  /*c8140*/  LDL.LU R15, [R1+0x5c] ;  /* 0x00005c00010f7983 */ /* 0x000f220000300800 */
[----:B------:R-:W-:-:S03]  /*c8150*/  LOP3.LUT P3, RZ, R38, 0x1000000, RZ, 0xc0, !PT ;  /* 0x0100000026ff7812 */ /* 0x000fc6000786c0ff */
[----:B------:R-:W4:Y:S01]  /*c8160*/  LDL.LU.64 R10, [R1+0x10f8] ;  /* 0x0010f800010a7983 */ /* 0x000f220000300a00 */
[----:B------:R-:W-:Y:S02]  /*c8170*/  PRMT R5, R53, 0x7772, RZ ;  /* 0x0000777235057816 */ /* 0x000fe400000000ff */
[----:B------:R-:W-:Y:S02]  /*c8180*/  LOP3.LUT P6, RZ, R38, 0x40000000, RZ, 0xc0, !PT ;  /* 0x4000000026ff7812 */ /* 0x000fe400078cc0ff */
[----:B------:R-:W-:-:S11]  /*c8190*/  LOP3.LUT R44, R44, 0xfffbffff, RZ, 0xc0, !PT ;  /* 0xfffbffff2c2c7812 */ /* 0x000fd600078ec0ff */
[----:B------:R-:W-:-:S04]  /*c81a0*/  @P6 LOP3.LUT R44, R44, 0x40000, RZ, 0xfc, !PT ;  /* 0x000400002c2c6812 */ /* 0x000fc800078efcff */
[----:B------:R-:W-:Y:S02]  /*c81b0*/  LOP3.LUT R44, R44, 0xfff7ffff, RZ, 0xc0, !PT ;  /* 0xfff7ffff2c2c7812 */ /* 0x000fe400078ec0ff */
[----:B------:R-:W-:Y:S02]  /*c81c0*/  LOP3.LUT P2, RZ, R38, 0x2000000, RZ, 0xc0, !PT ;  /* 0x0200000026ff7812 */ /* 0x000fe4000784c0ff */
[C---:B------:R-:W-:Y:S02]  /*c81d0*/  LOP3.LUT P1, RZ, R37.reuse, 0x10000000, RZ, 0xc0, !PT ;  /* 0x1000000025ff7812 */ /* 0x040fe4000782c0ff */
[----:B------:R-:W-:Y:S01]  /*c81e0*/  LOP3.LUT P0, RZ, R37, 0x20000000, RZ, 0xc0, !PT ;  /* 0x2000000025ff7812 */ /* 0x000fe2000780c0ff */
[----:B--2---:R0:W-:Y:S04]  /*c81f0*/  @P3 STG.E.U8 desc[UR40][R8.64], R5 ;  /* 0x0000000508003986 */ /* 0x0041e8000c101128 */
[----:B0-----:R-:W2:Y:S04]  /*c8200*/  LDL.LU.64 R8, [R1+0x1110] ;  /* 0x0011100001087983 */ /* 0x001ea80000300a00 */
[----:B------:R-:W2:Y:S01]  /*c8210*/  LDL.LU R14, [R1+0x40] ;  /* 0x00004000010e7983 */ /* 0x000ea20000300800 */
        /* <DEDUP_REMOVED lines=9> */
[----:B------:R-:W-:Y:S02]  /*c82b0*/  PRMT R5, R53, 0x7773, RZ ;  /* 0x0000777335057816 */ /* 0x000fe400000000ff */
[----:B------:R-:W-:-:S03]  /*c82c0*/  LOP3.LUT R44, R44, 0xffbfffff, RZ, 0xc0, !PT ;  /* 0xffbfffff2c2c7812 */ /* 0x000fc600078ec0ff */
[----:B----4-:R0:W-:Y:S06]  /*c82d0*/  @P2 STG.E.U8 desc[UR40][R18.64], R5 ;  /* 0x0000000512002986 */ /* 0x0101ec000c101128 */
[----:B------:R-:W-:Y:S02]  /*c82e0*/  @P6 LOP3.LUT R44, R44, 0x400000, RZ, 0xfc, !PT ;  /* 0x004000002c2c6812 */ /* 0x000fe400078efcff */
[----:B------:R-:W-:Y:S01]  /*c82f0*/  LOP3.LUT P6, RZ, R37, 0x80000000, RZ, 0xc0, !PT ;  /* 0x8000000025ff7812 */ /* 0x000fe200078cc0ff */
[----:B0-----:R-:W3:Y:S01]  /*c8300*/  LDL.LU.64 R18, [R1+0x1108] ;  /* 0x0011080001127983 */ /* 0x001ee20000300a00 */
[----:B------:R-:W-:-:S11]  /*c8310*/  LOP3.LUT R44, R44, 0xff7fffff, RZ, 0xc0, !PT ;  /* 0xff7fffff2c2c7812 */ /* 0x000fd600078ec0ff */
[----:B------:R-:W-:Y:S02]  /*c8320*/  @P6 LOP3.LUT R44, R44, 0x800000, RZ, 0xfc, !PT ;  /* 0x008000002c2c6812 */ /* 0x000fe400078efcff */
[----:B------:R-:W-:Y:S02]  /*c8330*/  LOP3.LUT P6, RZ, R37, 0x40000000, RZ, 0xc0, !PT ;  /* 0x4000000025ff7812 */ /* 0x000fe400078cc0ff */
[----:B------:R-:W4:Y:S04]  /*c8340*/  LDL.LU.64 R36, [R1+0x1120] ;  /* 0x0011200001247983 */ /* 0x000f280000300a00 */
[----:B------:R-:W4:Y:S01]  /*c8350*/  LDL.LU.64 R6, [R1+0x1118] ;  /* 0x0011180001067983 */ /* 0x000f220000300a00 */
[----:B------:R-:W-:-:S05]  /*c8360*/  PRMT R5, R15, 0x7770, RZ ;  /* 0x000077700f057816 */ /* 0x000fca00000000ff */
[----:B------:R0:W-:Y:S01]  /*c8370*/  @P1 STG.E.U8 desc[UR40][R12.64], R5 ;  /* 0x000000050c001986 */ /* 0x0001e2000c101128 */
[----:B------:R-:W-:-:S03]  /*c8380*/  LOP3.LUT R44, R44, 0xfeffffff, RZ, 0xc0, !PT ;  /* 0xfeffffff2c2c7812 */ /* 0x000fc600078ec0ff */
[----:B0-----:R-:W4:Y:S04]  /*c8390*/  LDL.LU R12, [R1+0x44] ;  /* 0x00004400010c7983 */ /* 0x001f280000300800 */
[----:B------:R-:W4:Y:S01]  /*c83a0*/  LDL.LU.64 R60, [R1+0x1130] ;  /* 0x00113000013c7983 */ /* 0x000f220000300a00 */
[----:B------:R-:W-:Y:S02]  /*c83b0*/  @P6 LOP3.LUT R44, R44, 0x1000000, RZ, 0xfc, !PT ;  /* 0x010000002c2c6812 */ /* 0x000fe400078efcff */
[----:B------:R-:W-:Y:S01]  /*c83c0*/  LOP3.LUT P6, RZ, R38, 0x8000000, RZ, 0xc0, !PT ;  /* 0x0800000026ff7812 */ /* 0x000fe200078cc0ff */
[----:B------:R-:W4:Y:S01]  /*c83d0*/  LDL.LU.64 R46, [R1+0x1128] ;  /* 0x00112800012e7983 */ /* 0x000f220000300a00 */
[----:B------:R-:W-:Y:S02]  /*c83e0*/  PRMT R5, R15, 0x7771, RZ ;  /* 0x000077710f057816 */ /* 0x000fe400000000ff */
[----:B------:R-:W-:Y:S01]  /*c83f0*/  LOP3.LUT R44, R44, 0xfdffffff, RZ, 0xc0, !PT ;  /* 0xfdffffff2c2c7812 */ /* 0x000fe200078ec0ff */
[----:B------:R-:W4:Y:S04]  /*c8400*/  LDL.LU R13, [R1+0x48] ;  /* 0x00004800010d7983 */ /* 0x000f280000300800 */
[----:B------:R-:W4:Y:S04]  /*c8410*/  LDL.LU.64 R48, [R1+0x1140] ;  /* 0x0011400001307983 */ /* 0x000f280000300a00 */
[----:B------:R0:W-:Y:S04]  /*c8420*/  @P0 STG.E.U8 desc[UR40][R56.64], R5 ;  /* 0x0000000538000986 */ /* 0x0001e8000c101128 */
[----:B------:R-:W4:Y:S04]  /*c8430*/  LDL.LU.64 R50, [R1+0x1138] ;  /* 0x0011380001327983 */ /* 0x000f280000300a00 */
[----:B------:R-:W4:Y:S01]  /*c8440*/  LDL.LU.64 R52, [R1+0x1150] ;  /* 0x0011500001347983 */ /* 0x000f220000300a00 */
[----:B------:R-:W-:-:S02]  /*c8450*/  @P6 LOP3.LUT R44, R44, 0x2000000, RZ, 0xfc, !PT ;  /* 0x020000002c2c6812 */ /* 0x000fc400078efcff */
[----:B------:R-:W-:Y:S02]  /*c8460*/  LOP3.LUT P6, RZ, R38, 0x4000000, RZ, 0xc0, !PT ;  /* 0x0400000026ff7812 */ /* 0x000fe400078cc0ff */
[----:B0-----:R-:W-:Y:S01]  /*c8470*/  PRMT R5, R15, 0x7772, RZ ;  /* 0x000077720f057816 */ /* 0x001fe200000000ff */
[----:B------:R-:W4:Y:S10]  /*c8480*/  LDL.LU.64 R56, [R1+0x1148] ;  /* 0x0011480001387983 */ /* 0x000f340000300a00 */
[----:B------:R0:W-:Y:S01]  /*c8490*/  @P6 STG.E.U8 desc[UR40][R58.64], R5 ;  /* 0x000000053a006986 */ /* 0x0001e2000c101128 */
[----:B------:R-:W-:-:S02]  /*c84a0*/  LOP3.LUT P6, RZ, R44, 0x2000000, RZ, 0xc0, !PT ;  /* 0x020000002cff7812 */ /* 0x000fc400078cc0ff */
[----:B0-----:R-:W-:Y:S01]  /*c84b0*/  PRMT R5, R15, 0x7773, RZ ;  /* 0x000077730f057816 */ /* 0x001fe200000000ff */
[----:B------:R-:W4:Y:S10]  /*c84c0*/  LDL.LU.64 R58, [R1+0x1160] ;  /* 0x00116000013a7983 */ /* 0x000f340000300a00 */
        /* <DEDUP_REMOVED lines=9> */
[----:B---3--:R0:W-:Y:S01]  /*c8560*/  @P6 STG.E.U8 desc[UR40][R18.64], R5 ;  /* 0x0000000512006986 */ /* 0x0081e2000c101128 */
[----:B------:R-:W-:Y:S02]  /*c8570*/  LOP3.LUT P6, RZ, R44, 0x400000, RZ, 0xc0, !PT ;  /* 0x004000002cff7812 */ /* 0x000fe400078cc0ff */
[----:B0-----:R-:W-:Y:S02]  /*c8580*/  PRMT R5, R14, 0x7772, RZ ;  /* 0x000077720e057816 */ /* 0x001fe400000000ff */
[----:B------:R-:W-:Y:S02]  /*c8590*/  LOP3.LUT P5, RZ, R38, 0x80000000, RZ, 0xc0, !PT ;  /* 0x8000000026ff7812 */ /* 0x000fe400078ac0ff */
[C---:B------:R-:W-:Y:S02]  /*c85a0*/  LOP3.LUT P4, RZ, R3.reuse, 0x4, RZ, 0xc0, !PT ;  /* 0x0000000403ff7812 */ /* 0x040fe4000788c0ff */
[----:B------:R-:W-:Y:S02]  /*c85b0*/  LOP3.LUT P3, RZ, R3, 0x8, RZ, 0xc0, !PT ;  /* 0x0000000803ff7812 */ /* 0x000fe4000786c0ff */
[----:B------:R-:W-:-:S03]  /*c85c0*/  LOP3.LUT P2, RZ, R2, 0x1, RZ, 0xc0, !PT ;  /* 0x0000000102ff7812 */ /* 0x000fc6000784c0ff */
[----:B----4-:R0:W-:Y:S01]  /*c85d0*/  @P6 STG.E.U8 desc[UR40][R36.64], R5 ;  /* 0x0000000524006986 */ /* 0x0101e2000c101128 */
        /* <DEDUP_REMOVED lines=55> */
[----:B------:R-:W-:-:S03]  /*c8950*/  PRMT R5, R15, 0x7772, RZ ;  /* 0x000077720f057816 */ /* 0x000fc600000000ff */
[----:B------:R-:W2:Y:S04]  /*c8960*/  LDL.LU R54, [R1+0x34] ;  /* 0x0000340001367983 */ /* 0x000ea80000300800 */
[----:B----4-:R0:W-:Y:S04]  /*c8970*/  @P0 STG.E.U8 desc[UR40][R12.64], R5 ;  /* 0x000000050c000986 */ /* 0x0101e8000c101128 */
[----:B0-----:R-:W4:Y:S01]  /*c8980*/  LDL.LU.64 R12, [R1+0x11c0] ;  /* 0x0011c000010c7983 */ /* 0x001f220000300a00 */
[----:B------:R-:W-:-:S03]  /*c8990*/  PRMT R5, R15, 0x7773, RZ ;  /* 0x000077730f057816 */ /* 0x000fc600000000ff */
[----:B------:R-:W4:Y:S04]  /*c89a0*/  LDL.LU.64 R14, [R1+0x11b8] ;  /* 0x0011b800010e7983 */ /* 0x000f280000300a00 */
[----:B------:R-:W4:Y:S01]  /*c89b0*/  LDL.LU.64 R36, [R1+0x11d8] ;  /* 0x0011d80001247983 */ /* 0x000f220000300a00 */
[----:B------:R-:W-:Y:S02]  /*c89c0*/  LOP3.LUT R44, R44, 0xffff7fff, RZ, 0xc0, !PT ;  /* 0xffff7fff2c2c7812 */ /* 0x000fe400078ec0ff */
[----:B------:R-:W-:Y:S01]  /*c89d0*/  LOP3.LUT P1, RZ, R2, 0x8, RZ, 0xc0, !PT ;  /* 0x0000000802ff7812 */ /* 0x000fe2000782c0ff */
[----:B------:R-:W4:Y:S01]  /*c89e0*/  LDL.LU.64 R6, [R1+0x11d0] ;  /* 0x0011d00001067983 */ /* 0x000f220000300a00 */
[----:B------:R-:W-:Y:S02]  /*c89f0*/  @P6 LOP3.LUT R44, R44, 0x8000, RZ, 0xfc, !PT ;  /* 0x000080002c2c6812 */ /* 0x000fe400078efcff */
[----:B------:R-:W-:-:S02]  /*c8a00*/  LOP3.LUT P6, RZ, R2, 0x20, RZ, 0xc0, !PT ;  /* 0x0000002002ff7812 */ /* 0x000fc400078cc0ff */
[----:B------:R-:W-:-:S07]  /*c8a10*/  LOP3.LUT R44, R44, 0xfffeffff, RZ, 0xc0, !PT ;  /* 0xfffeffff2c2c7812 */ /* 0x000fce00078ec0ff */
[----:B---3--:R0:W-:Y:S04]  /*c8a20*/  @P1 STG.E.U8 desc[UR40][R10.64], R5 ;  /* 0x000000050a001986 */ /* 0x0081e8000c101128 */
[----:B------:R-:W-:Y:S02]  /*c8a30*/  @P6 LOP3.LUT R44, R44, 0x10000, RZ, 0xfc, !PT ;  /* 0x000100002c2c6812 */ /* 0x000fe400078efcff */
[----:B------:R-:W-:Y:S01]  /*c8a40*/  LOP3.LUT P6, RZ, R2, 0x10, RZ, 0xc0, !PT ;  /* 0x0000001002ff7812 */ /* 0x000fe200078cc0ff */
[----:B0-----:R-:W3:Y:S04]  /*c8a50*/  LDL.LU R10, [R1+0x38] ;  /* 0x00003800010a7983 */ /* 0x001ee80000300800 */
[----:B------:R-:W3:Y:S01]  /*c8a60*/  LDL.LU.64 R60, [R1+0x11e8] ;  /* 0x0011e800013c7983 */ /* 0x000ee20000300a00 */
[----:B------:R-:W-:-:S02]  /*c8a70*/  LOP3.LUT P2, RZ, R3, 0x40, RZ, 0xc0, !PT ;  /* 0x0000004003ff7812 */ /* 0x000fc4000784c0ff */
[----:B------:R-:W-:Y:S02]  /*c8a80*/  LOP3.LUT R44, R44, 0xfffdffff, RZ, 0xc0, !PT ;  /* 0xfffdffff2c2c7812 */ /* 0x000fe400078ec0ff */
[----:B------:R-:W-:Y:S01]  /*c8a90*/  PRMT R5, R45, 0x7770, RZ ;  /* 0x000077702d057816 */ /* 0x000fe200000000ff */
[----:B------:R-:W3:Y:S04]  /*c8aa0*/  LDL.LU.64 R46, [R1+0x11e0] ;  /* 0x0011e000012e7983 */ /* 0x000ee80000300a00 */
[----:B------:R-:W3:Y:S01]  /*c8ab0*/  LDL.LU R11, [R1+0x3c] ;  /* 0x00003c00010b7983 */ /* 0x000ee20000300800 */
[----:B------:R-:W-:Y:S02]  /*c8ac0*/  @P6 LOP3.LUT R44, R44, 0x20000, RZ, 0xfc, !PT ;  /* 0x000200002c2c6812 */ /* 0x000fe400078efcff */
[----:B------:R-:W-:Y:S01]  /*c8ad0*/  LOP3.LUT P6, RZ, R3, 0x80, RZ, 0xc0, !PT ;  /* 0x0000008003ff7812 */ /* 0x000fe200078cc0ff */
[----:B------:R-:W3:Y:S04]  /*c8ae0*/  LDL.LU.64 R48, [R1+0x11f8] ;  /* 0x0011f80001307983 */ /* 0x000ee80000300a00 */
[----:B------:R-:W3:Y:S04]  /*c8af0*/  LDL.LU.64 R50, [R1+0x11f0] ;  /* 0x0011f00001327983 */ /* 0x000ee80000300a00 */
[----:B------:R0:W-:Y:S02]  /*c8b00*/  @P2 STG.E.U8 desc[UR40][R52.64], R5 ;  /* 0x0000000534002986 */ /* 0x0001e4000c101128 */
[----:B0-----:R-:W-:-:S02]  /*c8b10*/  PRMT R5, R45, 0x7771, RZ ;  /* 0x000077712d057816 */ /* 0x001fc400000000ff */
[----:B------:R-:W3:Y:S04]  /*c8b20*/  LDL.LU.64 R52, [R1+0x1208] ;  /* 0x0012080001347983 */ /* 0x000ee80000300a00 */
[----:B------:R0:W-:Y:S01]  /*c8b30*/  @P6 STG.E.U8 desc[UR40][R56.64], R5 ;  /* 0x0000000538006986 */ /* 0x0001e2000c101128 */
[C---:B------:R-:W-:Y:S02]  /*c8b40*/  LOP3.LUT P6, RZ, R44.reuse, 0x20000, RZ, 0xc0, !PT ;  /* 0x000200002cff7812 */ /* 0x040fe400078cc0ff */
[----:B0-----:R-:W-:Y:S01]  /*c8b50*/  PRMT R5, R45, 0x7772, RZ ;  /* 0x000077722d057816 */ /* 0x001fe200000000ff */
[----:B------:R-:W3:Y:S10]  /*c8b60*/  LDL.LU.64 R56, [R1+0x1200] ;  /* 0x0012000001387983 */ /* 0x000ef40000300a00 */
[----:B------:R0:W-:Y:S01]  /*c8b70*/  @P6 STG.E.U8 desc[UR40][R58.64], R5 ;  /* 0x000000053a006986 */ /* 0x0001e2000c101128 */
[----:B------:R-:W-:-:S03]  /*c8b80*/  LOP3.LUT P6, RZ, R44, 0x10000, RZ, 0xc0, !PT ;  /* 0x000100002cff7812 */ /* 0x000fc600078cc0ff */
[----:B0-----:R-:W3:Y:S01]  /*c8b90*/  LDL.LU.64 R58, [R1+0x1218] ;  /* 0x00121800013a7983 */ /* 0x001ee20000300a00 */
[----:B------:R-:W-:-:S09]  /*c8ba0*/  PRMT R5, R45, 0x7773, RZ ;  /* 0x000077732d057816 */ /* 0x000fd200000000ff */
[----:B--2---:R0:W-:Y:S04]  /*c8bb0*/  @P6 STG.E.U8 desc[UR40][R8.64], R5 ;  /* 0x0000000508006986 */ /* 0x0041e8000c101128 */
[----:B0-----:R-:W2:Y:S01]  /*c8bc0*/  LDL.LU.64 R8, [R1+0x1210] ;  /* 0x0012100001087983 */ /* 0x001ea20000300a00 */
[----:B------:R-:W-:Y:S02]  /*c8bd0*/  LOP3.LUT P6, RZ, R44, 0x8000, RZ, 0xc0, !PT ;  /* 0x000080002cff7812 */ /* 0x000fe400078cc0ff */
[----:B------:R-:W-:-:S11]  /*c8be0*/  PRMT R5, R54, 0x7770, RZ ;  /* 0x0000777036057816 */ /* 0x000fd600000000ff */
[----:B----4-:R0:W-:Y:S01]  /*c8bf0*/  @P6 STG.E.U8 desc[UR40][R12.64], R5 ;  /* 0x000000050c006986 */ /* 0x0101e2000c101128 */
        /* <DEDUP_REMOVED lines=10> */
[----:B------:R-:W4:Y:S01]  /*c8ca0*/  LDL.LU.64 R12, [R1+0x3038] ;  /* 0x00303800010c7983 */ /* 0x000f220000300a00 */
[----:B0-----:R-:W-:-:S03]  /*c8cb0*/  PRMT R5, R54, 0x7772, RZ ;  /* 0x0000777236057816 */ /* 0x001fc600000000ff */
[----:B------:R-:W4:Y:S04]  /*c8cc0*/  LDL.LU.64 R14, [R1+0x3030] ;  /* 0x00303000010e7983 */ /* 0x000f280000300a00 */
        /* <DEDUP_REMOVED lines=8> */
[C---:B0-----:R-:W-:Y:S01]  /*c8d50*/  PRMT R5, R10.reuse, 0x7771, RZ ;  /* 0x000077710a057816 */ /* 0x041fe200000000ff */
[----:B------:R-:W3:Y:S10]  /*c8d60*/  LDL.LU.64 R60, [R1+0x1228] ;  /* 0x00122800013c7983 */ /* 0x000ef40000300a00 */
[----:B------:R0:W-:Y:S02]  /*c8d70*/  @P6 STG.E.U8 desc[UR40][R46.64], R5 ;  /* 0x000000052e006986 */ /* 0x0001e4000c101128 */
[----:B0-----:R-:W-:-:S05]  /*c8d80*/  PRMT R5, R10, 0x7772, RZ ;  /* 0x000077720a057816 */ /* 0x001fca00000000ff */
[----:B------:R0:W-:Y:S02]  /*c8d90*/  @P5 STG.E.U8 desc[UR40][R48.64], R5 ;  /* 0x0000000530005986 */ /* 0x0001e4000c101128 */
[----:B0-----:R-:W-:Y:S02]  /*c8da0*/  PRMT R5, R10, 0x7773, RZ ;  /* 0x000077730a057816 */ /* 0x001fe400000000ff */
[----:B------:R-:W3:Y:S04]  /*c8db0*/  LDL.LU.64 R48, [R1+0x1220] ;  /* 0x0012200001307983 */ /* 0x000ee80000300a00 */
        /* <DEDUP_REMOVED lines=10> */
[----:B------:R-:W2:Y:S04]  /*c8e60*/  LDL.LU R46, [R1+0x20] ;  /* 0x00002000012e7983 */ /* 0x000ea80000300800 */
[----:B------:R-:W3:Y:S04]  /*c8e70*/  LDL.LU.64 R50, [R1+0x1230] ;  /* 0x0012300001327983 */ /* 0x000ee80000300a00 */
[----:B------:R-:W4:Y:S04]  /*c8e80*/  LDL.LU.64 R52, [R1+0x1248] ;  /* 0x0012480001347983 */ /* 0x000f280000300a00 */
[----:B------:R-:W4:Y:S04]  /*c8e90*/  LDL.LU.64 R56, [R1+0x1240] ;  /* 0x0012400001387983 */ /* 0x000f280000300a00 */
[----:B------:R-:W4:Y:S04]  /*c8ea0*/  LDL.LU.64 R10, [R1+0x1258] ;  /* 0x00125800010a7983 */ /* 0x000f280000300a00 */
[----:B------:R-:W4:Y:S04]  /*c8eb0*/  LDL.LU R47, [R1+0x24] ;  /* 0x00002400012f7983 */ /* 0x000f280000300800 */
[----:B------:R-:W4:Y:S01]  /*c8ec0*/  LDL.LU.64 R58, [R1+0x1250] ;  /* 0x00125000013a7983 */ /* 0x000f220000300a00 */
[----:B------:R-:W-:-:S02]  /*c8ed0*/  LOP3.LUT P2, RZ, R3, 0x400000, RZ, 0xc0, !PT ;  /* 0x0040000003ff7812 */ /* 0x000fc4000784c0ff */
[----:B------:R-:W-:Y:S02]  /*c8ee0*/  LOP3.LUT R44, R44, 0xfffffff7, RZ, 0xc0, !PT ;  /* 0xfffffff72c2c7812 */ /* 0x000fe400078ec0ff */
[C---:B------:R-:W-:Y:S02]  /*c8ef0*/  LOP3.LUT P0, RZ, R3.reuse, 0x4000, RZ, 0xc0, !PT ;  /* 0x0000400003ff7812 */ /* 0x040fe4000780c0ff */
[----:B------:R-:W-:Y:S02]  /*c8f00*/  LOP3.LUT P1, RZ, R3, 0x8000, RZ, 0xc0, !PT ;  /* 0x0000800003ff7812 */ /* 0x000fe4000782c0ff */
[C---:B------:R-:W-:Y:S02]  /*c8f10*/  LOP3.LUT P3, RZ, R2.reuse, 0x1000, RZ, 0xc0, !PT ;  /* 0x0000100002ff7812 */ /* 0x040fe4000786c0ff */
[----:B------:R-:W-:Y:S01]  /*c8f20*/  LOP3.LUT P5, RZ, R2, 0x2000, RZ, 0xc0, !PT ;  /* 0x0000200002ff7812 */ /* 0x000fe200078ac0ff */
[----:B------:R-:W4:Y:S02]  /*c8f30*/  LDL.LU R54, [R1+0x28] ;  /* 0x0000280001367983 */ /* 0x000f240000300800 */
        /* <DEDUP_REMOVED lines=17> */
[----:B------:R-:W-:Y:S02]  /*c9050*/  LOP3.LUT P4, RZ, R3, 0x10000, RZ, 0xc0, !PT ;  /* 0x0001000003ff7812 */ /* 0x000fe4000788c0ff */
[----:B------:R-:W-:-:S09]  /*c9060*/  LOP3.LUT R44, R44, 0xfffffdff, RZ, 0xc0, !PT ;  /* 0xfffffdff2c2c7812 */ /* 0x000fd200078ec0ff */
[----:B------:R-:W-:Y:S02]  /*c9070*/  @P2 LOP3.LUT R44, R44, 0x200, RZ, 0xfc, !PT ;  /* 0x000002002c2c2812 */ /* 0x000fe400078efcff */
[----:B------:R-:W-:Y:S02]  /*c9080*/  LOP3.LUT P2, RZ, R3, 0x20000, RZ, 0xc0, !PT ;  /* 0x0002000003ff7812 */ /* 0x000fe4000784c0ff */
[----:B--2---:R-:W-:-:S05]  /*c9090*/  PRMT R2, R46, 0x7770, RZ ;  /* 0x000077702e027816 */ /* 0x004fca00000000ff */
[----:B---3--:R0:W-:Y:S02]  /*c90a0*/  @P0 STG.E.U8 desc[UR40][R60.64], R2 ;  /* 0x000000023c000986 */ /* 0x0081e4000c101128 */
[----:B0-----:R-:W-:-:S05]  /*c90b0*/  PRMT R2, R46, 0x7771, RZ ;  /* 0x000077712e027816 */ /* 0x001fca00000000ff */
[----:B------:R0:W-:Y:S04]  /*c90c0*/  @P1 STG.E.U8 desc[UR40][R48.64], R2 ;  /* 0x0000000230001986 */ /* 0x0001e8000c101128 */
[----:B0-----:R-:W2:Y:S01]  /*c90d0*/  LDL.LU.64 R48, [R1+0x1278] ;  /* 0x0012780001307983 */ /* 0x001ea20000300a00 */
[----:B------:R-:W-:-:S05]  /*c90e0*/  PRMT R2, R46, 0x7772, RZ ;  /* 0x000077722e027816 */ /* 0x000fca00000000ff */
[----:B------:R0:W-:Y:S04]  /*c90f0*/  @P3 STG.E.U8 desc[UR40][R8.64], R2 ;  /* 0x0000000208003986 */ /* 0x0001e8000c101128 */
[----:B0-----:R-:W3:Y:S01]  /*c9100*/  LDL.LU.64 R8, [R1+0x1270] ;  /* 0x0012700001087983 */ /* 0x001ee20000300a00 */
[----:B------:R-:W-:-:S05]  /*c9110*/  PRMT R2, R46, 0x7773, RZ ;  /* 0x000077732e027816 */ /* 0x000fca00000000ff */
[----:B------:R0:W-:Y:S04]  /*c9120*/  @P5 STG.E.U8 desc[UR40][R50.64], R2 ;  /* 0x0000000232005986 */ /* 0x0001e8000c101128 */
[----:B0-----:R-:W3:Y:S01]  /*c9130*/  LDL.LU.64 R50, [R1+0x1288] ;  /* 0x0012880001327983 */ /* 0x001ee20000300a00 */
[----:B----4-:R-:W-:-:S05]  /*c9140*/  PRMT R2, R47, 0x7770, RZ ;  /* 0x000077702f027816 */ /* 0x010fca00000000ff */
        /* <DEDUP_REMOVED lines=12> */
[----:B------:R0:W-:Y:S04]  /*c9210*/  @P2 STG.E.U8 desc[UR40][R58.64], R2 ;  /* 0x000000023a002986 */ /* 0x0001e8000c101128 */
[----:B0-----:R-:W4:Y:S04]  /*c9220*/  LDL.LU.64 R58, [R1+0x12b0] ;  /* 0x0012b000013a7983 */ /* 0x001f280000300a00 */
[----:B------:R-:W4:Y:S04]  /*c9230*/  LDL.LU.64 R36, [R1+0x12a8] ;  /* 0x0012a80001247983 */ /* 0x000f280000300a00 */
[----:B------:R-:W4:Y:S04]  /*c9240*/  LDL.LU.64 R46, [R1+0x12c0] ;  /* 0x0012c000012e7983 */ /* 0x000f280000300a00 */
[----:B------:R-:W4:Y:S01]  /*c9250*/  LDL.LU R61, [R1+0x10] ;  /* 0x00001000013d7983 */ /* 0x000f220000300800 */
[----:B------:R-:W-:-:S02]  /*c9260*/  LOP3.LUT P2, RZ, R44, 0x80, RZ, 0xc0, !PT ;  /* 0x000000802cff7812 */ /* 0x000fc4000784c0ff */
[----:B------:R-:W-:Y:S01]  /*c9270*/  PRMT R2, R54, 0x7770, RZ ;  /* 0x0000777036027816 */ /* 0x000fe200000000ff */
[----:B------:R-:W4:Y:S01]  /*c9280*/  LDL.LU R7, [R1+0x120] ;  /* 0x0001200001077983 */ /* 0x000f220000300800 */
[C---:B------:R-:W-:Y:S02]  /*c9290*/  LOP3.LUT P0, RZ, R3.reuse, 0x800000, RZ, 0xc0, !PT ;  /* 0x0080000003ff7812 */ /* 0x040fe4000780c0ff */
[----:B------:R-:W-:-:S07]  /*c92a0*/  LOP3.LUT P1, RZ, R3, 0x1000000, RZ, 0xc0, !PT ;  /* 0x0100000003ff7812 */ /* 0x000fce000782c0ff */
[----:B--2---:R0:W-:Y:S01]  /*c92b0*/  @P2 STG.E.U8 desc[UR40][R48.64], R2 ;  /* 0x0000000230002986 */ /* 0x0041e2000c101128 */
[----:B------:R-:W-:Y:S02]  /*c92c0*/  LOP3.LUT P2, RZ, R44, 0x40, RZ, 0xc0, !PT ;  /* 0x000000402cff7812 */ /* 0x000fe4000784c0ff */
[----:B0-----:R-:W-:Y:S01]  /*c92d0*/  PRMT R2, R54, 0x7771, RZ ;  /* 0x0000777136027816 */ /* 0x001fe200000000ff */
[----:B------:R-:W2:Y:S04]  /*c92e0*/  LDL.LU.64 R48, [R1+0x12b8] ;  /* 0x0012b80001307983 */ /* 0x000ea80000300a00 */
[----:B------:R-:W2:Y:S06]  /*c92f0*/  LDL.LU R45, [R1+0x124] ;  /* 0x00012400012d7983 */ /* 0x000eac0000300800 */
[----:B---3--:R0:W-:Y:S01]  /*c9300*/  @P2 STG.E.U8 desc[UR40][R8.64], R2 ;  /* 0x0000000208002986 */ /* 0x0081e2000c101128 */
[----:B------:R-:W-:-:S02]  /*c9310*/  LOP3.LUT P2, RZ, R44, 0x20, RZ, 0xc0, !PT ;  /* 0x000000202cff7812 */ /* 0x000fc4000784c0ff */
[----:B0-----:R-:W-:Y:S01]  /*c9320*/  PRMT R2, R54, 0x7772, RZ ;  /* 0x0000777236027816 */ /* 0x001fe200000000ff */
[----:B------:R-:W3:Y:S10]  /*c9330*/  LDL.LU.64 R8, [R1+0x3028] ;  /* 0x0030280001087983 */ /* 0x000ef40000300a00 */
[----:B------:R0:W-:Y:S01]  /*c9340*/  @P2 STG.E.U8 desc[UR40][R50.64], R2 ;  /* 0x0000000232002986 */ /* 0x0001e2000c101128 */
[----:B------:R-:W-:-:S03]  /*c9350*/  LOP3.LUT P2, RZ, R44, 0x10, RZ, 0xc0, !PT ;  /* 0x000000102cff7812 */ /* 0x000fc6000784c0ff */
[----:B0-----:R-:W3:Y:S01]  /*c9360*/  LDL.LU.64 R50, [R1+0x12d0] ;  /* 0x0012d00001327983 */ /* 0x001ee20000300a00 */
[----:B------:R-:W-:-:S09]  /*c9370*/  PRMT R2, R54, 0x7773, RZ ;  /* 0x0000777336027816 */ /* 0x000fd200000000ff */
[----:B----4-:R0:W-:Y:S01]  /*c9380*/  @P2 STG.E.U8 desc[UR40][R52.64], R2 ;  /* 0x0000000234002986 */ /* 0x0101e2000c101128 */
[----:B------:R-:W-:-:S03]  /*c9390*/  LOP3.LUT P2, RZ, R44, 0x8, RZ, 0xc0, !PT ;  /* 0x000000082cff7812 */ /* 0x000fc6000784c0ff */
[----:B0-----:R-:W4:Y:S01]  /*c93a0*/  LDL.LU.64 R52, [R1+0x12c8] ;  /* 0x0012c80001347983 */ /* 0x001f220000300a00 */
[----:B------:R-:W-:-:S03]  /*c93b0*/  PRMT R2, R60, 0x7770, RZ ;  /* 0x000077703c027816 */ /* 0x000fc600000000ff */
[----:B------:R-:W4:Y:S06]  /*c93c0*/  LDL.LU R54, [R1+0x14] ;  /* 0x0000140001367983 */ /* 0x000f2c0000300800 */
[----:B------:R0:W-:Y:S04]  /*c93d0*/  @P2 STG.E.U8 desc[UR40][R56.64], R2 ;  /* 0x0000000238002986 */ /* 0x0001e8000c101128 */
[----:B0-----:R-:W4:Y:S01]  /*c93e0*/  LDL.LU.64 R56, [R1+0x12e0] ;  /* 0x0012e00001387983 */ /* 0x001f220000300a00 */
[----:B------:R-:W-:-:S05]  /*c93f0*/  PRMT R2, R60, 0x7771, RZ ;  /* 0x000077713c027816 */ /* 0x000fca00000000ff */
[----:B------:R0:W-:Y:S02]  /*c9400*/  @P0 STG.E.U8 desc[UR40][R10.64], R2 ;  /* 0x000000020a000986 */ /* 0x0001e4000c101128 */
[----:B0-----:R-:W-:Y:S02]  /*c9410*/  PRMT R2, R60, 0x7772, RZ ;  /* 0x000077723c027816 */ /* 0x001fe400000000ff */
[----:B------:R-:W4:Y:S04]  /*c9420*/  LDL.LU.64 R10, [R1+0x3020] ;  /* 0x00302000010a7983 */ /* 0x000f280000300a00 */
[----:B------:R0:W-:Y:S04]  /*c9430*/  @P1 STG.E.U8 desc[UR40][R58.64], R2 ;  /* 0x000000023a001986 */ /* 0x0001e8000c101128 */
[----:B0-----:R-:W4:Y:S01]  /*c9440*/  LDL.LU.64 R58, [R1+0x12d8] ;  /* 0x0012d800013a7983 */ /* 0x001f220000300a00 */
[----:B------:R-:W-:-:S02]  /*c9450*/  LOP3.LUT P6, RZ, R3, 0x2000000, RZ, 0xc0, !PT ;  /* 0x0200000003ff7812 */ /* 0x000fc400078cc0ff */
[----:B------:R-:W-:Y:S02]  /*c9460*/  LOP3.LUT P3, RZ, R3, 0x4000000, RZ, 0xc0, !PT ;  /* 0x0400000003ff7812 */ /* 0x000fe4000786c0ff */
[----:B------:R-:W-:-:S09]  /*c9470*/  PRMT R2, R60, 0x7773, RZ ;  /* 0x000077733c027816 */ /* 0x000fd200000000ff */
[----:B------:R0:W-:Y:S01]  /*c9480*/  @P6 STG.E.U8 desc[UR40][R36.64], R2 ;  /* 0x0000000224006986 */ /* 0x0001e2000c101128 */
[----:B------:R-:W-:Y:S02]  /*c9490*/  LOP3.LUT P5, RZ, R3, 0x8000000, RZ, 0xc0, !PT ;  /* 0x0800000003ff7812 */ /* 0x000fe400078ac0ff */
[----:B0-----:R-:W-:-:S05]  /*c94a0*/  PRMT R2, R61, 0x7770, RZ ;  /* 0x000077703d027816 */ /* 0x001fca00000000ff */
[----:B------:R0:W-:Y:S04]  /*c94b0*/  @P3 STG.E.U8 desc[UR40][R46.64], R2 ;  /* 0x000000022e003986 */ /* 0x0001e8000c101128 */
[----:B0-----:R-:W4:Y:S01]  /*c94c0*/  LDL.LU.64 R46, [R1+0x12f0] ;  /* 0x0012f000012e7983 */ /* 0x001f220000300a00 */
[----:B------:R-:W-:Y:S02]  /*c94d0*/  PRMT R2, R61, 0x7771, RZ ;  /* 0x000077713d027816 */ /* 0x000fe400000000ff */
[----:B------:R-:W-:Y:S02]  /*c94e0*/  LOP3.LUT P4, RZ, R4, 0x1, RZ, 0xc0, !PT ;  /* 0x0000000104ff7812 */ /* 0x000fe4000788c0ff */
[----:B------:R-:W-:Y:S01]  /*c94f0*/  LOP3.LUT P0, RZ, R44, 0x4, RZ, 0xc0, !PT ;  /* 0x000000042cff7812 */ /* 0x000fe2000780c0ff */
[----:B--2---:R0:W-:Y:S01]  /*c9500*/  @P5 STG.E.U8 desc[UR40][R48.64], R2 ;  /* 0x0000000230005986 */ /* 0x0041e2000c101128 */
[----:B------:R-:W-:-:S02]  /*c9510*/  ISETP.LT.AND P5, PT, R7, UR26, !P4 ;  /* 0x0000001a07007c0c */ /* 0x000fc4000e7a1270 */
[C---:B------:R-:W-:Y:S02]  /*c9520*/  LOP3.LUT P2, RZ, R4.reuse, 0x10, RZ, 0xc0, !PT ;  /* 0x0000001004ff7812 */ /* 0x040fe4000784c0ff */
[----:B------:R-:W-:Y:S02]  /*c9530*/  LOP3.LUT P3, RZ, R4, 0x100, RZ, 0xc0, !PT ;  /* 0x0000010004ff7812 */ /* 0x000fe4000786c0ff */
[----:B------:R-:W-:Y:S02]  /*c9540*/  LOP3.LUT P6, RZ, R40, 0x2000000, RZ, 0xc0, !PT ;  /* 0x0200000028ff7812 */ /* 0x000fe400078cc0ff */
[----:B------:R-:W-:Y:S01]  /*c9550*/  LOP3.LUT P1, RZ, R44, 0x2, RZ, 0xc0, !PT ;  /* 0x000000022cff7812 */ /* 0x000fe2000782c0ff */
[----:B------:R-:W1:Y:S01]  /*c9560*/  LDCU UR26, c[0x0][0x39c] ;  /* 0x00007380ff1a77ac */ /* 0x000e620008000800 */
[----:B0-----:R-:W2:Y:S01]  /*c9570*/  LDL.LU.64 R48, [R1+0x12e8] ;  /* 0x0012e80001307983 */ /* 0x001ea20000300a00 */
[----:B------:R-:W-:-:S03]  /*c9580*/  PRMT R2, R61, 0x7772, RZ ;  /* 0x000077723d027816 */ /* 0x000fc600000000ff */
[----:B------:R-:W2:Y:S04]  /*c9590*/  LDL.LU R60, [R1+0x18] ;  /* 0x00001800013c7983 */ /* 0x000ea80000300800 */
[----:B---3--:R0:W-:Y:S01]  /*c95a0*/  @P5 STG.E.U8 desc[UR40][R50.64], R2 ;  /* 0x0000000232005986 */ /* 0x0081e2000c101128 */
[----:B------:R-:W-:-:S03]  /*c95b0*/  ISETP.LT.AND P5, PT, R45, UR22, !P4 ;  /* 0x000000162d007c0c */ /* 0x000fc6000e7a1270 */
[----:B0-----:R-:W3:Y:S01]  /*c95c0*/  LDL.LU.64 R50, [R1+0x1300] ;  /* 0x0013000001327983 */ /* 0x001ee20000300a00 */
[----:B------:R-:W-:Y:S01]  /*c95d0*/  PRMT R2, R61, 0x7773, RZ ;  /* 0x000077733d027816 */ /* 0x000fe200000000ff */
[----:B------:R-:W0:Y:S08]  /*c95e0*/  LDCU UR22, c[0x0][0x398] ;  /* 0x00007300ff1677ac */ /* 0x000e300008000800 */
[----:B----4-:R4:W-:Y:S01]  /*c95f0*/  @P5 STG.E.U8 desc[UR40][R52.64], R2 ;  /* 0x0000000234005986 */ /* 0x0109e2000c101128 */
[----:B------:R-:W-:-:S03]  /*c9600*/  ISETP.LT.AND P5, PT, R7, UR20, !P0 ;  /* 0x0000001407007c0c */ /* 0x000fc6000c7a1270 */
[----:B----4-:R-:W4:Y:S01]  /*c9610*/  LDL.LU.64 R52, [R1+0x12f8] ;  /* 0x0012f80001347983 */ /* 0x010f220000300a00 */
[----:B------:R-:W-:Y:S02]  /*c9620*/  PRMT R2, R54, 0x7770, RZ ;  /* 0x0000777036027816 */ /* 0x000fe400000000ff */
[----:B------:R-:W-:Y:S02]  /*c9630*/  ISETP.LT.AND P0, PT, R45, UR18, !P0 ;  /* 0x000000122d007c0c */ /* 0x000fe4000c701270 */
[----:B------:R-:W-:Y:S01]  /*c9640*/  LOP3.LUT P4, RZ, R4, 0x400, RZ, 0xc0, !PT ;  /* 0x0000040004ff7812 */ /* 0x000fe2000788c0ff */
[----:B------:R-:W0:Y:S01]  /*c9650*/  LDCU UR20, c[0x0][0x39c] ;  /* 0x00007380ff1477ac */ /* 0x000e220008000800 */
[----:B------:R-:W0:Y:S03]  /*c9660*/  LDCU UR18, c[0x0][0x39c] ;  /* 0x00007380ff1277ac */ /* 0x000e260008000800 */
[----:B------:R1:W-:Y:S04]  /*c9670*/  @P5 STG.E.U8 desc[UR40][R56.64], R2 ;  /* 0x0000000238005986 */ /* 0x0003e8000c101128 */
[----:B-1----:R-:W4:Y:S01]  /*c9680*/  LDL.LU.64 R56, [R1+0x1310] ;  /* 0x0013100001387983 */ /* 0x002f220000300a00 */
[----:B------:R-:W-:-:S05]  /*c9690*/  PRMT R2, R54, 0x7771, RZ ;  /* 0x0000777136027816 */ /* 0x000fca00000000ff */
[----:B------:R1:W-:Y:S04]  /*c96a0*/  @P0 STG.E.U8 desc[UR40][R58.64], R2 ;  /* 0x000000023a000986 */ /* 0x0003e8000c101128 */
[----:B-1----:R-:W4:Y:S01]  /*c96b0*/  LDL.LU.64 R58, [R1+0x1308] ;  /* 0x00130800013a7983 */ /* 0x002f220000300a00 */
[----:B------:R-:W-:Y:S02]  /*c96c0*/  ISETP.LT.AND P0, PT, R7, UR16, !P2 ;  /* 0x0000001007007c0c */ /* 0x000fe4000d701270 */
[----:B------:R-:W-:Y:S01]  /*c96d0*/  PRMT R2, R54, 0x7772, RZ ;  /* 0x0000777236027816 */ /* 0x000fe200000000ff */
[----:B------:R-:W4:Y:S01]  /*c96e0*/  LDL.LU R61, [R1+0x1c] ;  /* 0x00001c00013d7983 */ /* 0x000f220000300800 */
[----:B------:R-:W-:Y:S01]  /*c96f0*/  LOP3.LUT P5, RZ, R4, 0x1000, RZ, 0xc0, !PT ;  /* 0x0000100004ff7812 */ /* 0x000fe200078ac0ff */
[----:B------:R-:W1:Y:S08]  /*c9700*/  LDCU UR16, c[0x0][0x39c] ;  /* 0x00007380ff1077ac */ /* 0x000e700008000800 */
[----:B------:R0:W-:Y:S01]  /*c9710*/  @P0 STG.E.U8 desc[UR40][R46.64], R2 ;  /* 0x000000022e000986 */ /* 0x0001e2000c101128 */
[----:B------:R-:W-:-:S03]  /*c9720*/  ISETP.LT.AND P0, PT, R45, UR6, !P2 ;  /* 0x000000062d007c0c */ /* 0x000fc6000d701270 */
[----:B0-----:R-:W4:Y:S01]  /*c9730*/  LDL.LU.64 R46, [R1+0x1320] ;  /* 0x00132000012e7983 */ /* 0x001f220000300a00 */
[----:B------:R-:W-:Y:S01]  /*c9740*/  PRMT R2, R54, 0x7773, RZ ;  /* 0x0000777336027816 */ /* 0x000fe200000000ff */
[----:B------:R-:W0:Y:S08]  /*c9750*/  LDCU UR6, c[0x0][0x39c] ;  /* 0x00007380ff0677ac */ /* 0x000e300008000800 */
[----:B--2---:R2:W-:Y:S01]  /*c9760*/  @P0 STG.E.U8 desc[UR40][R48.64], R2 ;  /* 0x0000000230000986 */ /* 0x0045e2000c101128 */
[----:B------:R-:W-:-:S02]  /*c9770*/  ISETP.LT.AND P0, PT, R7, UR14, !P3 ;  /* 0x0000000e07007c0c */ /* 0x000fc4000df01270 */
[----:B------:R-:W-:Y:S01]  /*c9780*/  LOP3.LUT P2, RZ, R4, 0x4000, RZ, 0xc0, !PT ;  /* 0x0000400004ff7812 */ /* 0x000fe2000784c0ff */
[----:B------:R-:W0:Y:S01]  /*c9790*/  LDCU UR14, c[0x0][0x39c] ;  /* 0x00007380ff0e77ac */ /* 0x000e220008000800 */
[----:B--2---:R-:W2:Y:S01]  /*c97a0*/  LDL.LU.64 R48, [R1+0x1318] ;  /* 0x0013180001307983 */ /* 0x004ea20000300a00 */
[----:B------:R-:W-:-:S08]  /*c97b0*/  PRMT R2, R60, 0x7770, RZ ;  /* 0x000077703c027816 */ /* 0x000fd000000000ff */
[----:B---3--:R3:W-:Y:S01]  /*c97c0*/  @P0 STG.E.U8 desc[UR40][R50.64], R2 ;  /* 0x0000000232000986 */ /* 0x0087e2000c101128 */
[----:B------:R-:W-:-:S03]  /*c97d0*/  ISETP.LT.AND P0, PT, R45, UR10, !P3 ;  /* 0x0000000a2d007c0c */ /* 0x000fc6000df01270 */
[----:B---3--:R-:W3:Y:S01]  /*c97e0*/  LDL.LU.64 R50, [R1+0x1330] ;  /* 0x0013300001327983 */ /* 0x008ee20000300a00 */
[----:B------:R-:W-:Y:S01]  /*c97f0*/  PRMT R2, R60, 0x7771, RZ ;  /* 0x000077713c027816 */ /* 0x000fe200000000ff */
[----:B------:R-:W0:Y:S08]  /*c9800*/  LDCU UR10, c[0x0][0x39c] ;  /* 0x00007380ff0a77ac */ /* 0x000e300008000800 */
[----:B----4-:R4:W-:Y:S01]  /*c9810*/  @P0 STG.E.U8 desc[UR40][R52.64], R2 ;  /* 0x0000000234000986 */ /* 0x0109e2000c101128 */
[----:B------:R-:W-:-:S02]  /*c9820*/  ISETP.LT.AND P0, PT, R7, UR12, !P4 ;  /* 0x0000000c07007c0c */ /* 0x000fc4000e701270 */
[----:B------:R-:W-:Y:S01]  /*c9830*/  LOP3.LUT P3, RZ, R4, 0x10000, RZ, 0xc0, !PT ;  /* 0x0001000004ff7812 */ /* 0x000fe2000786c0ff */
[----:B------:R-:W0:Y:S01]  /*c9840*/  LDCU UR12, c[0x0][0x39c] ;  /* 0x00007380ff0c77ac */ /* 0x000e220008000800 */
[----:B----4-:R-:W4:Y:S01]  /*c9850*/  LDL.LU.64 R52, [R1+0x1328] ;  /* 0x0013280001347983 */ /* 0x010f220000300a00 */
[----:B------:R-:W-:-:S03]  /*c9860*/  PRMT R2, R60, 0x7772, RZ ;  /* 0x000077723c027816 */ /* 0x000fc600000000ff */
[----:B------:R-:W4:Y:S05]  /*c9870*/  LDL.LU R54, [R1] ;  /* 0x0000000001367983 */ /* 0x000f2a0000300800 */
[----:B------:R0:W-:Y:S01]  /*c9880*/  @P0 STG.E.U8 desc[UR40][R56.64], R2 ;  /* 0x0000000238000986 */ /* 0x0001e2000c101128 */
[----:B------:R-:W-:-:S03]  /*c9890*/  ISETP.LT.AND P0, PT, R45, UR8, !P4 ;  /* 0x000000082d007c0c */ /* 0x000fc6000e701270 */
[----:B0-----:R-:W4:Y:S01]  /*c98a0*/  LDL.LU.64 R56, [R1+0x1340] ;  /* 0x0013400001387983 */ /* 0x001f220000300a00 */
[----:B------:R-:W-:Y:S01]  /*c98b0*/  PRMT R2, R60, 0x7773, RZ ;  /* 0x000077733c027816 */ /* 0x000fe200000000ff */
[----:B------:R-:W0:Y:S08]  /*c98c0*/  LDCU UR8, c[0x0][0x398] ;  /* 0x00007300ff0877ac */ /* 0x000e300008000800 */
[----:B------:R0:W-:Y:S04]  /*c98d0*/  @P0 STG.E.U8 desc[UR40][R58.64], R2 ;  /* 0x000000023a000986 */ /* 0x0001e8000c101128 */
[----:B0-----:R-:W4:Y:S01]  /*c98e0*/  LDL.LU.64 R58, [R1+0x1338] ;  /* 0x00133800013a7983 */ /* 0x001f220000300a00 */
[----:B------:R-:W-:-:S02]  /*c98f0*/  ISETP.LT.AND P0, PT, R7, UR4, !P5 ;  /* 0x0000000407007c0c */ /* 0x000fc4000ef01270 */
[----:B------:R-:W-:Y:S01]  /*c9900*/  PRMT R2, R61, 0x7770, RZ ;  /* 0x000077703d027816 */ /* 0x000fe200000000ff */
[----:B------:R-:W0:Y:S10]  /*c9910*/  LDCU UR4, c[0x0][0x398] ;  /* 0x00007300ff0477ac */ /* 0x000e340008000800 */
[----:B------:R0:W-:Y:S01]  /*c9920*/  @P0 STG.E.U8 desc[UR40][R46.64], R2 ;  /* 0x000000022e000986 */ /* 0x0001e2000c101128 */
[----:B------:R-:W-:-:S03]  /*c9930*/  ISETP.LT.AND P0, PT, R45, UR24, !P5 ;  /* 0x000000182d007c0c */ /* 0x000fc6000ef01270 */
[----:B0-----:R-:W4:Y:S01]  /*c9940*/  LDL.LU.64 R46, [R1+0x1350] ;  /* 0x00135000012e7983 */ /* 0x001f220000300a00 */
[----:B------:R-:W-:Y:S02]  /*c9950*/  PRMT R2, R61, 0x7771, RZ ;  /* 0x000077713d027816 */ /* 0x000fe400000000ff */
[----:B------:R-:W-:Y:S01]  /*c9960*/  LOP3.LUT P4, RZ, R4, 0x40000, RZ, 0xc0, !PT ;  /* 0x0004000004ff7812 */ /* 0x000fe2000788c0ff */
[----:B------:R-:W0:Y:S06]  /*c9970*/  LDCU UR24, c[0x0][0x39c] ;  /* 0x00007380ff1877ac */ /* 0x000e2c0008000800 */
[----:B--2---:R2:W-:Y:S01]  /*c9980*/  @P0 STG.E.U8 desc[UR40][R48.64], R2 ;  /* 0x0000000230000986 */ /* 0x0045e2000c101128 */
[----:B------:R-:W-:Y:S01]  /*c9990*/  ISETP.LT.AND P0, PT, R7, UR4, !P2 ;  /* 0x0000000407007c0c */ /* 0x000fe2000d701270 */
[----:B------:R-:W0:Y:S02]  /*c99a0*/  LDCU UR4, c[0x0][0x398] ;  /* 0x00007300ff0477ac */ /* 0x000e240008000800 */
[----:B--2---:R-:W2:Y:S01]  /*c99b0*/  LDL.LU.64 R48, [R1+0x1348] ;  /* 0x0013480001307983 */ /* 0x004ea20000300a00 */
[----:B------:R-:W-:-:S03]  /*c99c0*/  PRMT R2, R61, 0x7772, RZ ;  /* 0x000077723d027816 */ /* 0x000fc600000000ff */
[----:B------:R-:W2:Y:S06]  /*c99d0*/  LDL.LU R60, [R1+0x4] ;  /* 0x00000400013c7983 */ /* 0x000eac0000300800 */
[----:B---3--:R3:W-:Y:S01]  /*c99e0*/  @P0 STG.E.U8 desc[UR40][R50.64], R2 ;  /* 0x0000000232000986 */ /* 0x0087e2000c101128 */
[----:B0-----:R-:W-:Y:S01]  /*c99f0*/  ISETP.LT.AND P0, PT, R45, UR4, !P2 ;  /* 0x000000042d007c0c */ /* 0x001fe2000d701270 */
[----:B------:R-:W0:Y:S02]  /*c9a00*/  LDCU UR4, c[0x0][0x398] ;  /* 0x00007300ff0477ac */ /* 0x000e240008000800 */
[----:B---3--:R-:W3:Y:S01]  /*c9a10*/  LDL.LU.64 R50, [R1+0x1360] ;  /* 0x0013600001327983 */ /* 0x008ee20000300a00 */
[----:B------:R-:W-:-:S09]  /*c9a20*/  PRMT R2, R61, 0x7773, RZ ;  /* 0x000077733d027816 */ /* 0x000fd200000000ff */
[----:B----4-:R4:W-:Y:S01]  /*c9a30*/  @P0 STG.E.U8 desc[UR40][R52.64], R2 ;  /* 0x0000000234000986 */ /* 0x0109e2000c101128 */
[----:B0-----:R-:W-:Y:S01]  /*c9a40*/  ISETP.LT.AND P0, PT, R7, UR4, !P3 ;  /* 0x0000000407007c0c */ /* 0x001fe2000df01270 */
[----:B------:R-:W0:Y:S02]  /*c9a50*/  LDCU UR4, c[0x0][0x398] ;  /* 0x00007300ff0477ac */ /* 0x000e240008000800 */
[----:B----4-:R-:W4:Y:S01]  /*c9a60*/  LDL.LU.64 R52, [R1+0x1358] ;  /* 0x0013580001347983 */ /* 0x010f220000300a00 */
[----:B------:R-:W-:-:S09]  /*c9a70*/  PRMT R2, R54, 0x7770, RZ ;  /* 0x0000777036027816 */ /* 0x000fd200000000ff */
[----:B------:R1:W-:Y:S01]  /*c9a80*/  @P0 STG.E.U8 desc[UR40][R56.64], R2 ;  /* 0x0000000238000986 */ /* 0x0003e2000c101128 */
[----:B0-----:R-:W-:Y:S01]  /*c9a90*/  ISETP.LT.AND P0, PT, R45, UR4, !P3 ;  /* 0x000000042d007c0c */ /* 0x001fe2000df01270 */
[----:B------:R-:W0:Y:S02]  /*c9aa0*/  LDCU UR4, c[0x0][0x398] ;  /* 0x00007300ff0477ac */ /* 0x000e240008000800 */
[----:B-1----:R-:W4:Y:S01]  /*c9ab0*/  LDL.LU.64 R56, [R1+0x1378] ;  /* 0x0013780001387983 */ /* 0x002f220000300a00 */
[----:B------:R-:W-:-:S09]  /*c9ac0*/  PRMT R2, R54, 0x7771, RZ ;  /* 0x0000777136027816 */ /* 0x000fd200000000ff */
[----:B------:R1:W-:Y:S04]  /*c9ad0*/  @P0 STG.E.U8 desc[UR40][R58.64], R2 ;  /* 0x000000023a000986 */ /* 0x0003e8000c101128 */
[----:B-1----:R-:W4:Y:S01]  /*c9ae0*/  LDL.LU.64 R58, [R1+0x1370] ;  /* 0x00137000013a7983 */ /* 0x002f220000300a00 */
[----:B0-----:R-:W-:Y:S01]  /*c9af0*/  ISETP.LT.AND P0, PT, R7, UR4, !P4 ;  /* 0x0000000407007c0c */ /* 0x001fe2000e701270 */
[----:B------:R-:W0:Y:S01]  /*c9b00*/  LDCU UR4, c[0x0][0x398] ;  /* 0x00007300ff0477ac */ /* 0x000e220008000800 */
[----:B------:R-:W-:Y:S01]  /*c9b10*/  PRMT R2, R54, 0x7772, RZ ;  /* 0x0000777236027816 */ /* 0x000fe200000000ff */
[----:B------:R-:W4:Y:S01]  /*c9b20*/  LDL.LU R61, [R1+0x8] ;  /* 0x00000800013d7983 */ /* 0x000f220000300800 */
[----:B------:R-:W-:-:S09]  /*c9b30*/  LOP3.LUT P5, RZ, R4, 0x200000, RZ, 0xc0, !PT ;  /* 0x0020000004ff7812 */ /* 0x000fd200078ac0ff */
[----:B------:R1:W-:Y:S01]  /*c9b40*/  @P0 STG.E.U8 desc[UR40][R46.64], R2 ;  /* 0x000000022e000986 */ /* 0x0003e2000c101128 */
[----:B0-----:R-:W-:Y:S01]  /*c9b50*/  ISETP.LT.AND P0, PT, R45, UR4, !P4 ;  /* 0x000000042d007c0c */ /* 0x001fe2000e701270 */
[----:B------:R-:W0:Y:S02]  /*c9b60*/  LDCU UR4, c[0x0][0x398] ;  /* 0x00007300ff0477ac */ /* 0x000e240008000800 */
[----:B-1----:R-:W4:Y:S01]  /*c9b70*/  LDL.LU.64 R46, [R1+0x1388] ;  /* 0x00138800012e7983 */ /* 0x002f220000300a00 */
[----:B------:R-:W-:Y:S02]  /*c9b80*/  PRMT R2, R54, 0x7773, RZ ;  /* 0x0000777336027816 */ /* 0x000fe400000000ff */
[----:B------:R-:W-:-:S07]  /*c9b90*/  LOP3.LUT P2, RZ, R4, 0x1000000, RZ, 0xc0, !PT ;  /* 0x0100000004ff7812 */ /* 0x000fce000784c0ff */
[----:B--2---:R1:W-:Y:S01]  /*c9ba0*/  @P0 STG.E.U8 desc[UR40][R48.64], R2 ;  /* 0x0000000230000986 */ /* 0x0043e2000c101128 */
[----:B0-----:R-:W-:Y:S01]  /*c9bb0*/  ISETP.LT.AND P0, PT, R7, UR4, !P5 ;  /* 0x0000000407007c0c */ /* 0x001fe2000ef01270 */
[----:B------:R-:W0:Y:S02]  /*c9bc0*/  LDCU UR4, c[0x0][0x398] ;  /* 0x00007300ff0477ac */ /* 0x000e240008000800 */
[----:B-1----:R-:W2:Y:S01]  /*c9bd0*/  LDL.LU.64 R48, [R1+0x1380] ;  /* 0x0013800001307983 */ /* 0x002ea20000300a00 */
[----:B------:R-:W-:-:S09]  /*c9be0*/  PRMT R2, R60, 0x7770, RZ ;  /* 0x000077703c027816 */ /* 0x000fd200000000ff */
[----:B---3--:R1:W-:Y:S01]  /*c9bf0*/  @P0 STG.E.U8 desc[UR40][R50.64], R2 ;  /* 0x0000000232000986 */ /* 0x0083e2000c101128 */
[----:B0-----:R-:W-:Y:S01]  /*c9c00*/  ISETP.LT.AND P0, PT, R45, UR4, !P5 ;  /* 0x000000042d007c0c */ /* 0x001fe2000ef01270 */
[----:B------:R-:W0:Y:S02]  /*c9c10*/  LDCU UR4, c[0x0][0x398] ;  /* 0x00007300ff0477ac */ /* 0x000e240008000800 */
[----:B-1----:R-:W3:Y:S01]  /*c9c20*/  LDL.LU.64 R50, [R1+0x1398] ;  /* 0x0013980001327983 */ /* 0x002ee20000300a00 */
[----:B------:R-:W-:-:S09]  /*c9c30*/  PRMT R2, R60, 0x7771, RZ ;  /* 0x000077713c027816 */ /* 0x000fd200000000ff */
[----:B----4-:R1:W-:Y:S01]  /*c9c40*/  @P0 STG.E.U8 desc[UR40][R52.64], R2 ;  /* 0x0000000234000986 */ /* 0x0103e2000c101128 */
[----:B0-----:R-:W-:Y:S01]  /*c9c50*/  ISETP.LT.AND P0, PT, R7, UR4, !P2 ;  /* 0x0000000407007c0c */ /* 0x001fe2000d701270 */
[----:B------:R-:W0:Y:S02]  /*c9c60*/  LDCU UR4, c[0x0][0x398] ;  /* 0x00007300ff0477ac */ /* 0x000e240008000800 */
[----:B-1----:R-:W4:Y:S01]  /*c9c70*/  LDL.LU.64 R52, [R1+0x1390] ;  /* 0x0013900001347983 */ /* 0x002f220000300a00 */
[----:B------:R-:W-:-:S03]  /*c9c80*/  PRMT R2, R60, 0x7772, RZ ;  /* 0x000077723c027816 */ /* 0x000fc600000000ff */
[----:B------:R-:W4:Y:S06]  /*c9c90*/  LDL.LU R54, [R1+0xc] ;  /* 0x00000c0001367983 */ /* 0x000f2c0000300800 */
[----:B------:R1:W-:Y:S01]  /*c9ca0*/  @P0 STG.E.U8 desc[UR40][R56.64], R2 ;  /* 0x0000000238000986 */ /* 0x0003e2000c101128 */
[----:B0-----:R-:W-:Y:S01]  /*c9cb0*/  ISETP.LT.AND P0, PT, R45, UR4, !P2 ;  /* 0x000000042d007c0c */ /* 0x001fe2000d701270 */
[----:B------:R-:W0:Y:S02]  /*c9cc0*/  LDCU UR4, c[0x0][0x398] ;  /* 0x00007300ff0477ac */ /* 0x000e240008000800 */
[----:B-1----:R-:W4:Y:S01]  /*c9cd0*/  LDL.LU.64 R56, [R1+0x13a8] ;  /* 0x0013a80001387983 */ /* 0x002f220000300a00 */
[----:B------:R-:W-:-:S09]  /*c9ce0*/  PRMT R2, R60, 0x7773, RZ ;  /* 0x000077733c027816 */ /* 0x000fd200000000ff */
[----:B------:R1:W-:Y:S04]  /*c9cf0*/  @P0 STG.E.U8 desc[UR40][R58.64], R2 ;  /* 0x000000023a000986 */ /* 0x0003e8000c101128 */
[----:B-1----:R-:W4:Y:S01]  /*c9d00*/  LDL.LU.64 R58, [R1+0x13a0] ;  /* 0x0013a000013a7983 */ /* 0x002f220000300a00 */
[----:B------:R-:W-:-:S04]  /*c9d10*/  LOP3.LUT P3, RZ, R4, 0x2000000, RZ, 0xc0, !PT ;  /* 0x0200000004ff7812 */ /* 0x000fc8000786c0ff */
[----:B0-----:R-:W-:Y:S01]  /*c9d20*/  ISETP.LT.AND P0, PT, R7, UR4, !P3 ;  /* 0x0000000407007c0c */ /* 0x001fe2000df01270 */
[----:B------:R-:W0:Y:S01]  /*c9d30*/  LDCU UR4, c[0x0][0x398] ;  /* 0x00007300ff0477ac */ /* 0x000e220008000800 */
[----:B------:R-:W-:Y:S02]  /*c9d40*/  PRMT R2, R61, 0x7770, RZ ;  /* 0x000077703d027816 */ /* 0x000fe400000000ff */
        /* <DEDUP_REMOVED lines=56> */
[----:B0-----:R-:W-:Y:S02]  /*ca0d0*/  ISETP.LT.AND P0, PT, R45, UR4, !P4 ;  /* 0x000000042d007c0c */ /* 0x001fe4000e701270 */
[----:B------:R-:W-:Y:S01]  /*ca0e0*/  PRMT R8, R8, 0x7773, RZ ;  /* 0x0000777308087816 */ /* 0x000fe200000000ff */
[----:B------:R-:W0:Y:S01]  /*ca0f0*/  LDCU UR4, c[0x0][0x398] ;  /* 0x00007300ff0477ac */ /* 0x000e220008000800 */
[----:B-1----:R-:W4:Y:S09]  /*ca100*/  LDL.LU.64 R56, [R1+0x1408] ;  /* 0x0014080001387983 */ /* 0x002f320000300a00 */
        /* <DEDUP_REMOVED lines=17> */
[C---:B------:R-:W-:Y:S02]  /*ca220*/  PRMT R2, R9.reuse, 0x7772, RZ ;  /* 0x0000777209027816 */ /* 0x040fe400000000ff */
[----:B------:R-:W-:-:S07]  /*ca230*/  PRMT R9, R9, 0x7773, RZ ;  /* 0x0000777309097816 */ /* 0x000fce00000000ff */
[----:B---3--:R1:W-:Y:S01]  /*ca240*/  @P0 STG.E.U8 desc[UR40][R50.64], R2 ;  /* 0x0000000232000986 */ /* 0x0083e2000c101128 */
[----:B0-----:R-:W-:Y:S01]  /*ca250*/  ISETP.LT.AND P0, PT, R45, UR4, !P2 ;  /* 0x000000042d007c0c */ /* 0x001fe2000d701270 */
[----:B------:R-:W0:Y:S02]  /*ca260*/  LDCU UR4, c[0x0][0x398] ;  /* 0x00007300ff0477ac */ /* 0x000e240008000800 */
[----:B-1----:R-:W3:Y:S10]  /*ca270*/  LDL.LU.64 R50, [R1+0x1428] ;  /* 0x0014280001327983 */ /* 0x002ef40000300a00 */
        /* <DEDUP_REMOVED lines=15> */
[C---:B------:R-:W-:Y:S02]  /*ca370*/  PRMT R2, R10.reuse, 0x7772, RZ ;  /* 0x000077720a027816 */ /* 0x040fe400000000ff */
[----:B------:R-:W-:Y:S02]  /*ca380*/  PRMT R10, R10, 0x7773, RZ ;  /* 0x000077730a0a7816 */ /* 0x000fe400000000ff */
[----:B------:R-:W-:-:S07]  /*ca390*/  LOP3.LUT P5, RZ, R43, 0x8000, RZ, 0xc0, !PT ;  /* 0x000080002bff7812 */ /* 0x000fce00078ac0ff */
        /* <DEDUP_REMOVED lines=9> */
[----:B-1----:R-:W2:Y:S10]  /*ca430*/  LDL.LU.64 R48, [R1+0x1448] ;  /* 0x0014480001307983 */ /* 0x002eb40000300a00 */
        /* <DEDUP_REMOVED lines=511> */
[----:B-1----:R-:W4:Y:S04]  /*cc430*/  LDL.LU.64 R58, [R1+0x1758] ;  /* 0x00175800013a7983 */ /* 0x002f280000300a00 */
[----:B------:R-:W4:Y:S01]  /*cc440*/  LDL.LU R54, [R1+0x380] ;  /* 0x0003800001367983 */ /* 0x000f220000300800 */
[----:B------:R-:W-:-:S03]  /*cc450*/  LOP3.LUT P4, RZ, R40, 0x400000, RZ, 0xc0, !PT ;  /* 0x0040000028ff7812 */ /* 0x000fc6000788c0ff */
[----:B------:R-:W4:Y:S01]  /*cc460*/  LDL.LU.64 R60, [R1+0x1770] ;  /* 0x00177000013c7983 */ /* 0x000f220000300a00 */
[----:B0-----:R-:W-:Y:S01]  /*cc470*/  ISETP.LT.AND P0, PT, R7, UR4, !P4 ;  /* 0x0000000407007c0c */ /* 0x001fe2000e701270 */
[----:B------:R-:W0:Y:S01]  /*cc480*/  LDCU UR4, c[0x0][0x398] ;  /* 0x00007300ff0477ac */ /* 0x000e220008000800 */
[C---:B------:R-:W-:Y:S02]  /*cc490*/  PRMT R2, R34.reuse, 0x7772, RZ ;  /* 0x0000777222027816 */ /* 0x040fe400000000ff */
[----:B------:R-:W-:-:S09]  /*cc4a0*/  PRMT R34, R34, 0x7773, RZ ;  /* 0x0000777322227816 */ /* 0x000fd200000000ff */
        /* <DEDUP_REMOVED lines=30> */
[----:B------:R-:W-:-:S11]  /*cc690*/  PRMT R2, R54, 0x7770, RZ ;  /* 0x0000777036027816 */ /* 0x000fd600000000ff */
[----:B------:R1:W-:Y:S01]  /*cc6a0*/  @P0 STG.E.U8 desc[UR40][R60.64], R2 ;  /* 0x000000023c000986 */ /* 0x0003e2000c101128 */
[----:B0-----:R-:W-:Y:S01]  /*cc6b0*/  ISETP.LT.AND P0, PT, R45, UR4, !P3 ;  /* 0x000000042d007c0c */ /* 0x001fe2000df01270 */
[----:B------:R-:W0:Y:S01]  /*cc6c0*/  LDCU UR4, c[0x0][0x398] ;  /* 0x00007300ff0477ac */ /* 0x000e220008000800 */
[----:B------:R-:W-:Y:S02]  /*cc6d0*/  LOP3.LUT P4, RZ, R39, 0x1, RZ, 0xc0, !PT ;  /* 0x0000000127ff7812 */ /* 0x000fe4000788c0ff */
[----:B-1----:R-:W-:-:S09]  /*cc6e0*/  PRMT R2, R54, 0x7771, RZ ;  /* 0x0000777136027816 */ /* 0x002fd200000000ff */
[----:B------:R1:W-:Y:S01]  /*cc6f0*/  @P0 STG.E.U8 desc[UR40][R46.64], R2 ;  /* 0x000000022e000986 */ /* 0x0003e2000c101128 */
[----:B0-----:R-:W-:Y:S01]  /*cc700*/  ISETP.LT.AND P0, PT, R7, UR4, !P4 ;  /* 0x0000000407007c0c */ /* 0x001fe2000e701270 */
[----:B------:R-:W0:Y:S01]  /*cc710*/  LDCU UR4, c[0x0][0x398] ;  /* 0x00007300ff0477ac */ /* 0x000e220008000800 */
[----:B-1----:R-:W-:Y:S02]  /*cc720*/  PRMT R2, R54, 0x7772, RZ ;  /* 0x0000777236027816 */ /* 0x002fe400000000ff */
[C---:B------:R-:W-:Y:S02]  /*cc730*/  LOP3.LUT P5, RZ, R39.reuse, 0x4, RZ, 0xc0, !PT ;  /* 0x0000000427ff7812 */ /* 0x040fe400078ac0ff */
[----:B------:R-:W-:-:S07]  /*cc740*/  LOP3.LUT P6, RZ, R39, 0x10, RZ, 0xc0, !PT ;  /* 0x0000001027ff7812 */ /* 0x000fce00078cc0ff */
[----:B--2---:R1:W-:Y:S01]  /*cc750*/  @P0 STG.E.U8 desc[UR40][R48.64], R2 ;  /* 0x0000000230000986 */ /* 0x0043e2000c101128 */
[----:B0-----:R-:W-:Y:S01]  /*cc760*/  ISETP.LT.AND P0, PT, R45, UR4, !P4 ;  /* 0x000000042d007c0c */ /* 0x001fe2000e701270 */
[----:B------:R-:W0:Y:S01]  /*cc770*/  LDCU UR4, c[0x0][0x398] ;  /* 0x00007300ff0477ac */ /* 0x000e220008000800 */
[----:B-1----:R-:W-:-:S11]  /*cc780*/  PRMT R2, R54, 0x7773, RZ ;  /* 0x0000777336027816 */ /* 0x002fd600000000ff */
[----:B---3--:R1:W-:Y:S01]  /*cc790*/  @P0 STG.E.U8 desc[UR40][R50.64], R2 ;  /* 0x0000000232000986 */ /* 0x0083e2000c101128 */
[----:B0-----:R-:W-:Y:S01]  /*cc7a0*/  ISETP.LT.AND P0, PT, R7, UR4, !P5 ;  /* 0x0000000407007c0c */ /* 0x001fe2000ef01270 */
[----:B------:R-:W0:Y:S01]  /*cc7b0*/  LDCU UR4, c[0x0][0x398] ;  /* 0x00007300ff0477ac */ /* 0x000e220008000800 */
[----:B-1----:R-:W-:-:S11]  /*cc7c0*/  PRMT R2, R0, 0x7770, RZ ;  /* 0x0000777000027816 */ /* 0x002fd600000000ff */
[----:B----4-:R1:W-:Y:S01]  /*cc7d0*/  @P0 STG.E.U8 desc[UR40][R52.64], R2 ;  /* 0x0000000234000986 */ /* 0x0103e2000c101128 */
[----:B0-----:R-:W-:Y:S01]  /*cc7e0*/  ISETP.LT.AND P0, PT, R45, UR4, !P5 ;  /* 0x000000042d007c0c */ /* 0x001fe2000ef01270 */
[----:B------:R-:W0:Y:S01]  /*cc7f0*/  LDCU UR4, c[0x0][0x398] ;  /* 0x00007300ff0477ac */ /* 0x000e220008000800 */
[C---:B-1----:R-:W-:Y:S01]  /*cc800*/  PRMT R2, R0.reuse, 0x7771, RZ ;  /* 0x0000777100027816 */ /* 0x042fe200000000ff */
[----:B------:R-:W2:Y:S04]  /*cc810*/  LDL.LU.64 R52, [R1+0x1798] ;  /* 0x0017980001347983 */ /* 0x000ea80000300a00 */
[----:B------:R-:W3:Y:S06]  /*cc820*/  LDL.LU.64 R46, [R1+0x17b0] ;  /* 0x0017b000012e7983 */ /* 0x000eec0000300a00 */
[----:B------:R1:W-:Y:S01]  /*cc830*/  @P0 STG.E.U8 desc[UR40][R56.64], R2 ;  /* 0x0000000238000986 */ /* 0x0003e2000c101128 */
[----:B0-----:R-:W-:Y:S01]  /*cc840*/  ISETP.LT.AND P0, PT, R7, UR4, !P6 ;  /* 0x0000000407007c0c */ /* 0x001fe2000f701270 */
[----:B------:R-:W0:Y:S01]  /*cc850*/  LDCU UR4, c[0x0][0x398] ;  /* 0x00007300ff0477ac */ /* 0x000e220008000800 */
[----:B-1----:R-:W-:-:S11]  /*cc860*/  PRMT R2, R0, 0x7772, RZ ;  /* 0x0000777200027816 */ /* 0x002fd600000000ff */
[----:B------:R1:W-:Y:S04]  /*cc870*/  @P0 STG.E.U8 desc[UR40][R58.64], R2 ;  /* 0x000000023a000986 */ /* 0x0003e8000c101128 */
[----:B-1----:R-:W4:Y:S04]  /*cc880*/  LDL.LU.64 R58, [R1+0x17a8] ;  /* 0x0017a800013a7983 */ /* 0x002f280000300a00 */
[----:B------:R-:W3:Y:S01]  /*cc890*/  LDL.LU R57, [R1+0x388] ;  /* 0x0003880001397983 */ /* 0x000ee20000300800 */
[----:B0-----:R-:W-:Y:S01]  /*cc8a0*/  ISETP.LT.AND P0, PT, R45, UR4, !P6 ;  /* 0x000000042d007c0c */ /* 0x001fe2000f701270 */
[----:B------:R-:W0:Y:S02]  /*cc8b0*/  LDCU UR4, c[0x0][0x398] ;  /* 0x00007300ff0477ac */ /* 0x000e240008000800 */
[----:B------:R-:W4:Y:S04]  /*cc8c0*/  LDL.LU.64 R50, [R1+0x17c8] ;  /* 0x0017c80001327983 */ /* 0x000f280000300a00 */
[----:B------:R-:W4:Y:S04]  /*cc8d0*/  LDL.LU.64 R48, [R1+0x17b8] ;  /* 0x0017b80001307983 */ /* 0x000f280000300a00 */
[----:B------:R-:W4:Y:S01]  /*cc8e0*/  LDL.LU R56, [R1+0x38c] ;  /* 0x00038c0001387983 */ /* 0x000f220000300800 */
[----:B------:R-:W-:-:S03]  /*cc8f0*/  PRMT R2, R0, 0x7773, RZ ;  /* 0x0000777300027816 */ /* 0x000fc600000000ff */
[----:B------:R-:W4:Y:S04]  /*cc900*/  LDL.LU R0, [R1+0x301c] ;  /* 0x00301c0001007983 */ /* 0x000f280000300800 */
[----:B--2---:R1:W-:Y:S01]  /*cc910*/  @P0 STG.E.U8 desc[UR40][R52.64], R2 ;  /* 0x0000000234000986 */ /* 0x0043e2000c101128 */
[----:B------:R-:W-:Y:S02]  /*cc920*/  ISETP.LT.AND P0, PT, R7, UR8, !P1 ;  /* 0x0000000807007c0c */ /* 0x000fe4000cf01270 */
[----:B0-----:R-:W-:Y:S02]  /*cc930*/  ISETP.LT.AND P1, PT, R45, UR4, !P1 ;  /* 0x000000042d007c0c */ /* 0x001fe4000cf21270 */
[----:B------:R-:W-:Y:S02]  /*cc940*/  LOP3.LUT P2, RZ, R44, 0x1, RZ, 0xc0, !PT ;  /* 0x000000012cff7812 */ /* 0x000fe4000784c0ff */
[----:B------:R-:W-:-:S02]  /*cc950*/  LOP3.LUT P3, RZ, R3, 0x80000000, RZ, 0xc0, !PT ;  /* 0x8000000003ff7812 */ /* 0x000fc4000786c0ff */
[C---:B------:R-:W-:Y:S02]  /*cc960*/  LOP3.LUT P4, RZ, R3.reuse, 0x40000000, RZ, 0xc0, !PT ;  /* 0x4000000003ff7812 */ /* 0x040fe4000788c0ff */
[C---:B------:R-:W-:Y:S02]  /*cc970*/  LOP3.LUT P5, RZ, R3.reuse, 0x20000000, RZ, 0xc0, !PT ;  /* 0x2000000003ff7812 */ /* 0x040fe400078ac0ff */
[----:B------:R-:W-:Y:S01]  /*cc980*/  LOP3.LUT P6, RZ, R3, 0x10000000, RZ, 0xc0, !PT ;  /* 0x1000000003ff7812 */ /* 0x000fe200078cc0ff */
[----:B------:R-:W0:Y:S01]  /*cc990*/  LDCU UR8, c[0x0][0x39c] ;  /* 0x00007380ff0877ac */ /* 0x000e220008000800 */
[----:B------:R-:W2:Y:S01]  /*cc9a0*/  LDCU UR4, c[0x0][0x39c] ;  /* 0x00007380ff0477ac */ /* 0x000ea20008000800 */
[----:B-1----:R-:W2:Y:S04]  /*cc9b0*/  LDL.LU.64 R52, [R1+0x17d0] ;  /* 0x0017d00001347983 */ /* 0x002ea80000300a00 */
[----:B------:R-:W2:Y:S01]  /*cc9c0*/  LDL.LU.64 R60, [R1+0x17e0] ;  /* 0x0017e000013c7983 */ /* 0x000ea20000300a00 */
[----:B---3--:R-:W-:-:S05]  /*cc9d0*/  PRMT R2, R57, 0x7770, RZ ;  /* 0x0000777039027816 */ /* 0x008fca00000000ff */
[----:B------:R1:W-:Y:S02]  /*cc9e0*/  @P0 STG.E.U8 desc[UR40][R46.64], R2 ;  /* 0x000000022e000986 */ /* 0x0003e4000c101128 */
[----:B-1----:R-:W-:-:S05]  /*cc9f0*/  PRMT R2, R57, 0x7771, RZ ;  /* 0x0000777139027816 */ /* 0x002fca00000000ff */
[----:B----4-:R1:W-:Y:S04]  /*cca00*/  @P1 STG.E.U8 desc[UR40][R58.64], R2 ;  /* 0x000000023a001986 */ /* 0x0103e8000c101128 */
[----:B-1----:R-:W3:Y:S01]  /*cca10*/  LDL.LU.64 R58, [R1+0x17e8] ;  /* 0x0017e800013a7983 */ /* 0x002ee20000300a00 */
[----:B------:R-:W-:Y:S01]  /*cca20*/  ISETP.LT.AND P0, PT, R7, UR22, !P2 ;  /* 0x0000001607007c0c */ /* 0x000fe2000d701270 */
[----:B------:R-:W1:Y:S01]  /*cca30*/  LDCU UR22, c[0x0][0x398] ;  /* 0x00007300ff1677ac */ /* 0x000e620008000800 */
[----:B------:R-:W-:Y:S01]  /*cca40*/  ISETP.LT.AND P2, PT, R45, UR65, !P2 ;  /* 0x000000412d007c0c */ /* 0x000fe2000d741270 */
[----:B------:R-:W4:Y:S01]  /*cca50*/  LDCU UR65, c[0x0][0x398] ;  /* 0x00007300ff4177ac */ /* 0x000f220008000800 */
[----:B------:R-:W-:Y:S02]  /*cca60*/  PRMT R3, R57, 0x7772, RZ ;  /* 0x0000777239037816 */ /* 0x000fe400000000ff */
[----:B------:R-:W-:Y:S01]  /*cca70*/  ISETP.LT.AND P1, PT, R7, UR66, !P3 ;  /* 0x0000004207007c0c */ /* 0x000fe2000df21270 */
[----:B------:R-:W-:Y:S01]  /*cca80*/  VIADD R2, R0, 0x1ff ;  /* 0x000001ff00027836 */ /* 0x000fe20000000000 */
[----:B------:R-:W-:Y:S01]  /*cca90*/  PRMT R4, R57, 0x7773, RZ ;  /* 0x0000777339047816 */ /* 0x000fe200000000ff */
[----:B------:R-:W0:Y:S04]  /*ccaa0*/  LDCU UR66, c[0x0][0x398] ;  /* 0x00007300ff4277ac */ /* 0x000e280008000800 */
[----:B------:R4:W-:Y:S01]  /*ccab0*/  @P0 STG.E.U8 desc[UR40][R50.64], R3 ;  /* 0x0000000332000986 */ /* 0x0009e2000c101128 */
[----:B------:R-:W-:-:S03]  /*ccac0*/  ISETP.GE.AND P0, PT, R2, UR25, PT ;  /* 0x0000001902007c0c */ /* 0x000fc6000bf06270 */
[----:B------:R0:W-:Y:S01]  /*ccad0*/  @P2 STG.E.U8 desc[UR40][R48.64], R4 ;  /* 0x0000000430002986 */ /* 0x0001e2000c101128 */
[----:B------:R-:W-:Y:S01]  /*ccae0*/  PRMT R2, R56, 0x7770, RZ ;  /* 0x0000777038027816 */ /* 0x000fe200000000ff */
[----:B------:R-:W2:Y:S01]  /*ccaf0*/  LDCU UR25, c[0x0][0x398] ;  /* 0x00007300ff1977ac */ /* 0x000ea20008000800 */
[----:B-1----:R-:W-:Y:S01]  /*ccb00*/  ISETP.LT.AND P3, PT, R45, UR22, !P3 ;  /* 0x000000162d007c0c */ /* 0x002fe2000df61270 */
[----:B------:R-:W1:Y:S01]  /*ccb10*/  LDCU UR22, c[0x0][0x39c] ;  /* 0x00007380ff1677ac */ /* 0x000e620008000800 */
[----:B----4-:R-:W4:Y:S04]  /*ccb20*/  LDL.LU.64 R50, [R1+0x17d8] ;  /* 0x0017d80001327983 */ /* 0x010f280000300a00 */
[----:B------:R-:W4:Y:S04]  /*ccb30*/  LDL.LU R57, [R1+0x360] ;  /* 0x0003600001397983 */ /* 0x000f280000300800 */
[----:B0-----:R-:W4:Y:S01]  /*ccb40*/  LDL.LU.64 R48, [R1+0x17f8] ;  /* 0x0017f80001307983 */ /* 0x001f220000300a00 */
[----:B------:R-:W-:Y:S01]  /*ccb50*/  VIADD R3, R0, 0x1f4 ;  /* 0x000001f400037836 */ /* 0x000fe20000000000 */
[----:B------:R-:W-:-:S02]  /*ccb60*/  ISETP.LT.AND P2, PT, R7, UR65, !P4 ;  /* 0x0000004107007c0c */ /* 0x000fc4000e741270 */
[----:B--2---:R0:W-:Y:S02]  /*ccb70*/  @P1 STG.E.U8 desc[UR40][R52.64], R2 ;  /* 0x0000000234001986 */ /* 0x0041e4000c101128 */
[----:B------:R-:W-:Y:S02]  /*ccb80*/  ISETP.GE.AND P1, PT, R3, UR27, PT ;  /* 0x0000001b03007c0c */ /* 0x000fe4000bf26270 */
[C---:B------:R-:W-:Y:S02]  /*ccb90*/  PRMT R3, R56.reuse, 0x7771, RZ ;  /* 0x0000777138037816 */ /* 0x040fe400000000ff */
[----:B------:R-:W-:Y:S01]  /*ccba0*/  ISETP.LT.AND P4, PT, R45, UR67, !P4 ;  /* 0x000000432d007c0c */ /* 0x000fe2000e781270 */
[----:B------:R-:W2:Y:S01]  /*ccbb0*/  LDCU UR27, c[0x0][0x398] ;  /* 0x00007300ff1b77ac */ /* 0x000ea20008000800 */
[----:B------:R-:W1:Y:S01]  /*ccbc0*/  LDCU UR65, c[0x0][0x398] ;  /* 0x00007300ff4177ac */ /* 0x000e620008000800 */
[----:B0-----:R-:W4:Y:S04]  /*ccbd0*/  LDL.LU.64 R52, [R1+0x17f0] ;  /* 0x0017f00001347983 */ /* 0x001f280000300a00 */
[----:B------:R-:W4:Y:S04]  /*ccbe0*/  LDL.LU.64 R46, [R1+0x1808] ;  /* 0x00180800012e7983 */ /* 0x000f280000300a00 */
[----:B------:R0:W-:Y:S01]  /*ccbf0*/  @P3 STG.E.U8 desc[UR40][R60.64], R3 ;  /* 0x000000033c003986 */ /* 0x0001e2000c101128 */
[----:B------:R-:W-:-:S03]  /*ccc00*/  PRMT R2, R56, 0x7772, RZ ;  /* 0x0000777238027816 */ /* 0x000fc600000000ff */
[----:B0-----:R-:W4:Y:S04]  /*ccc10*/  LDL.LU.64 R60, [R1+0x1800] ;  /* 0x00180000013c7983 */ /* 0x001f280000300a00 */
[----:B------:R-:W4:Y:S04]  /*ccc20*/  LDL.LU R54, [R1+0x364] ;  /* 0x0003640001367983 */ /* 0x000f280000300800 */
[----:B---3--:R0:W-:Y:S04]  /*ccc30*/  @P2 STG.E.U8 desc[UR40][R58.64], R2 ;  /* 0x000000023a002986 */ /* 0x0081e8000c101128 */
[----:B0-----:R-:W3:Y:S01]  /*ccc40*/  LDL.LU.64 R58, [R1+0x1820] ;  /* 0x00182000013a7983 */ /* 0x001ee20000300a00 */
[----:B------:R-:W-:Y:S01]  /*ccc50*/  VIADD R3, R0, 0x1f5 ;  /* 0x000001f500037836 */ /* 0x000fe20000000000 */
[----:B------:R-:W-:-:S02]  /*ccc60*/  ISETP.LT.AND P3, PT, R7, UR25, !P5 ;  /* 0x0000001907007c0c */ /* 0x000fc4000ef61270 */
[----:B------:R-:W-:Y:S02]  /*ccc70*/  PRMT R4, R56, 0x7773, RZ ;  /* 0x0000777338047816 */ /* 0x000fe400000000ff */
[----:B------:R-:W-:Y:S01]  /*ccc80*/  ISETP.GE.AND P2, PT, R3, UR23, PT ;  /* 0x0000001703007c0c */ /* 0x000fe2000bf46270 */
[----:B------:R-:W0:Y:S01]  /*ccc90*/  LDCU UR23, c[0x0][0x398] ;  /* 0x00007300ff1777ac */ /* 0x000e220008000800 */
[----:B------:R-:W-:Y:S01]  /*ccca0*/  ISETP.LT.AND P5, PT, R45, UR66, !P5 ;  /* 0x000000422d007c0c */ /* 0x000fe2000efa1270 */
[----:B------:R-:W-:Y:S01]  /*cccb0*/  VIADD R3, R0, 0x1aa ;  /* 0x000001aa00037836 */ /* 0x000fe20000000000 */
[----:B------:R-:W0:Y:S01]  /*cccc0*/  LDCU UR25, c[0x0][0x398] ;  /* 0x00007300ff1977ac */ /* 0x000e220008000800 */
[----:B----4-:R4:W-:Y:S01]  /*cccd0*/  @P4 STG.E.U8 desc[UR40][R50.64], R4 ;  /* 0x0000000432004986 */ /* 0x0109e2000c101128 */
[----:B------:R-:W-:Y:S02]  /*ccce0*/  PRMT R2, R57, 0x7770, RZ ;  /* 0x0000777039027816 */ /* 0x000fe400000000ff */
[----:B--2---:R-:W-:-:S03]  /*cccf0*/  ISETP.LT.AND P4, PT, R7, UR27, !P6 ;  /* 0x0000001b07007c0c */ /* 0x004fc6000f781270 */
[----:B------:R2:W-:Y:S04]  /*ccd00*/  @P3 STG.E.U8 desc[UR40][R48.64], R2 ;  /* 0x0000000230003986 */ /* 0x0005e8000c101128 */
[----:B----4-:R-:W4:Y:S01]  /*ccd10*/  LDL.LU.64 R50, [R1+0x1818] ;  /* 0x0018180001327983 */ /* 0x010f220000300a00 */
[----:B------:R-:W-:Y:S01]  /*ccd20*/  ISETP.GE.AND P3, PT, R3, UR64, PT ;  /* 0x0000004003007c0c */ /* 0x000fe2000bf66270 */
[----:B------:R-:W0:Y:S02]  /*ccd30*/  LDCU UR27, c[0x0][0x398] ;  /* 0x00007300ff1b77ac */ /* 0x000e240008000800 */
[----:B--2---:R-:W2:Y:S01]  /*ccd40*/  LDL.LU.64 R48, [R1+0x1830] ;  /* 0x0018300001307983 */ /* 0x004ea20000300a00 */
[----:B------:R-:W-:Y:S02]  /*ccd50*/  PRMT R2, R57, 0x7771, RZ ;  /* 0x0000777139027816 */ /* 0x000fe400000000ff */
[----:B-1----:R-:W-:Y:S01]  /*ccd60*/  ISETP.LT.AND P6, PT, R45, UR65, !P6 ;  /* 0x000000412d007c0c */ /* 0x002fe2000f7c1270 */
[----:B------:R-:W-:Y:S01]  /*ccd70*/  VIADD R3, R0, 0x1ab ;  /* 0x000001ab00037836 */ /* 0x000fe20000000000 */
[----:B------:R-:W1:Y:S01]  /*ccd80*/  LDCU UR64, c[0x0][0x398] ;  /* 0x00007300ff4077ac */ /* 0x000e620008000800 */
[----:B------:R1:W-:Y:S01]  /*ccd90*/  @P5 STG.E.U8 desc[UR40][R52.64], R2 ;  /* 0x0000000234005986 */ /* 0x0003e2000c101128 */
[----:B0-----:R-:W-:-:S03]  /*ccda0*/  ISETP.LT.AND P5, PT, R7, UR23, !P3 ;  /* 0x0000001707007c0c */ /* 0x001fc6000dfa1270 */
[----:B-1----:R-:W2:Y:S01]  /*ccdb0*/  LDL.LU.64 R52, [R1+0x1828] ;  /* 0x0018280001347983 */ /* 0x002ea20000300a00 */
[----:B------:R-:W-:-:S03]  /*ccdc0*/  PRMT R2, R57, 0x7772, RZ ;  /* 0x0000777239027816 */ /* 0x000fc600000000ff */
[----:B------:R-:W2:Y:S01]  /*ccdd0*/  LDL.LU R56, [R1+0x368] ;  /* 0x0003680001387983 */ /* 0x000ea20000300800 */
[----:B------:R-:W0:Y:S03]  /*ccde0*/  LDCU UR23, c[0x0][0x398] ;  /* 0x00007300ff1777ac */ /* 0x000e260008000800 */
[----:B------:R1:W-:Y:S01]  /*ccdf0*/  @P4 STG.E.U8 desc[UR40][R46.64], R2 ;  /* 0x000000022e004986 */ /* 0x0003e2000c101128 */
[----:B------:R-:W-:Y:S02]  /*cce00*/  ISETP.GE.AND P4, PT, R3, UR63, PT ;  /* 0x0000003f03007c0c */ /* 0x000fe4000bf86270 */
[----:B------:R-:W-:Y:S02]  /*cce10*/  PRMT R3, R54, 0x7770, RZ ;  /* 0x0000777036037816 */ /* 0x000fe400000000ff */
[----:B-1----:R-:W-:Y:S01]  /*cce20*/  PRMT R2, R57, 0x7773, RZ ;  /* 0x0000777339027816 */ /* 0x002fe200000000ff */
[----:B------:R-:W2:Y:S04]  /*cce30*/  LDL.LU.64 R46, [R1+0x1840] ;  /* 0x00184000012e7983 */ /* 0x000ea80000300a00 */
[----:B------:R-:W-:Y:S04]  /*cce40*/  @P6 STG.E.U8 desc[UR40][R60.64], R2 ;  /* 0x000000023c006986 */ /* 0x000fe8000c101128 */
[----:B---3--:R1:W-:Y:S04]  /*cce50*/  @P5 STG.E.U8 desc[UR40][R58.64], R3 ;  /* 0x000000033a005986 */ /* 0x0083e8000c101128 */
[----:B-1----:R-:W3:Y:S01]  /*cce60*/  LDL.LU.64 R58, [R1+0x1838] ;  /* 0x00183800013a7983 */ /* 0x002ee20000300a00 */
[----:B------:R-:W-:-:S02]  /*cce70*/  ISETP.LT.AND P3, PT, R45, UR25, !P3 ;  /* 0x000000192d007c0c */ /* 0x000fc4000df61270 */
[----:B------:R-:W-:Y:S01]  /*cce80*/  ISETP.LT.AND P6, PT, R7, UR27, !P4 ;  /* 0x0000001b07007c0c */ /* 0x000fe2000e7c1270 */
[----:B------:R-:W1:Y:S01]  /*cce90*/  LDCU UR25, c[0x0][0x398] ;  /* 0x00007300ff1977ac */ /* 0x000e620008000800 */
[----:B------:R-:W-:Y:S01]  /*ccea0*/  PRMT R3, R54, 0x7771, RZ ;  /* 0x0000777136037816 */ /* 0x000fe200000000ff */
[----:B------:R-:W-:Y:S01]  /*cceb0*/  VIADD R2, R0, 0x1ac ;  /* 0x000001ac00027836 */ /* 0x000fe20000000000 */
[----:B------:R-:W-:Y:S01]  /*ccec0*/  ISETP.LT.AND P4, PT, R45, UR64, !P4 ;  /* 0x000000402d007c0c */ /* 0x000fe2000e781270 */
[----:B------:R-:W1:Y:S03]  /*cced0*/  LDCU UR27, c[0x0][0x398] ;  /* 0x00007300ff1b77ac */ /* 0x000e660008000800 */
[----:B------:R-:W-:-:S03]  /*ccee0*/  ISETP.GE.AND P5, PT, R2, UR62, PT ;  /* 0x0000003e02007c0c */ /* 0x000fc6000bfa6270 */
[----:B----4-:R4:W-:Y:S01]  /*ccef0*/  @P3 STG.E.U8 desc[UR40][R50.64], R3 ;  /* 0x0000000332003986 */ /* 0x0109e2000c101128 */
[----:B0-----:R-:W-:Y:S01]  /*ccf00*/  ISETP.LT.AND P3, PT, R7, UR23, !P5 ;  /* 0x0000001707007c0c */ /* 0x001fe2000ef61270 */
[----:B------:R-:W-:Y:S01]  /*ccf10*/  VIADD R2, R0, 0x1ad ;  /* 0x000001ad00027836 */ /* 0x000fe20000000000 */
[----:B------:R-:W0:Y:S01]  /*ccf20*/  LDCU UR62, c[0x0][0x398] ;  /* 0x00007300ff3e77ac */ /* 0x000e220008000800 */
[----:B------:R-:W0:Y:S01]  /*ccf30*/  LDCU UR23, c[0x0][0x39c] ;  /* 0x00007380ff1777ac */ /* 0x000e220008000800 */
[----:B----4-:R-:W4:Y:S01]  /*ccf40*/  LDL.LU.64 R50, [R1+0x1850] ;  /* 0x0018500001327983 */ /* 0x010f220000300a00 */
[----:B------:R-:W-:-:S05]  /*ccf50*/  PRMT R3, R54, 0x7772, RZ ;  /* 0x0000777236037816 */ /* 0x000fca00000000ff */
[----:B--2---:R2:W-:Y:S01]  /*ccf60*/  @P6 STG.E.U8 desc[UR40][R48.64], R3 ;  /* 0x0000000330006986 */ /* 0x0045e2000c101128 */
[----:B-1----:R-:W-:Y:S02]  /*ccf70*/  ISETP.LT.AND P5, PT, R45, UR25, !P5 ;  /* 0x000000192d007c0c */ /* 0x002fe4000efa1270 */
[----:B------:R-:W-:Y:S01]  /*ccf80*/  ISETP.GE.AND P6, PT, R2, UR61, PT ;  /* 0x0000003d02007c0c */ /* 0x000fe2000bfc6270 */
[----:B------:R-:W1:Y:S01]  /*ccf90*/  LDCU UR61, c[0x0][0x398] ;  /* 0x00007300ff3d77ac */ /* 0x000e620008000800 */
[----:B------:R-:W0:Y:S01]  /*ccfa0*/  LDCU UR25, c[0x0][0x39c] ;  /* 0x00007380ff1977ac */ /* 0x000e220008000800 */
[----:B--2---:R-:W2:Y:S01]  /*ccfb0*/  LDL.LU.64 R48, [R1+0x1848] ;  /* 0x0018480001307983 */ /* 0x004ea20000300a00 */
[----:B------:R-:W-:-:S03]  /*ccfc0*/  PRMT R3, R54, 0x7773, RZ ;  /* 0x0000777336037816 */ /* 0x000fc600000000ff */
[----:B------:R-:W2:Y:S04]  /*ccfd0*/  LDL.LU R57, [R1+0x36c] ;  /* 0x00036c0001397983 */ /* 0x000ea80000300800 */
[----:B------:R0:W-:Y:S01]  /*ccfe0*/  @P4 STG.E.U8 desc[UR40][R52.64], R3 ;  /* 0x0000000334004986 */ /* 0x0001e2000c101128 */
[----:B------:R-:W-:-:S03]  /*ccff0*/  PRMT R2, R56, 0x7770, RZ ;  /* 0x0000777038027816 */ /* 0x000fc600000000ff */
[----:B0-----:R-:W2:Y:S04]  /*cd000*/  LDL.LU.64 R52, [R1+0x1858] ;  /* 0x0018580001347983 */ /* 0x001ea80000300a00 */
[----:B------:R-:W2:Y:S04]  /*cd010*/  LDL.LU.64 R60, [R1+0x1870] ;  /* 0x00187000013c7983 */ /* 0x000ea80000300a00 */
[----:B------:R0:W-:Y:S02]  /*cd020*/  @P3 STG.E.U8 desc[UR40][R46.64], R2 ;  /* 0x000000022e003986 */ /* 0x0001e4000c101128 */
[----:B0-----:R-:W-:-:S05]  /*cd030*/  PRMT R2, R56, 0x7771, RZ ;  /* 0x0000777138027816 */ /* 0x001fca00000000ff */
[----:B---3--:R0:W-:Y:S04]  /*cd040*/  @P5 STG.E.U8 desc[UR40][R58.64], R2 ;  /* 0x000000023a005986 */ /* 0x0081e8000c101128 */
[----:B0-----:R-:W3:Y:S01]  /*cd050*/  LDL.LU.64 R58, [R1+0x1878] ;  /* 0x00187800013a7983 */ /* 0x001ee20000300a00 */
[----:B------:R-:W-:Y:S01]  /*cd060*/  ISETP.LT.AND P4, PT, R7, UR27, !P6 ;  /* 0x0000001b07007c0c */ /* 0x000fe2000f781270 */
[C---:B------:R-:W-:Y:S01]  /*cd070*/  VIADD R3, R0.reuse, 0x1ae ;  /* 0x000001ae00037836 */ /* 0x040fe20000000000 */
[----:B------:R-:W0:Y:S01]  /*cd080*/  LDCU UR27, c[0x0][0x398] ;  /* 0x00007300ff1b77ac */ /* 0x000e220008000800 */
[----:B------:R-:W-:Y:S01]  /*cd090*/  ISETP.LT.AND P6, PT, R45, UR62, !P6 ;  /* 0x0000003e2d007c0c */ /* 0x000fe2000f7c1270 */
[----:B------:R-:W-:Y:S01]  /*cd0a0*/  VIADD R2, R0, 0x1af ;  /* 0x000001af00027836 */ /* 0x000fe20000000000 */
[----:B------:R-:W-:-:S02]  /*cd0b0*/  PRMT R4, R56, 0x7773, RZ ;  /* 0x0000777338047816 */ /* 0x000fc400000000ff */
[----:B------:R-:W-:Y:S01]  /*cd0c0*/  ISETP.GE.AND P3, PT, R3, UR60, PT ;  /* 0x0000003c03007c0c */ /* 0x000fe2000bf66270 */
[----:B------:R-:W0:Y:S01]  /*cd0d0*/  LDCU UR60, c[0x0][0x398] ;  /* 0x00007300ff3c77ac */ /* 0x000e220008000800 */
[----:B------:R-:W-:Y:S01]  /*cd0e0*/  PRMT R3, R56, 0x7772, RZ ;  /* 0x0000777238037816 */ /* 0x000fe200000000ff */
[----:B------:R-:W0:Y:S01]  /*cd0f0*/  LDCU UR62, c[0x0][0x398] ;  /* 0x00007300ff3e77ac */ /* 0x000e220008000800 */
[----:B-1----:R-:W-:Y:S01]  /*cd100*/  ISETP.LT.AND P5, PT, R7, UR61, !P3 ;  /* 0x0000003d07007c0c */ /* 0x002fe2000dfa1270 */
[----:B------:R-:W1:Y:S02]  /*cd110*/  LDCU UR61, c[0x0][0x398] ;  /* 0x00007300ff3d77ac */ /* 0x000e640008000800 */
[----:B----4-:R4:W-:Y:S01]  /*cd120*/  @P4 STG.E.U8 desc[UR40][R50.64], R3 ;  /* 0x0000000332004986 */ /* 0x0109e2000c101128 */
[----:B------:R-:W-:Y:S01]  /*cd130*/  ISETP.GE.AND P4, PT, R2, UR59, PT ;  /* 0x0000003b02007c0c */ /* 0x000fe2000bf86270 */
[----:B------:R-:W1:Y:S02]  /*cd140*/  LDCU UR59, c[0x0][0x398] ;  /* 0x00007300ff3b77ac */ /* 0x000e640008000800 */
[----:B----4-:R-:W4:Y:S04]  /*cd150*/  LDL.LU.64 R50, [R1+0x1868] ;  /* 0x0018680001327983 */ /* 0x010f280000300a00 */
[----:B------:R-:W4:Y:S01]  /*cd160*/  LDL.LU R56, [R1+0x350] ;  /* 0x0003500001387983 */ /* 0x000f220000300800 */
[----:B0-----:R-:W-:Y:S01]  /*cd170*/  ISETP.LT.AND P3, PT, R45, UR27, !P3 ;  /* 0x0000001b2d007c0c */ /* 0x001fe2000df61270 */
[----:B------:R-:W-:Y:S01]  /*cd180*/  VIADD R3, R0, 0x1b0 ;  /* 0x000001b000037836 */ /* 0x000fe20000000000 */
[----:B------:R-:W0:Y:S01]  /*cd190*/  LDCU UR27, c[0x0][0x39c] ;  /* 0x00007380ff1b77ac */ /* 0x000e220008000800 */
[----:B--2---:R2:W-:Y:S01]  /*cd1a0*/  @P6 STG.E.U8 desc[UR40][R48.64], R4 ;  /* 0x0000000430006986 */ /* 0x0045e2000c101128 */
[----:B------:R-:W-:-:S02]  /*cd1b0*/  PRMT R2, R57, 0x7770, RZ ;  /* 0x0000777039027816 */ /* 0x000fc400000000ff */
[----:B------:R-:W-:Y:S01]  /*cd1c0*/  ISETP.LT.AND P6, PT, R7, UR60, !P4 ;  /* 0x0000003c07007c0c */ /* 0x000fe2000e7c1270 */
[----:B--2---:R-:W2:Y:S04]  /*cd1d0*/  LDL.LU.64 R48, [R1+0x1888] ;  /* 0x0018880001307983 */ /* 0x004ea80000300a00 */
[----:B------:R0:W-:Y:S01]  /*cd1e0*/  @P5 STG.E.U8 desc[UR40][R52.64], R2 ;  /* 0x0000000234005986 */ /* 0x0001e2000c101128 */
[----:B------:R-:W-:Y:S02]  /*cd1f0*/  ISETP.GE.AND P5, PT, R3, UR58, PT ;  /* 0x0000003a03007c0c */ /* 0x000fe4000bfa6270 */
[----:B------:R-:W-:Y:S02]  /*cd200*/  PRMT R3, R57, 0x7771, RZ ;  /* 0x0000777139037816 */ /* 0x000fe400000000ff */
[----:B------:R-:W-:Y:S01]  /*cd210*/  ISETP.LT.AND P4, PT, R45, UR62, !P4 ;  /* 0x0000003e2d007c0c */ /* 0x000fe2000e781270 */
[----:B------:R-:W1:Y:S01]  /*cd220*/  LDCU UR58, c[0x0][0x398] ;  /* 0x00007300ff3a77ac */ /* 0x000e620008000800 */
[----:B------:R-:W1:Y:S01]  /*cd230*/  LDCU UR60, c[0x0][0x398] ;  /* 0x00007300ff3c77ac */ /* 0x000e620008000800 */
[----:B0-----:R-:W2:Y:S04]  /*cd240*/  LDL.LU.64 R52, [R1+0x1880] ;  /* 0x0018800001347983 */ /* 0x001ea80000300a00 */
[----:B------:R-:W2:Y:S04]  /*cd250*/  LDL.LU.64 R46, [R1+0x1898] ;  /* 0x00189800012e7983 */ /* 0x000ea80000300a00 */
[----:B------:R0:W-:Y:S01]  /*cd260*/  @P3 STG.E.U8 desc[UR40][R60.64], R3 ;  /* 0x000000033c003986 */ /* 0x0001e2000c101128 */
[----:B------:R-:W-:-:S03]  /*cd270*/  PRMT R2, R57, 0x7772, RZ ;  /* 0x0000777239027816 */ /* 0x000fc600000000ff */
[----:B0-----:R-:W2:Y:S04]  /*cd280*/  LDL.LU.64 R60, [R1+0x1890] ;  /* 0x00189000013c7983 */ /* 0x001ea80000300a00 */
[----:B------:R-:W2:Y:S04]  /*cd290*/  LDL.LU R54, [R1+0x354] ;  /* 0x0003540001367983 */ /* 0x000ea80000300800 */
[----:B---3--:R0:W-:Y:S04]  /*cd2a0*/  @P6 STG.E.U8 desc[UR40][R58.64], R2 ;  /* 0x000000023a006986 */ /* 0x0081e8000c101128 */
[----:B0-----:R-:W3:Y:S01]  /*cd2b0*/  LDL.LU.64 R58, [R1+0x18a8] ;  /* 0x0018a800013a7983 */ /* 0x001ee20000300a00 */
[----:B------:R-:W-:Y:S01]  /*cd2c0*/  VIADD R3, R0, 0x1b1 ;  /* 0x000001b100037836 */ /* 0x000fe20000000000 */
[----:B-1----:R-:W-:-:S02]  /*cd2d0*/  ISETP.LT.AND P3, PT, R7, UR59, !P5 ;  /* 0x0000003b07007c0c */ /* 0x002fc4000ef61270 */
[----:B------:R-:W-:Y:S02]  /*cd2e0*/  PRMT R4, R57, 0x7773, RZ ;  /* 0x0000777339047816 */ /* 0x000fe400000000ff */
[----:B------:R-:W-:Y:S01]  /*cd2f0*/  ISETP.GE.AND P6, PT, R3, UR53, PT ;  /* 0x0000003503007c0c */ /* 0x000fe2000bfc6270 */
[----:B------:R-:W0:Y:S01]  /*cd300*/  LDCU UR53, c[0x0][0x398] ;  /* 0x00007300ff3577ac */ /* 0x000e220008000800 */
[----:B------:R-:W-:Y:S01]  /*cd310*/  ISETP.LT.AND P5, PT, R45, UR61, !P5 ;  /* 0x0000003d2d007c0c */ /* 0x000fe2000efa1270 */
[----:B------:R-:W-:Y:S01]  /*cd320*/  VIADD R3, R0, 0x1b2 ;  /* 0x000001b200037836 */ /* 0x000fe20000000000 */
[----:B------:R-:W1:Y:S01]  /*cd330*/  LDCU UR59, c[0x0][0x398] ;  /* 0x00007300ff3b77ac */ /* 0x000e620008000800 */
[----:B----4-:R4:W-:Y:S01]  /*cd340*/  @P4 STG.E.U8 desc[UR40][R50.64], R4 ;  /* 0x0000000432004986 */ /* 0x0109e2000c101128 */
[----:B------:R-:W-:Y:S02]  /*cd350*/  PRMT R2, R56, 0x7770, RZ ;  /* 0x0000777038027816 */ /* 0x000fe400000000ff */
[----:B------:R-:W-:Y:S01]  /*cd360*/  ISETP.LT.AND P4, PT, R7, UR58, !P6 ;  /* 0x0000003a07007c0c */ /* 0x000fe2000f781270 */
[----:B----4-:R-:W4:Y:S04]  /*cd370*/  LDL.LU.64 R50, [R1+0x18a0] ;  /* 0x0018a00001327983 */ /* 0x010f280000300a00 */
[----:B--2---:R2:W-:Y:S01]  /*cd380*/  @P3 STG.E.U8 desc[UR40][R48.64], R2 ;  /* 0x0000000230003986 */ /* 0x0045e2000c101128 */
[----:B------:R-:W-:-:S02]  /*cd390*/  ISETP.GE.AND P3, PT, R3, UR57, PT ;  /* 0x0000003903007c0c */ /* 0x000fc4000bf66270 */
[----:B------:R-:W-:Y:S01]  /*cd3a0*/  ISETP.LT.AND P6, PT, R45, UR60, !P6 ;  /* 0x0000003c2d007c0c */ /* 0x000fe2000f7c1270 */
[----:B------:R-:W-:Y:S01]  /*cd3b0*/  VIADD R3, R0, 0x1b3 ;  /* 0x000001b300037836 */ /* 0x000fe20000000000 */
[----:B------:R-:W0:Y:S01]  /*cd3c0*/  LDCU UR57, c[0x0][0x398] ;  /* 0x00007300ff3977ac */ /* 0x000e220008000800 */
[----:B------:R-:W0:Y:S01]  /*cd3d0*/  LDCU UR58, c[0x0][0x398] ;  /* 0x00007300ff3a77ac */ /* 0x000e220008000800 */
[----:B--2---:R-:W2:Y:S01]  /*cd3e0*/  LDL.LU.64 R48, [R1+0x18b8] ;  /* 0x0018b80001307983 */ /* 0x004ea20000300a00 */
[----:B------:R-:W-:-:S05]  /*cd3f0*/  PRMT R2, R56, 0x7771, RZ ;  /* 0x0000777138027816 */ /* 0x000fca00000000ff */
        /* <DEDUP_REMOVED lines=9> */
[----:B------:R-:W-:Y:S01]  /*cd490*/  ISETP.LT.AND P3, PT, R45, UR59, !P3 ;  /* 0x0000003b2d007c0c */ /* 0x000fe2000df61270 */
[----:B------:R-:W0:Y:S01]  /*cd4a0*/  LDCU UR56, c[0x0][0x398] ;  /* 0x00007300ff3877ac */ /* 0x000e220008000800 */
[----:B-1----:R-:W-:Y:S01]  /*cd4b0*/  PRMT R2, R56, 0x7773, RZ ;  /* 0x0000777338027816 */ /* 0x002fe200000000ff */
[----:B------:R-:W2:Y:S04]  /*cd4c0*/  LDL.LU.64 R46, [R1+0x18d0] ;  /* 0x0018d000012e7983 */ /* 0x000ea80000300a00 */
[----:B------:R-:W-:Y:S04]  /*cd4d0*/  @P6 STG.E.U8 desc[UR40][R60.64], R2 ;  /* 0x000000023c006986 */ /* 0x000fe8000c101128 */
[----:B---3--:R1:W-:Y:S04]  /*cd4e0*/  @P5 STG.E.U8 desc[UR40][R58.64], R3 ;  /* 0x000000033a005986 */ /* 0x0083e8000c101128 */
[----:B-1----:R-:W3:Y:S01]  /*cd4f0*/  LDL.LU.64 R58, [R1+0x18c8] ;  /* 0x0018c800013a7983 */ /* 0x002ee20000300a00 */
[----:B------:R-:W-:-:S02]  /*cd500*/  ISETP.LT.AND P6, PT, R7, UR57, !P4 ;  /* 0x0000003907007c0c */ /* 0x000fc4000e7c1270 */
[----:B------:R-:W-:Y:S01]  /*cd510*/  PRMT R3, R54, 0x7771, RZ ;  /* 0x0000777136037816 */ /* 0x000fe200000000ff */
[----:B------:R-:W-:Y:S01]  /*cd520*/  VIADD R2, R0, 0x1b4 ;  /* 0x000001b400027836 */ /* 0x000fe20000000000 */
[----:B------:R-:W-:Y:S01]  /*cd530*/  ISETP.LT.AND P4, PT, R45, UR58, !P4 ;  /* 0x0000003a2d007c0c */ /* 0x000fe2000e781270 */
[----:B------:R-:W1:Y:S03]  /*cd540*/  LDCU UR57, c[0x0][0x398] ;  /* 0x00007300ff3977ac */ /* 0x000e660008000800 */
[----:B------:R-:W-:Y:S01]  /*cd550*/  ISETP.GE.AND P5, PT, R2, UR55, PT ;  /* 0x0000003702007c0c */ /* 0x000fe2000bfa6270 */
[----:B----4-:R4:W-:Y:S03]  /*cd560*/  @P3 STG.E.U8 desc[UR40][R50.64], R3 ;  /* 0x0000000332003986 */ /* 0x0109e6000c101128 */
[----:B0-----:R-:W-:Y:S01]  /*cd570*/  ISETP.LT.AND P3, PT, R7, UR53, !P5 ;  /* 0x0000003507007c0c */ /* 0x001fe2000ef61270 */
[----:B------:R-:W-:Y:S01]  /*cd580*/  VIADD R2, R0, 0x1b5 ;  /* 0x000001b500027836 */ /* 0x000fe20000000000 */
[----:B------:R-:W0:Y:S01]  /*cd590*/  LDCU UR55, c[0x0][0x398] ;  /* 0x00007300ff3777ac */ /* 0x000e220008000800 */
[----:B----4-:R-:W4:Y:S01]  /*cd5a0*/  LDL.LU.64 R50, [R1+0x18e0] ;  /* 0x0018e00001327983 */ /* 0x010f220000300a00 */
[----:B------:R-:W-:Y:S01]  /*cd5b0*/  PRMT R3, R54, 0x7772, RZ ;  /* 0x0000777236037816 */ /* 0x000fe200000000ff */
[----:B------:R-:W0:Y:S04]  /*cd5c0*/  LDCU UR53, c[0x0][0x39c] ;  /* 0x00007380ff3577ac */ /* 0x000e280008000800 */
[----:B--2---:R2:W-:Y:S01]  /*cd5d0*/  @P6 STG.E.U8 desc[UR40][R48.64], R3 ;  /* 0x0000000330006986 */ /* 0x0045e2000c101128 */
[----:B------:R-:W-:-:S02]  /*cd5e0*/  ISETP.LT.AND P5, PT, R45, UR56, !P5 ;  /* 0x000000382d007c0c */ /* 0x000fc4000efa1270 */
[----:B------:R-:W-:Y:S01]  /*cd5f0*/  ISETP.GE.AND P6, PT, R2, UR54, PT ;  /* 0x0000003602007c0c */ /* 0x000fe2000bfc6270 */
[----:B------:R-:W0:Y:S01]  /*cd600*/  LDCU UR54, c[0x0][0x398] ;  /* 0x00007300ff3677ac */ /* 0x000e220008000800 */
        /* <DEDUP_REMOVED lines=15> */
[----:B-1----:R-:W-:Y:S01]  /*cd700*/  ISETP.LT.AND P6, PT, R45, UR57, !P6 ;  /* 0x000000392d007c0c */ /* 0x002fe2000f7c1270 */
[----:B------:R-:W-:Y:S01]  /*cd710*/  VIADD R2, R0, 0x1b7 ;  /* 0x000001b700027836 */ /* 0x000fe20000000000 */
[----:B------:R-:W-:-:S02]  /*cd720*/  PRMT R4, R57, 0x7773, RZ ;  /* 0x0000777339047816 */ /* 0x000fc400000000ff */
[----:B------:R-:W-:Y:S02]  /*cd730*/  ISETP.GE.AND P3, PT, R3, UR52, PT ;  /* 0x0000003403007c0c */ /* 0x000fe4000bf66270 */
[----:B------:R-:W-:Y:S01]  /*cd740*/  PRMT R3, R57, 0x7772, RZ ;  /* 0x0000777239037816 */ /* 0x000fe200000000ff */
[----:B------:R-:W1:Y:S01]  /*cd750*/  LDCU UR57, c[0x0][0x398] ;  /* 0x00007300ff3977ac */ /* 0x000e620008000800 */
[----:B------:R-:W0:Y:S01]  /*cd760*/  LDCU UR52, c[0x0][0x39c] ;  /* 0x00007380ff3477ac */ /* 0x000e220008000800 */
[----:B------:R-:W-:Y:S01]  /*cd770*/  ISETP.LT.AND P5, PT, R7, UR54, !P3 ;  /* 0x0000003607007c0c */ /* 0x000fe2000dfa1270 */
[----:B------:R-:W0:Y:S01]  /*cd780*/  LDCU UR54, c[0x0][0x398] ;  /* 0x00007300ff3677ac */ /* 0x000e220008000800 */
        /* <DEDUP_REMOVED lines=14> */
[C---:B------:R-:W-:Y:S02]  /*cd870*/  PRMT R3, R56.reuse, 0x7771, RZ ;  /* 0x0000777138037816 */ /* 0x040fe400000000ff */
[----:B-1----:R-:W-:Y:S01]  /*cd880*/  ISETP.LT.AND P4, PT, R45, UR57, !P4 ;  /* 0x000000392d007c0c */ /* 0x002fe2000e781270 */
[----:B------:R-:W1:Y:S01]  /*cd890*/  LDCU UR56, c[0x0][0x398] ;  /* 0x00007300ff3877ac */ /* 0x000e620008000800 */
[C---:B------:R-:W-:Y:S01]  /*cd8a0*/  PRMT R4, R56.reuse, 0x7773, RZ ;  /* 0x0000777338047816 */ /* 0x040fe200000000ff */
        /* <DEDUP_REMOVED lines=10> */
[----:B------:R-:W-:-:S04]  /*cd950*/  ISETP.LT.AND P3, PT, R7, UR51, !P5 ;  /* 0x0000003307007c0c */ /* 0x000fc8000ef61270 */
[----:B------:R-:W-:Y:S01]  /*cd960*/  ISETP.GE.AND P6, PT, R3, UR45, PT ;  /* 0x0000002d03007c0c */ /* 0x000fe2000bfc6270 */
[----:B------:R-:W0:Y:S01]  /*cd970*/  LDCU UR45, c[0x0][0x398] ;  /* 0x00007300ff2d77ac */ /* 0x000e220008000800 */
[----:B------:R-:W-:Y:S01]  /*cd980*/  ISETP.LT.AND P5, PT, R45, UR54, !P5 ;  /* 0x000000362d007c0c */ /* 0x000fe2000efa1270 */
[----:B------:R-:W-:Y:S01]  /*cd990*/  VIADD R3, R0, 0x1ba ;  /* 0x000001ba00037836 */ /* 0x000fe20000000000 */
[----:B------:R-:W0:Y:S01]  /*cd9a0*/  LDCU UR51, c[0x0][0x398] ;  /* 0x00007300ff3377ac */ /* 0x000e220008000800 */
[----:B------:R-:W0:Y:S01]  /*cd9b0*/  LDCU UR54, c[0x0][0x398] ;  /* 0x00007300ff3677ac */ /* 0x000e220008000800 */
[----:B----4-:R4:W-:Y:S01]  /*cd9c0*/  @P4 STG.E.U8 desc[UR40][R50.64], R4 ;  /* 0x0000000432004986 */ /* 0x0109e2000c101128 */
[----:B------:R-:W-:Y:S02]  /*cd9d0*/  PRMT R2, R57, 0x7770, RZ ;  /* 0x0000777039027816 */ /* 0x000fe400000000ff */
[----:B------:R-:W-:Y:S01]  /*cd9e0*/  ISETP.LT.AND P4, PT, R7, UR55, !P6 ;  /* 0x0000003707007c0c */ /* 0x000fe2000f781270 */
[----:B----4-:R-:W4:Y:S04]  /*cd9f0*/  LDL.LU.64 R50, [R1+0x1930] ;  /* 0x0019300001327983 */ /* 0x010f280000300a00 */
[----:B--2---:R2:W-:Y:S01]  /*cda00*/  @P3 STG.E.U8 desc[UR40][R48.64], R2 ;  /* 0x0000000230003986 */ /* 0x0045e2000c101128 */
[----:B------:R-:W-:-:S02]  /*cda10*/  ISETP.GE.AND P3, PT, R3, UR49, PT ;  /* 0x0000003103007c0c */ /* 0x000fc4000bf66270 */
[----:B-1----:R-:W-:Y:S01]  /*cda20*/  ISETP.LT.AND P6, PT, R45, UR56, !P6 ;  /* 0x000000382d007c0c */ /* 0x002fe2000f7c1270 */
[----:B------:R-:W-:Y:S01]  /*cda30*/  VIADD R3, R0, 0x1bb ;  /* 0x000001bb00037836 */ /* 0x000fe20000000000 */
[----:B------:R-:W1:Y:S01]  /*cda40*/  LDCU UR49, c[0x0][0x398] ;  /* 0x00007300ff3177ac */ /* 0x000e620008000800 */
        /* <DEDUP_REMOVED lines=74> */
[----:B-1----:R-:W-:Y:S01]  /*cdef0*/  ISETP.LT.AND P4, PT, R45, UR49, !P4 ;  /* 0x000000312d007c0c */ /* 0x002fe2000e781270 */
        /* <DEDUP_REMOVED lines=20> */
[----:B-1----:R-:W-:Y:S01]  /*ce040*/  ISETP.LT.AND P4, PT, R7, UR43, !P6 ;  /* 0x0000002b07007c0c */ /* 0x002fe2000f781270 */
[----:B----4-:R-:W4:Y:S04]  /*ce050*/  LDL.LU.64 R50, [R1+0x19b8] ;  /* 0x0019b80001327983 */ /* 0x010f280000300a00 */
[----:B--2---:R1:W-:Y:S01]  /*ce060*/  @P3 STG.E.U8 desc[UR40][R48.64], R2 ;  /* 0x0000000230003986 */ /* 0x0043e2000c101128 */
[----:B------:R-:W-:-:S02]  /*ce070*/  ISETP.GE.AND P3, PT, R3, UR39, PT ;  /* 0x0000002703007c0c */ /* 0x000fc4000bf66270 */
[----:B------:R-:W-:Y:S01]  /*ce080*/  ISETP.LT.AND P6, PT, R45, UR47, !P6 ;  /* 0x0000002f2d007c0c */ /* 0x000fe2000f7c1270 */
[----:B------:R-:W-:Y:S01]  /*ce090*/  VIADD R3, R0, 0x1c3 ;  /* 0x000001c300037836 */ /* 0x000fe20000000000 */
[----:B------:R-:W2:Y:S01]  /*ce0a0*/  LDCU UR39, c[0x0][0x398] ;  /* 0x00007300ff2777ac */ /* 0x000ea20008000800 */
[----:B------:R-:W0:Y:S01]  /*ce0b0*/  LDCU UR43, c[0x0][0x398] ;  /* 0x00007300ff2b77ac */ /* 0x000e220008000800 */
[----:B-1----:R-:W4:Y:S01]  /*ce0c0*/  LDL.LU.64 R48, [R1+0x19c8] ;  /* 0x0019c80001307983 */ /* 0x002f220000300a00 */
[----:B------:R-:W-:-:S05]  /*ce0d0*/  PRMT R2, R56, 0x7771, RZ ;  /* 0x0000777138027816 */ /* 0x000fca00000000ff */
[----:B------:R1:W-:Y:S01]  /*ce0e0*/  @P5 STG.E.U8 desc[UR40][R52.64], R2 ;  /* 0x0000000234005986 */ /* 0x0003e2000c101128 */
[----:B0-----:R-:W-:-:S03]  /*ce0f0*/  ISETP.LT.AND P5, PT, R7, UR35, !P3 ;  /* 0x0000002307007c0c */ /* 0x001fc6000dfa1270 */
[----:B-1----:R-:W4:Y:S01]  /*ce100*/  LDL.LU.64 R52, [R1+0x19d8] ;  /* 0x0019d80001347983 */ /* 0x002f220000300a00 */
[----:B------:R-:W-:-:S03]  /*ce110*/  PRMT R2, R56, 0x7772, RZ ;  /* 0x0000777238027816 */ /* 0x000fc600000000ff */
[----:B------:R-:W4:Y:S01]  /*ce120*/  LDL.LU R57, [R1+0x338] ;  /* 0x0003380001397983 */ /* 0x000f220000300800 */
[----:B------:R-:W0:Y:S03]  /*ce130*/  LDCU UR35, c[0x0][0x398] ;  /* 0x00007300ff2377ac */ /* 0x000e260008000800 */
[----:B------:R1:W-:Y:S01]  /*ce140*/  @P4 STG.E.U8 desc[UR40][R46.64], R2 ;  /* 0x000000022e004986 */ /* 0x0003e2000c101128 */
[----:B------:R-:W-:Y:S02]  /*ce150*/  ISETP.GE.AND P4, PT, R3, UR38, PT ;  /* 0x0000002603007c0c */ /* 0x000fe4000bf86270 */
[----:B------:R-:W-:Y:S02]  /*ce160*/  PRMT R3, R54, 0x7770, RZ ;  /* 0x0000777036037816 */ /* 0x000fe400000000ff */
[----:B------:R-:W-:Y:S01]  /*ce170*/  ISETP.LT.AND P3, PT, R45, UR46, !P3 ;  /* 0x0000002e2d007c0c */ /* 0x000fe2000df61270 */
[----:B------:R-:W0:Y:S01]  /*ce180*/  LDCU UR38, c[0x0][0x398] ;  /* 0x00007300ff2677ac */ /* 0x000e220008000800 */
[----:B-1----:R-:W-:Y:S01]  /*ce190*/  PRMT R2, R56, 0x7773, RZ ;  /* 0x0000777338027816 */ /* 0x002fe200000000ff */
[----:B------:R-:W4:Y:S04]  /*ce1a0*/  LDL.LU.64 R46, [R1+0x19d0] ;  /* 0x0019d000012e7983 */ /* 0x000f280000300a00 */
[----:B------:R-:W-:Y:S04]  /*ce1b0*/  @P6 STG.E.U8 desc[UR40][R60.64], R2 ;  /* 0x000000023c006986 */ /* 0x000fe8000c101128 */
[----:B---3--:R1:W-:Y:S04]  /*ce1c0*/  @P5 STG.E.U8 desc[UR40][R58.64], R3 ;  /* 0x000000033a005986 */ /* 0x0083e8000c101128 */
[----:B-1----:R-:W3:Y:S01]  /*ce1d0*/  LDL.LU.64 R58, [R1+0x19e0] ;  /* 0x0019e000013a7983 */ /* 0x002ee20000300a00 */
[----:B--2---:R-:W-:-:S02]  /*ce1e0*/  ISETP.LT.AND P6, PT, R7, UR39, !P4 ;  /* 0x0000002707007c0c */ /* 0x004fc4000e7c1270 */
        /* <DEDUP_REMOVED lines=9> */
[----:B--2---:R-:W2:Y:S01]  /*ce280*/  LDL.LU.64 R50, [R1+0x19f0] ;  /* 0x0019f00001327983 */ /* 0x004ea20000300a00 */
[----:B------:R-:W-:Y:S01]  /*ce290*/  PRMT R3, R54, 0x7772, RZ ;  /* 0x0000777236037816 */ /* 0x000fe200000000ff */
[----:B------:R-:W4:Y:S04]  /*ce2a0*/  LDCU UR35, c[0x0][0x39c] ;  /* 0x00007380ff2377ac */ /* 0x000f280008000800 */
[----:B------:R0:W-:Y:S01]  /*ce2b0*/  @P6 STG.E.U8 desc[UR40][R48.64], R3 ;  /* 0x0000000330006986 */ /* 0x0001e2000c101128 */
[----:B------:R-:W-:-:S02]  /*ce2c0*/  ISETP.LT.AND P5, PT, R45, UR38, !P5 ;  /* 0x000000262d007c0c */ /* 0x000fc4000efa1270 */
[----:B------:R-:W-:Y:S01]  /*ce2d0*/  ISETP.GE.AND P6, PT, R2, UR36, PT ;  /* 0x0000002402007c0c */ /* 0x000fe2000bfc6270 */
[----:B------:R-:W1:Y:S01]  /*ce2e0*/  LDCU UR36, c[0x0][0x398] ;  /* 0x00007300ff2477ac */ /* 0x000e620008000800 */
[----:B------:R-:W1:Y:S01]  /*ce2f0*/  LDCU UR38, c[0x0][0x398] ;  /* 0x00007300ff2677ac */ /* 0x000e620008000800 */
[----:B0-----:R-:W4:Y:S01]  /*ce300*/  LDL.LU.64 R48, [R1+0x19e8] ;  /* 0x0019e80001307983 */ /* 0x001f220000300a00 */
[----:B------:R-:W-:-:S03]  /*ce310*/  PRMT R3, R54, 0x7773, RZ ;  /* 0x0000777336037816 */ /* 0x000fc600000000ff */
[----:B------:R-:W4:Y:S04]  /*ce320*/  LDL.LU R56, [R1+0x33c] ;  /* 0x00033c0001387983 */ /* 0x000f280000300800 */
[----:B------:R0:W-:Y:S01]  /*ce330*/  @P4 STG.E.U8 desc[UR40][R52.64], R3 ;  /* 0x0000000334004986 */ /* 0x0001e2000c101128 */
[----:B------:R-:W-:-:S03]  /*ce340*/  PRMT R2, R57, 0x7770, RZ ;  /* 0x0000777039027816 */ /* 0x000fc600000000ff */
[----:B0-----:R-:W4:Y:S04]  /*ce350*/  LDL.LU.64 R52, [R1+0x1a00] ;  /* 0x001a000001347983 */ /* 0x001f280000300a00 */
[----:B------:R-:W4:Y:S04]  /*ce360*/  LDL.LU.64 R60, [R1+0x1a18] ;  /* 0x001a1800013c7983 */ /* 0x000f280000300a00 */
        /* <DEDUP_REMOVED lines=16> */
[----:B--2---:R2:W-:Y:S01]  /*ce470*/  @P4 STG.E.U8 desc[UR40][R50.64], R3 ;  /* 0x0000000332004986 */ /* 0x0045e2000c101128 */
[----:B------:R-:W-:Y:S01]  /*ce480*/  ISETP.GE.AND P4, PT, R2, UR33, PT ;  /* 0x0000002102007c0c */ /* 0x000fe2000bf86270 */
[----:B------:R-:W1:Y:S02]  /*ce490*/  LDCU UR33, c[0x0][0x398] ;  /* 0x00007300ff2177ac */ /* 0x000e640008000800 */
[----:B--2---:R-:W2:Y:S04]  /*ce4a0*/  LDL.LU.64 R50, [R1+0x1a08] ;  /* 0x001a080001327983 */ /* 0x004ea80000300a00 */
[----:B------:R-:W2:Y:S01]  /*ce4b0*/  LDL.LU R57, [R1+0x320] ;  /* 0x0003200001397983 */ /* 0x000ea20000300800 */
[----:B0-----:R-:W-:Y:S01]  /*ce4c0*/  ISETP.LT.AND P3, PT, R45, UR37, !P3 ;  /* 0x000000252d007c0c */ /* 0x001fe2000df61270 */
[----:B------:R-:W-:Y:S01]  /*ce4d0*/  VIADD R3, R0, 0x1c8 ;  /* 0x000001c800037836 */ /* 0x000fe20000000000 */
[----:B------:R-:W0:Y:S01]  /*ce4e0*/  LDCU UR37, c[0x0][0x398] ;  /* 0x00007300ff2577ac */ /* 0x000e220008000800 */
[----:B----4-:R4:W-:Y:S01]  /*ce4f0*/  @P6 STG.E.U8 desc[UR40][R48.64], R4 ;  /* 0x0000000430006986 */ /* 0x0109e2000c101128 */
[----:B------:R-:W-:-:S02]  /*ce500*/  PRMT R2, R56, 0x7770, RZ ;  /* 0x0000777038027816 */ /* 0x000fc400000000ff */
[----:B------:R-:W-:Y:S01]  /*ce510*/  ISETP.LT.AND P6, PT, R7, UR38, !P4 ;  /* 0x0000002607007c0c */ /* 0x000fe2000e7c1270 */
[----:B----4-:R-:W4:Y:S04]  /*ce520*/  LDL.LU.64 R48, [R1+0x1a28] ;  /* 0x001a280001307983 */ /* 0x010f280000300a00 */
[----:B------:R0:W-:Y:S01]  /*ce530*/  @P5 STG.E.U8 desc[UR40][R52.64], R2 ;  /* 0x0000000234005986 */ /* 0x0001e2000c101128 */
[----:B------:R-:W-:Y:S02]  /*ce540*/  ISETP.GE.AND P5, PT, R3, UR32, PT ;  /* 0x0000002003007c0c */ /* 0x000fe4000bfa6270 */
[C---:B------:R-:W-:Y:S02]  /*ce550*/  PRMT R3, R56.reuse, 0x7771, RZ ;  /* 0x0000777138037816 */ /* 0x040fe400000000ff */
[----:B-1----:R-:W-:Y:S01]  /*ce560*/  ISETP.LT.AND P4, PT, R45, UR39, !P4 ;  /* 0x000000272d007c0c */ /* 0x002fe2000e781270 */
[----:B------:R-:W1:Y:S01]  /*ce570*/  LDCU UR38, c[0x0][0x398] ;  /* 0x00007300ff2677ac */ /* 0x000e620008000800 */
[C---:B------:R-:W-:Y:S01]  /*ce580*/  PRMT R4, R56.reuse, 0x7773, RZ ;  /* 0x0000777338047816 */ /* 0x040fe200000000ff */
        /* <DEDUP_REMOVED lines=17> */
[----:B--2---:R2:W-:Y:S01]  /*ce6a0*/  @P4 STG.E.U8 desc[UR40][R50.64], R4 ;  /* 0x0000000432004986 */ /* 0x0045e2000c101128 */
[----:B------:R-:W-:Y:S02]  /*ce6b0*/  PRMT R2, R57, 0x7770, RZ ;  /* 0x0000777039027816 */ /* 0x000fe400000000ff */
[----:B------:R-:W-:Y:S01]  /*ce6c0*/  ISETP.LT.AND P4, PT, R7, UR37, !P6 ;  /* 0x0000002507007c0c */ /* 0x000fe2000f781270 */
[----:B--2---:R-:W2:Y:S04]  /*ce6d0*/  LDL.LU.64 R50, [R1+0x1a48] ;  /* 0x001a480001327983 */ /* 0x004ea80000300a00 */
[----:B----4-:R4:W-:Y:S01]  /*ce6e0*/  @P3 STG.E.U8 desc[UR40][R48.64], R2 ;  /* 0x0000000230003986 */ /* 0x0109e2000c101128 */
[----:B------:R-:W-:-:S02]  /*ce6f0*/  ISETP.GE.AND P3, PT, R3, UR31, PT ;  /* 0x0000001f03007c0c */ /* 0x000fc4000bf66270 */
[----:B-1----:R-:W-:Y:S01]  /*ce700*/  ISETP.LT.AND P6, PT, R45, UR38, !P6 ;  /* 0x000000262d007c0c */ /* 0x002fe2000f7c1270 */
[----:B------:R-:W-:Y:S01]  /*ce710*/  VIADD R3, R0, 0x1cb ;  /* 0x000001cb00037836 */ /* 0x000fe20000000000 */
[----:B------:R-:W1:Y:S01]  /*ce720*/  LDCU UR31, c[0x0][0x398] ;  /* 0x00007300ff1f77ac */ /* 0x000e620008000800 */
[----:B----4-:R-:W4:Y:S01]  /*ce730*/  LDL.LU.64 R48, [R1+0x1a58] ;  /* 0x001a580001307983 */ /* 0x010f220000300a00 */
        /* <DEDUP_REMOVED lines=23> */
[----:B--2---:R2:W-:Y:S03]  /*ce8b0*/  @P3 STG.E.U8 desc[UR40][R50.64], R3 ;  /* 0x0000000332003986 */ /* 0x0045e6000c101128 */
[----:B0-----:R-:W-:Y:S01]  /*ce8c0*/  ISETP.LT.AND P3, PT, R7, UR26, !P5 ;  /* 0x0000001a07007c0c */ /* 0x001fe2000ef61270 */
[----:B------:R-:W-:Y:S01]  /*ce8d0*/  VIADD R2, R0, 0x1cd ;  /* 0x000001cd00027836 */ /* 0x000fe20000000000 */
[----:B------:R-:W0:Y:S01]  /*ce8e0*/  LDCU UR29, c[0x0][0x398] ;  /* 0x00007300ff1d77ac */ /* 0x000e220008000800 */
[----:B--2---:R-:W2:Y:S01]  /*ce8f0*/  LDL.LU.64 R50, [R1+0x1a80] ;  /* 0x001a800001327983 */ /* 0x004ea20000300a00 */
[----:B------:R-:W-:Y:S01]  /*ce900*/  PRMT R3, R54, 0x7772, RZ ;  /* 0x0000777236037816 */ /* 0x000fe200000000ff */
[----:B------:R-:W0:Y:S04]  /*ce910*/  LDCU UR26, c[0x0][0x39c] ;  /* 0x00007380ff1a77ac */ /* 0x000e280008000800 */
[----:B----4-:R4:W-:Y:S01]  /*ce920*/  @P6 STG.E.U8 desc[UR40][R48.64], R3 ;  /* 0x0000000330006986 */ /* 0x0109e2000c101128 */
[----:B------:R-:W-:-:S02]  /*ce930*/  ISETP.LT.AND P5, PT, R45, UR30, !P5 ;  /* 0x0000001e2d007c0c */ /* 0x000fc4000efa1270 */
[----:B------:R-:W-:Y:S01]  /*ce940*/  ISETP.GE.AND P6, PT, R2, UR28, PT ;  /* 0x0000001c02007c0c */ /* 0x000fe2000bfc6270 */
[----:B------:R-:W0:Y:S01]  /*ce950*/  LDCU UR28, c[0x0][0x398] ;  /* 0x00007300ff1c77ac */ /* 0x000e220008000800 */
[----:B------:R-:W0:Y:S01]  /*ce960*/  LDCU UR30, c[0x0][0x398] ;  /* 0x00007300ff1e77ac */ /* 0x000e220008000800 */
[----:B----4-:R-:W4:Y:S01]  /*ce970*/  LDL.LU.64 R48, [R1+0x1a78] ;  /* 0x001a780001307983 */ /* 0x010f220000300a00 */
        /* <DEDUP_REMOVED lines=36> */
[----:B------:R-:W-:Y:S02]  /*cebc0*/  PRMT R3, R57, 0x7771, RZ ;  /* 0x0000777139037816 */ /* 0x000fe400000000ff */
        /* <DEDUP_REMOVED lines=111> */
[----:B------:R-:W-:Y:S01]  /*cf2c0*/  PRMT R2, R56, 0x7772, RZ ;  /* 0x0000777238027816 */ /* 0x000fe200000000ff */
[----:B------:R-:W1:Y:S02]  /*cf2d0*/  LDCU UR22, c[0x0][0x398] ;  /* 0x00007300ff1677ac */ /* 0x000e640008000800 */
[----:B0-----:R-:W4:Y:S04]  /*cf2e0*/  LDL.LU.64 R60, [R1+0x1b58] ;  /* 0x001b5800013c7983 */ /* 0x001f280000300a00 */
[----:B------:R-:W4:Y:S04]  /*cf2f0*/  LDL.LU R54, [R1+0x304] ;  /* 0x0003040001367983 */ /* 0x000f280000300800 */
[----:B---3--:R0:W-:Y:S04]  /*cf300*/  @P6 STG.E.U8 desc[UR40][R58.64], R2 ;  /* 0x000000023a006986 */ /* 0x0081e8000c101128 */
[----:B0-----:R-:W3:Y:S01]  /*cf310*/  LDL.LU.64 R58, [R1+0x1b98] ;  /* 0x001b9800013a7983 */ /* 0x001ee20000300a00 */
[----:B------:R-:W-:Y:S01]  /*cf320*/  ISETP.LT.AND P3, PT, R7, UR4, !P5 ;  /* 0x0000000407007c0c */ /* 0x000fe2000ef61270 */
[C---:B------:R-:W-:Y:S01]  /*cf330*/  VIADD R3, R0.reuse, 0x1d9 ;  /* 0x000001d900037836 */ /* 0x040fe20000000000 */
[----:B------:R-:W-:Y:S01]  /*cf340*/  ISETP.LT.AND P5, PT, R45, UR10, !P5 ;  /* 0x0000000a2d007c0c */ /* 0x000fe2000efa1270 */
[----:B------:R-:W0:Y:S01]  /*cf350*/  LDCU UR10, c[0x0][0x398] ;  /* 0x00007300ff0a77ac */ /* 0x000e220008000800 */
[----:B------:R-:W0:Y:S02]  /*cf360*/  LDCU UR4, c[0x0][0x39c] ;  /* 0x00007380ff0477ac */ /* 0x000e240008000800 */
[----:B------:R-:W-:Y:S01]  /*cf370*/  ISETP.GE.AND P6, PT, R3, UR23, PT ;  /* 0x0000001703007c0c */ /* 0x000fe2000bfc6270 */
[----:B------:R-:W-:Y:S01]  /*cf380*/  VIADD R3, R0, 0x1da ;  /* 0x000001da00037836 */ /* 0x000fe20000000000 */
[----:B------:R-:W0:Y:S01]  /*cf390*/  LDCU UR23, c[0x0][0x398] ;  /* 0x00007300ff1777ac */ /* 0x000e220008000800 */
[----:B--2---:R2:W-:Y:S01]  /*cf3a0*/  @P4 STG.E.U8 desc[UR40][R50.64], R4 ;  /* 0x0000000432004986 */ /* 0x0045e2000c101128 */
[----:B------:R-:W-:-:S02]  /*cf3b0*/  PRMT R2, R57, 0x7770, RZ ;  /* 0x0000777039027816 */ /* 0x000fc400000000ff */
[----:B------:R-:W-:Y:S01]  /*cf3c0*/  ISETP.LT.AND P4, PT, R7, UR12, !P6 ;  /* 0x0000000c07007c0c */ /* 0x000fe2000f781270 */
[----:B--2---:R-:W2:Y:S04]  /*cf3d0*/  LDL.LU.64 R50, [R1+0x1b90] ;  /* 0x001b900001327983 */ /* 0x004ea80000300a00 */
[----:B----4-:R4:W-:Y:S01]  /*cf3e0*/  @P3 STG.E.U8 desc[UR40][R48.64], R2 ;  /* 0x0000000230003986 */ /* 0x0109e2000c101128 */
[----:B------:R-:W-:Y:S02]  /*cf3f0*/  ISETP.GE.AND P3, PT, R3, UR25, PT ;  /* 0x0000001903007c0c */ /* 0x000fe4000bf66270 */
[----:B-1----:R-:W-:Y:S01]  /*cf400*/  ISETP.LT.AND P6, PT, R45, UR14, !P6 ;  /* 0x0000000e2d007c0c */ /* 0x002fe2000f7c1270 */
[----:B------:R-:W-:Y:S01]  /*cf410*/  VIADD R3, R0, 0x1db ;  /* 0x000001db00037836 */ /* 0x000fe20000000000 */
[----:B------:R-:W1:Y:S01]  /*cf420*/  LDCU UR12, c[0x0][0x398] ;  /* 0x00007300ff0c77ac */ /* 0x000e620008000800 */
[----:B------:R-:W0:Y:S01]  /*cf430*/  LDCU UR14, c[0x0][0x398] ;  /* 0x00007300ff0e77ac */ /* 0x000e220008000800 */
[----:B------:R-:W0:Y:S01]  /*cf440*/  LDCU UR25, c[0x0][0x398] ;  /* 0x00007300ff1977ac */ /* 0x000e220008000800 */
[----:B----4-:R-:W4:Y:S01]  /*cf450*/  LDL.LU.64 R48, [R1+0x1bc8] ;  /* 0x001bc80001307983 */ /* 0x010f220000300a00 */
[----:B------:R-:W-:-:S05]  /*cf460*/  PRMT R2, R57, 0x7771, RZ ;  /* 0x0000777139027816 */ /* 0x000fca00000000ff */
[----:B------:R0:W-:Y:S01]  /*cf470*/  @P5 STG.E.U8 desc[UR40][R52.64], R2 ;  /* 0x0000000234005986 */ /* 0x0001e2000c101128 */
[----:B------:R-:W-:-:S03]  /*cf480*/  ISETP.LT.AND P5, PT, R7, UR16, !P3 ;  /* 0x0000001007007c0c */ /* 0x000fc6000dfa1270 */
[----:B0-----:R-:W4:Y:S01]  /*cf490*/  LDL.LU.64 R52, [R1+0x1bc0] ;  /* 0x001bc00001347983 */ /* 0x001f220000300a00 */
[----:B------:R-:W-:-:S03]  /*cf4a0*/  PRMT R2, R57, 0x7772, RZ ;  /* 0x0000777239027816 */ /* 0x000fc600000000ff */
[----:B------:R-:W4:Y:S01]  /*cf4b0*/  LDL.LU R56, [R1+0x308] ;  /* 0x0003080001387983 */ /* 0x000f220000300800 */
[----:B------:R-:W0:Y:S03]  /*cf4c0*/  LDCU UR16, c[0x0][0x398] ;  /* 0x00007300ff1077ac */ /* 0x000e260008000800 */
[----:B------:R1:W-:Y:S01]  /*cf4d0*/  @P4 STG.E.U8 desc[UR40][R46.64], R2 ;  /* 0x000000022e004986 */ /* 0x0003e2000c101128 */
[----:B------:R-:W-:Y:S02]  /*cf4e0*/  ISETP.GE.AND P4, PT, R3, UR27, PT ;  /* 0x0000001b03007c0c */ /* 0x000fe4000bf86270 */
[----:B------:R-:W-:Y:S02]  /*cf4f0*/  PRMT R3, R54, 0x7770, RZ ;  /* 0x0000777036037816 */ /* 0x000fe400000000ff */
[----:B-1----:R-:W-:Y:S01]  /*cf500*/  PRMT R2, R57, 0x7773, RZ ;  /* 0x0000777339027816 */ /* 0x002fe200000000ff */
[----:B------:R-:W4:Y:S04]  /*cf510*/  LDL.LU.64 R46, [R1+0x1bb8] ;  /* 0x001bb800012e7983 */ /* 0x000f280000300a00 */
        /* <DEDUP_REMOVED lines=9> */
[----:B------:R-:W1:Y:S01]  /*cf5b0*/  LDCU UR12, c[0x0][0x398] ;  /* 0x00007300ff0c77ac */ /* 0x000e620008000800 */
[----:B------:R-:W1:Y:S02]  /*cf5c0*/  LDCU UR14, c[0x0][0x398] ;  /* 0x00007300ff0e77ac */ /* 0x000e640008000800 */
[----:B------:R-:W-:-:S03]  /*cf5d0*/  ISETP.GE.AND P5, PT, R2, UR53, PT ;  /* 0x0000003502007c0c */ /* 0x000fc6000bfa6270 */
[----:B--2---:R2:W-:Y:S01]  /*cf5e0*/  @P3 STG.E.U8 desc[UR40][R50.64], R3 ;  /* 0x0000000332003986 */ /* 0x0045e2000c101128 */
[----:B0-----:R-:W-:Y:S01]  /*cf5f0*/  ISETP.LT.AND P3, PT, R7, UR16, !P5 ;  /* 0x0000001007007c0c */ /* 0x001fe2000ef61270 */
[----:B------:R-:W-:Y:S01]  /*cf600*/  VIADD R2, R0, 0x1dd ;  /* 0x000001dd00027836 */ /* 0x000fe20000000000 */
[----:B------:R-:W0:Y:S01]  /*cf610*/  LDCU UR16, c[0x0][0x398] ;  /* 0x00007300ff1077ac */ /* 0x000e220008000800 */
[----:B--2---:R-:W2:Y:S01]  /*cf620*/  LDL.LU.64 R50, [R1+0x1c08] ;  /* 0x001c080001327983 */ /* 0x004ea20000300a00 */
[----:B------:R-:W-:-:S05]  /*cf630*/  PRMT R3, R54, 0x7772, RZ ;  /* 0x0000777236037816 */ /* 0x000fca00000000ff */
[----:B----4-:R4:W-:Y:S01]  /*cf640*/  @P6 STG.E.U8 desc[UR40][R48.64], R3 ;  /* 0x0000000330006986 */ /* 0x0109e2000c101128 */
[----:B-1----:R-:W-:Y:S02]  /*cf650*/  ISETP.LT.AND P5, PT, R45, UR10, !P5 ;  /* 0x0000000a2d007c0c */ /* 0x002fe4000efa1270 */
[----:B------:R-:W-:Y:S01]  /*cf660*/  ISETP.GE.AND P6, PT, R2, UR52, PT ;  /* 0x0000003402007c0c */ /* 0x000fe2000bfc6270 */
[----:B------:R-:W1:Y:S01]  /*cf670*/  LDCU UR10, c[0x0][0x39c] ;  /* 0x00007380ff0a77ac */ /* 0x000e620008000800 */
        /* <DEDUP_REMOVED lines=13> */
[----:B------:R-:W-:Y:S01]  /*cf750*/  ISETP.LT.AND P6, PT, R45, UR14, !P6 ;  /* 0x0000000e2d007c0c */ /* 0x000fe2000f7c1270 */
[----:B------:R-:W0:Y:S01]  /*cf760*/  LDCU UR14, c[0x0][0x398] ;  /* 0x00007300ff0e77ac */ /* 0x000e220008000800 */
[----:B------:R-:W-:Y:S01]  /*cf770*/  VIADD R2, R0, 0x1df ;  /* 0x000001df00027836 */ /* 0x000fe20000000000 */
[----:B------:R-:W-:-:S02]  /*cf780*/  PRMT R4, R56, 0x7773, RZ ;  /* 0x0000777338047816 */ /* 0x000fc400000000ff */
[----:B------:R-:W-:Y:S02]  /*cf790*/  ISETP.GE.AND P3, PT, R3, UR50, PT ;  /* 0x0000003203007c0c */ /* 0x000fe4000bf66270 */
[----:B------:R-:W-:Y:S01]  /*cf7a0*/  PRMT R3, R56, 0x7772, RZ ;  /* 0x0000777238037816 */ /* 0x000fe200000000ff */
[----:B------:R-:W0:Y:S01]  /*cf7b0*/  LDCU UR12, c[0x0][0x39c] ;  /* 0x00007380ff0c77ac */ /* 0x000e220008000800 */
[----:B------:R-:W-:-:S03]  /*cf7c0*/  ISETP.LT.AND P5, PT, R7, UR16, !P3 ;  /* 0x0000001007007c0c */ /* 0x000fc6000dfa1270 */
[----:B--2---:R2:W-:Y:S01]  /*cf7d0*/  @P4 STG.E.U8 desc[UR40][R50.64], R3 ;  /* 0x0000000332004986 */ /* 0x0045e2000c101128 */
[----:B------:R-:W-:Y:S02]  /*cf7e0*/  ISETP.GE.AND P4, PT, R2, UR45, PT ;  /* 0x0000002d02007c0c */ /* 0x000fe4000bf86270 */
[----:B------:R-:W-:Y:S01]  /*cf7f0*/  ISETP.LT.AND P3, PT, R45, UR20, !P3 ;  /* 0x000000142d007c0c */ /* 0x000fe2000df61270 */
[----:B------:R-:W0:Y:S01]  /*cf800*/  LDCU UR16, c[0x0][0x398] ;  /* 0x00007300ff1077ac */ /* 0x000e220008000800 */
[----:B------:R-:W0:Y:S01]  /*cf810*/  LDCU UR20, c[0x0][0x398] ;  /* 0x00007300ff1477ac */ /* 0x000e220008000800 */
[----:B--2---:R-:W2:Y:S04]  /*cf820*/  LDL.LU.64 R50, [R1+0x1bf8] ;  /* 0x001bf80001327983 */ /* 0x004ea80000300a00 */
[----:B------:R-:W2:Y:S01]  /*cf830*/  LDL.LU R56, [R1+0x2f0] ;  /* 0x0002f00001387983 */ /* 0x000ea20000300800 */
[----:B------:R-:W-:-:S03]  /*cf840*/  VIADD R3, R0, 0x1e0 ;  /* 0x000001e000037836 */ /* 0x000fc60000000000 */
[----:B----4-:R4:W-:Y:S01]  /*cf850*/  @P6 STG.E.U8 desc[UR40][R48.64], R4 ;  /* 0x0000000430006986 */ /* 0x0109e2000c101128 */
[----:B------:R-:W-:Y:S02]  /*cf860*/  PRMT R2, R57, 0x7770, RZ ;  /* 0x0000777039027816 */ /* 0x000fe400000000ff */
[----:B0-----:R-:W-:Y:S01]  /*cf870*/  ISETP.LT.AND P6, PT, R7, UR14, !P4 ;  /* 0x0000000e07007c0c */ /* 0x001fe2000e7c1270 */
[----:B----4-:R-:W4:Y:S04]  /*cf880*/  LDL.LU.64 R48, [R1+0x1c30] ;  /* 0x001c300001307983 */ /* 0x010f280000300a00 */
[----:B------:R0:W-:Y:S01]  /*cf890*/  @P5 STG.E.U8 desc[UR40][R52.64], R2 ;  /* 0x0000000234005986 */ /* 0x0001e2000c101128 */
[----:B------:R-:W-:Y:S02]  /*cf8a0*/  ISETP.GE.AND P5, PT, R3, UR44, PT ;  /* 0x0000002c03007c0c */ /* 0x000fe4000bfa6270 */
[----:B------:R-:W-:-:S02]  /*cf8b0*/  PRMT R3, R57, 0x7771, RZ ;  /* 0x0000777139037816 */ /* 0x000fc400000000ff */
        /* <DEDUP_REMOVED lines=10> */
[----:B------:R-:W-:-:S02]  /*cf960*/  ISETP.LT.AND P4, PT, R45, UR22, !P4 ;  /* 0x000000162d007c0c */ /* 0x000fc4000e781270 */
[----:B------:R-:W-:Y:S01]  /*cf970*/  ISETP.LT.AND P3, PT, R7, UR16, !P5 ;  /* 0x0000001007007c0c */ /* 0x000fe2000ef61270 */
[----:B------:R-:W0:Y:S01]  /*cf980*/  LDCU UR22, c[0x0][0x398] ;  /* 0x00007300ff1677ac */ /* 0x000e220008000800 */
[----:B------:R-:W0:Y:S01]  /*cf990*/  LDCU UR16, c[0x0][0x398] ;  /* 0x00007300ff1077ac */ /* 0x000e220008000800 */
[----:B------:R-:W-:Y:S01]  /*cf9a0*/  VIADD R3, R0, 0x1e1 ;  /* 0x000001e100037836 */ /* 0x000fe20000000000 */
[----:B------:R-:W-:Y:S01]  /*cf9b0*/  ISETP.LT.AND P5, PT, R45, UR20, !P5 ;  /* 0x000000142d007c0c */ /* 0x000fe2000efa1270 */
[----:B------:R-:W0:Y:S03]  /*cf9c0*/  LDCU UR20, c[0x0][0x398] ;  /* 0x00007300ff1477ac */ /* 0x000e260008000800 */
[----:B------:R-:W-:-:S03]  /*cf9d0*/  ISETP.GE.AND P6, PT, R3, UR42, PT ;  /* 0x0000002a03007c0c */ /* 0x000fc6000bfc6270 */
[----:B--2---:R2:W-:Y:S01]  /*cf9e0*/  @P4 STG.E.U8 desc[UR40][R50.64], R4 ;  /* 0x0000000432004986 */ /* 0x0045e2000c101128 */
[----:B------:R-:W-:Y:S01]  /*cf9f0*/  PRMT R2, R56, 0x7770, RZ ;  /* 0x0000777038027816 */ /* 0x000fe200000000ff */
[----:B------:R-:W-:Y:S01]  /*cfa00*/  VIADD R3, R0, 0x1e2 ;  /* 0x000001e200037836 */ /* 0x000fe20000000000 */
[----:B------:R-:W-:Y:S01]  /*cfa10*/  ISETP.LT.AND P4, PT, R7, UR23, !P6 ;  /* 0x0000001707007c0c */ /* 0x000fe2000f781270 */
[----:B------:R-:W1:Y:S01]  /*cfa20*/  LDCU UR23, c[0x0][0x398] ;  /* 0x00007300ff1777ac */ /* 0x000e620008000800 */
[----:B--2---:R-:W2:Y:S04]  /*cfa30*/  LDL.LU.64 R50, [R1+0x1c48] ;  /* 0x001c480001327983 */ /* 0x004ea80000300a00 */
[----:B----4-:R4:W-:Y:S01]  /*cfa40*/  @P3 STG.E.U8 desc[UR40][R48.64], R2 ;  /* 0x0000000230003986 */ /* 0x0109e2000c101128 */
[----:B------:R-:W-:-:S02]  /*cfa50*/  ISETP.GE.AND P3, PT, R3, UR35, PT ;  /* 0x0000002303007c0c */ /* 0x000fc4000bf66270 */
[----:B0-----:R-:W-:Y:S01]  /*cfa60*/  ISETP.LT.AND P6, PT, R45, UR22, !P6 ;  /* 0x000000162d007c0c */ /* 0x001fe2000f7c1270 */
[----:B------:R-:W-:Y:S01]  /*cfa70*/  VIADD R3, R0, 0x1e3 ;  /* 0x000001e300037836 */ /* 0x000fe20000000000 */
        /* <DEDUP_REMOVED lines=48> */
[----:B------:R-:W-:Y:S01]  /*cfd80*/  VIADD R3, R0, 0x1e6 ;  /* 0x000001e600037836 */ /* 0x000fe20000000000 */
[----:B------:R-:W0:Y:S01]  /*cfd90*/  LDCU UR23, c[0x0][0x398] ;  /* 0x00007300ff1777ac */ /* 0x000e220008000800 */
[----:B------:R-:W-:Y:S01]  /*cfda0*/  ISETP.LT.AND P6, PT, R45, UR22, !P6 ;  /* 0x000000162d007c0c */ /* 0x000fe2000f7c1270 */
[----:B------:R-:W0:Y:S02]  /*cfdb0*/  LDCU UR22, c[0x0][0x398] ;  /* 0x00007300ff1677ac */ /* 0x000e240008000800 */
[----:B------:R-:W-:-:S02]  /*cfdc0*/  ISETP.GE.AND P3, PT, R3, UR24, PT ;  /* 0x0000001803007c0c */ /* 0x000fc4000bf66270 */
[C---:B------:R-:W-:Y:S01]  /*cfdd0*/  PRMT R3, R57.reuse, 0x7772, RZ ;  /* 0x0000777239037816 */ /* 0x040fe200000000ff */
[----:B------:R-:W-:Y:S01]  /*cfde0*/  VIADD R2, R0, 0x1e7 ;  /* 0x000001e700027836 */ /* 0x000fe20000000000 */
[----:B------:R-:W-:Y:S02]  /*cfdf0*/  PRMT R4, R57, 0x7773, RZ ;  /* 0x0000777339047816 */ /* 0x000fe400000000ff */
[----:B------:R-:W-:Y:S01]  /*cfe00*/  ISETP.LT.AND P5, PT, R7, UR25, !P3 ;  /* 0x0000001907007c0c */ /* 0x000fe2000dfa1270 */
[----:B------:R-:W0:Y:S01]  /*cfe10*/  LDCU UR24, c[0x0][0x398] ;  /* 0x00007300ff1877ac */ /* 0x000e220008000800 */
[----:B--2---:R2:W-:Y:S01]  /*cfe20*/  @P4 STG.E.U8 desc[UR40][R50.64], R3 ;  /* 0x0000000332004986 */ /* 0x0045e2000c101128 */
[----:B------:R-:W-:Y:S01]  /*cfe30*/  ISETP.GE.AND P4, PT, R2, UR18, PT ;  /* 0x0000001202007c0c */ /* 0x000fe2000bf86270 */
[----:B------:R-:W0:Y:S02]  /*cfe40*/  LDCU UR18, c[0x0][0x398] ;  /* 0x00007300ff1277ac */ /* 0x000e240008000800 */
[----:B--2---:R-:W2:Y:S04]  /*cfe50*/  LDL.LU.64 R50, [R1+0x1ce0] ;  /* 0x001ce00001327983 */ /* 0x004ea80000300a00 */
[----:B------:R-:W2:Y:S04]  /*cfe60*/  LDL.LU R57, [R1+0x2e0] ;  /* 0x0002e00001397983 */ /* 0x000ea80000300800 */
[----:B------:R-:W2:Y:S01]  /*cfe70*/  LDL.LU.64 R46, [R1+0x1cd8] ;  /* 0x001cd800012e7983 */ /* 0x000ea20000300a00 */
[----:B0-----:R-:W-:Y:S01]  /*cfe80*/  ISETP.LT.AND P3, PT, R45, UR23, !P3 ;  /* 0x000000172d007c0c */ /* 0x001fe2000df61270 */
[----:B------:R-:W-:Y:S01]  /*cfe90*/  VIADD R3, R0, 0x1e8 ;  /* 0x000001e800037836 */ /* 0x000fe20000000000 */
[----:B------:R-:W0:Y:S01]  /*cfea0*/  LDCU UR23, c[0x0][0x398] ;  /* 0x00007300ff1777ac */ /* 0x000e220008000800 */
[----:B----4-:R-:W-:Y:S01]  /*cfeb0*/  PRMT R2, R56, 0x7770, RZ ;  /* 0x0000777038027816 */ /* 0x010fe200000000ff */
[----:B------:R4:W-:Y:S01]  /*cfec0*/  @P6 STG.E.U8 desc[UR40][R48.64], R4 ;  /* 0x0000000430006986 */ /* 0x0009e2000c101128 */
[----:B------:R-:W-:-:S03]  /*cfed0*/  ISETP.LT.AND P6, PT, R7, UR22, !P4 ;  /* 0x0000001607007c0c */ /* 0x000fc6000e7c1270 */
[----:B------:R0:W-:Y:S01]  /*cfee0*/  @P5 STG.E.U8 desc[UR40][R52.64], R2 ;  /* 0x0000000234005986 */ /* 0x0001e2000c101128 */
[----:B------:R-:W-:Y:S02]  /*cfef0*/  ISETP.GE.AND P5, PT, R3, UR6, PT ;  /* 0x0000000603007c0c */ /* 0x000fe4000bfa6270 */
[C---:B------:R-:W-:Y:S02]  /*cff00*/  PRMT R3, R56.reuse, 0x7771, RZ ;  /* 0x0000777138037816 */ /* 0x040fe400000000ff */
[----:B------:R-:W-:Y:S01]  /*cff10*/  ISETP.LT.AND P4, PT, R45, UR24, !P4 ;  /* 0x000000182d007c0c */ /* 0x000fe2000e781270 */
[----:B------:R-:W1:Y:S01]  /*cff20*/  LDCU UR22, c[0x0][0x398] ;  /* 0x00007300ff1677ac */ /* 0x000e620008000800 */
[----:B------:R-:W1:Y:S01]  /*cff30*/  LDCU UR24, c[0x0][0x398] ;  /* 0x00007300ff1877ac */ /* 0x000e620008000800 */
[C---:B----4-:R-:W-:Y:S01]  /*cff40*/  PRMT R4, R56.reuse, 0x7773, RZ ;  /* 0x0000777338047816 */ /* 0x050fe200000000ff */
        /* <DEDUP_REMOVED lines=16> */
[----:B--2---:R2:W-:Y:S01]  /*d0050*/  @P4 STG.E.U8 desc[UR40][R50.64], R4 ;  /* 0x0000000432004986 */ /* 0x0045e2000c101128 */
[----:B------:R-:W-:Y:S02]  /*d0060*/  PRMT R2, R57, 0x7770, RZ ;  /* 0x0000777039027816 */ /* 0x000fe400000000ff */
[----:B-1----:R-:W-:-:S03]  /*d0070*/  ISETP.LT.AND P4, PT, R7, UR22, !P6 ;  /* 0x0000001607007c0c */ /* 0x002fc6000f781270 */
[----:B------:R1:W-:Y:S04]  /*d0080*/  @P3 STG.E.U8 desc[UR40][R46.64], R2 ;  /* 0x000000022e003986 */ /* 0x0003e8000c101128 */
[----:B--2---:R-:W2:Y:S01]  /*d0090*/  LDL.LU.64 R50, [R1+0x1d38] ;  /* 0x001d380001327983 */ /* 0x004ea20000300a00 */
[----:B------:R-:W-:Y:S01]  /*d00a0*/  ISETP.GE.AND P3, PT, R3, UR4, PT ;  /* 0x0000000403007c0c */ /* 0x000fe2000bf66270 */
[----:B------:R-:W0:Y:S02]  /*d00b0*/  LDCU UR22, c[0x0][0x398] ;  /* 0x00007300ff1677ac */ /* 0x000e240008000800 */
[----:B-1----:R-:W2:Y:S01]  /*d00c0*/  LDL.LU.64 R46, [R1+0x1d30] ;  /* 0x001d3000012e7983 */ /* 0x002ea20000300a00 */
[----:B------:R-:W-:Y:S02]  /*d00d0*/  PRMT R2, R57, 0x7771, RZ ;  /* 0x0000777139027816 */ /* 0x000fe400000000ff */
[----:B------:R-:W-:Y:S01]  /*d00e0*/  ISETP.LT.AND P6, PT, R45, UR24, !P6 ;  /* 0x000000182d007c0c */ /* 0x000fe2000f7c1270 */
[----:B------:R-:W-:Y:S01]  /*d00f0*/  VIADD R3, R0, 0x1eb ;  /* 0x000001eb00037836 */ /* 0x000fe20000000000 */
[----:B------:R-:W1:Y:S01]  /*d0100*/  LDCU UR4, c[0x0][0x398] ;  /* 0x00007300ff0477ac */ /* 0x000e620008000800 */
[----:B----4-:R4:W-:Y:S01]  /*d0110*/  @P5 STG.E.U8 desc[UR40][R52.64], R2 ;  /* 0x0000000234005986 */ /* 0x0109e2000c101128 */
[----:B0-----:R-:W-:-:S03]  /*d0120*/  ISETP.LT.AND P5, PT, R7, UR8, !P3 ;  /* 0x0000000807007c0c */ /* 0x001fc6000dfa1270 */
[----:B----4-:R-:W4:Y:S01]  /*d0130*/  LDL.LU.64 R52, [R1+0x1d28] ;  /* 0x001d280001347983 */ /* 0x010f220000300a00 */
        /* <DEDUP_REMOVED lines=24> */
[----:B--2---:R-:W-:Y:S01]  /*d02c0*/  PRMT R3, R54, 0x7772, RZ ;  /* 0x0000777236037816 */ /* 0x004fe200000000ff */
[----:B------:R-:W2:Y:S04]  /*d02d0*/  LDL.LU.64 R50, [R1+0x1d78] ;  /* 0x001d780001327983 */ /* 0x000ea80000300a00 */
[----:B------:R-:W2:Y:S04]  /*d02e0*/  LDL.LU.64 R60, [R1+0x1d60] ;  /* 0x001d6000013c7983 */ /* 0x000ea80000300a00 */
[----:B------:R-:W2:Y:S01]  /*d02f0*/  LDL.LU R57, [R1+0x2ec] ;  /* 0x0002ec0001397983 */ /* 0x000ea20000300800 */
[----:B------:R-:W0:Y:S03]  /*d0300*/  LDCU UR8, c[0x0][0x398] ;  /* 0x00007300ff0877ac */ /* 0x000e260008000800 */
[----:B------:R1:W-:Y:S01]  /*d0310*/  @P6 STG.E.U8 desc[UR40][R46.64], R3 ;  /* 0x000000032e006986 */ /* 0x0003e2000c101128 */
[----:B------:R-:W-:-:S02]  /*d0320*/  ISETP.LT.AND P5, PT, R45, UR10, !P5 ;  /* 0x0000000a2d007c0c */ /* 0x000fc4000efa1270 */
[----:B------:R-:W-:Y:S01]  /*d0330*/  ISETP.GE.AND P6, PT, R2, UR14, PT ;  /* 0x0000000e02007c0c */ /* 0x000fe2000bfc6270 */
[----:B------:R-:W0:Y:S01]  /*d0340*/  LDCU UR10, c[0x0][0x398] ;  /* 0x00007300ff0a77ac */ /* 0x000e220008000800 */
[----:B------:R-:W0:Y:S01]  /*d0350*/  LDCU UR14, c[0x0][0x398] ;  /* 0x00007300ff0e77ac */ /* 0x000e220008000800 */
[----:B-1----:R-:W-:-:S05]  /*d0360*/  PRMT R3, R54, 0x7773, RZ ;  /* 0x0000777336037816 */ /* 0x002fca00000000ff */
[----:B----4-:R1:W-:Y:S01]  /*d0370*/  @P4 STG.E.U8 desc[UR40][R52.64], R3 ;  /* 0x0000000334004986 */ /* 0x0103e2000c101128 */
[----:B------:R-:W-:-:S03]  /*d0380*/  PRMT R2, R56, 0x7770, RZ ;  /* 0x0000777038027816 */ /* 0x000fc600000000ff */
[----:B-1----:R-:W4:Y:S04]  /*d0390*/  LDL.LU.64 R52, [R1+0x1d98] ;  /* 0x001d980001347983 */ /* 0x002f280000300a00 */
[----:B------:R-:W4:Y:S04]  /*d03a0*/  LDL.LU.64 R46, [R1+0x1dd8] ;  /* 0x001dd800012e7983 */ /* 0x000f280000300a00 */
[----:B------:R1:W-:Y:S02]  /*d03b0*/  @P3 STG.E.U8 desc[UR40][R48.64], R2 ;  /* 0x0000000230003986 */ /* 0x0003e4000c101128 */
[----:B-1----:R-:W-:-:S05]  /*d03c0*/  PRMT R2, R56, 0x7771, RZ ;  /* 0x0000777138027816 */ /* 0x002fca00000000ff */
[----:B---3--:R1:W-:Y:S04]  /*d03d0*/  @P5 STG.E.U8 desc[UR40][R58.64], R2 ;  /* 0x000000023a005986 */ /* 0x0083e8000c101128 */
[----:B-1----:R-:W3:Y:S01]  /*d03e0*/  LDL.LU.64 R58, [R1+0x1da0] ;  /* 0x001da000013a7983 */ /* 0x002ee20000300a00 */
[----:B0-----:R-:W-:Y:S01]  /*d03f0*/  ISETP.LT.AND P4, PT, R7, UR12, !P6 ;  /* 0x0000000c07007c0c */ /* 0x001fe2000f781270 */
[C---:B------:R-:W-:Y:S01]  /*d0400*/  VIADD R3, R0.reuse, 0x1ee ;  /* 0x000001ee00037836 */ /* 0x040fe20000000000 */
[----:B------:R-:W-:Y:S01]  /*d0410*/  ISETP.LT.AND P6, PT, R45, UR18, !P6 ;  /* 0x000000122d007c0c */ /* 0x000fe2000f7c1270 */
[----:B------:R-:W0:Y:S01]  /*d0420*/  LDCU UR12, c[0x0][0x398] ;  /* 0x00007300ff0c77ac */ /* 0x000e220008000800 */
[----:B------:R-:W-:Y:S01]  /*d0430*/  VIADD R2, R0, 0x1ef ;  /* 0x000001ef00027836 */ /* 0x000fe20000000000 */
[----:B------:R-:W-:-:S02]  /*d0440*/  PRMT R4, R56, 0x7773, RZ ;  /* 0x0000777338047816 */ /* 0x000fc400000000ff */
[----:B------:R-:W-:Y:S02]  /*d0450*/  ISETP.GE.AND P3, PT, R3, UR16, PT ;  /* 0x0000001003007c0c */ /* 0x000fe4000bf66270 */
[----:B------:R-:W-:Y:S01]  /*d0460*/  PRMT R3, R56, 0x7772, RZ ;  /* 0x0000777238037816 */ /* 0x000fe200000000ff */
[----:B------:R-:W3:Y:S01]  /*d0470*/  LDL.LU.64 R48, [R1+0x1d90] ;  /* 0x001d900001307983 */ /* 0x000ee20000300a00 */
[----:B------:R-:W1:Y:S01]  /*d0480*/  LDCU UR16, c[0x0][0x398] ;  /* 0x00007300ff1077ac */ /* 0x000e620008000800 */
[----:B------:R-:W-:Y:S02]  /*d0490*/  ISETP.LT.AND P5, PT, R7, UR8, !P3 ;  /* 0x0000000807007c0c */ /* 0x000fe4000dfa1270 */
[----:B--2---:R2:W-:Y:S01]  /*d04a0*/  @P4 STG.E.U8 desc[UR40][R50.64], R3 ;  /* 0x0000000332004986 */ /* 0x0045e2000c101128 */
[----:B------:R-:W-:-:S03]  /*d04b0*/  ISETP.GE.AND P4, PT, R2, UR20, PT ;  /* 0x0000001402007c0c */ /* 0x000fc6000bf86270 */
[----:B------:R0:W-:Y:S01]  /*d04c0*/  @P6 STG.E.U8 desc[UR40][R60.64], R4 ;  /* 0x000000043c006986 */ /* 0x0001e2000c101128 */
[----:B------:R-:W-:Y:S02]  /*d04d0*/  PRMT R2, R57, 0x7770, RZ ;  /* 0x0000777039027816 */ /* 0x000fe400000000ff */
[----:B------:R-:W-:Y:S01]  /*d04e0*/  ISETP.LT.AND P3, PT, R45, UR10, !P3 ;  /* 0x0000000a2d007c0c */ /* 0x000fe2000df61270 */
[----:B------:R-:W1:Y:S01]  /*d04f0*/  LDCU UR10, c[0x0][0x398] ;  /* 0x00007300ff0a77ac */ /* 0x000e620008000800 */
[----:B------:R-:W1:Y:S01]  /*d0500*/  LDCU UR8, c[0x0][0x39c] ;  /* 0x00007380ff0877ac */ /* 0x000e620008000800 */
[----:B--2---:R-:W2:Y:S04]  /*d0510*/  LDL.LU R51, [R1+0x2d0] ;  /* 0x0002d00001337983 */ /* 0x004ea80000300800 */
[----:B0-----:R-:W2:Y:S01]  /*d0520*/  LDL.LU.64 R60, [R1+0x1dd0] ;  /* 0x001dd000013c7983 */ /* 0x001ea20000300a00 */
[----:B------:R-:W-:Y:S01]  /*d0530*/  VIADD R3, R0, 0x1f0 ;  /* 0x000001f000037836 */ /* 0x000fe20000000000 */
[----:B------:R-:W-:-:S02]  /*d0540*/  ISETP.LT.AND P6, PT, R7, UR12, !P4 ;  /* 0x0000000c07007c0c */ /* 0x000fc4000e7c1270 */
[----:B------:R-:W-:Y:S01]  /*d0550*/  PRMT R4, R57, 0x7773, RZ ;  /* 0x0000777339047816 */ /* 0x000fe200000000ff */
[----:B------:R-:W0:Y:S01]  /*d0560*/  LDCU UR12, c[0x0][0x398] ;  /* 0x00007300ff0c77ac */ /* 0x000e220008000800 */
[----:B----4-:R4:W-:Y:S01]  /*d0570*/  @P5 STG.E.U8 desc[UR40][R52.64], R2 ;  /* 0x0000000234005986 */ /* 0x0109e2000c101128 */
[----:B------:R-:W-:Y:S02]  /*d0580*/  ISETP.GE.AND P5, PT, R3, UR6, PT ;  /* 0x0000000603007c0c */ /* 0x000fe4000bfa6270 */
[----:B------:R-:W-:Y:S02]  /*d0590*/  PRMT R3, R57, 0x7771, RZ ;  /* 0x0000777139037816 */ /* 0x000fe400000000ff */
[----:B------:R-:W-:Y:S01]  /*d05a0*/  ISETP.LT.AND P4, PT, R45, UR14, !P4 ;  /* 0x0000000e2d007c0c */ /* 0x000fe2000e781270 */
[----:B------:R-:W0:Y:S01]  /*d05b0*/  LDCU UR14, c[0x0][0x398] ;  /* 0x00007300ff0e77ac */ /* 0x000e220008000800 */
[----:B------:R-:W0:Y:S01]  /*d05c0*/  LDCU UR6, c[0x0][0x39c] ;  /* 0x00007380ff0677ac */ /* 0x000e220008000800 */
[----:B----4-:R-:W4:Y:S01]  /*d05d0*/  LDL.LU.64 R52, [R1+0x1dc8] ;  /* 0x001dc80001347983 */ /* 0x010f220000300a00 */
[----:B------:R-:W-:-:S03]  /*d05e0*/  PRMT R2, R57, 0x7772, RZ ;  /* 0x0000777239027816 */ /* 0x000fc600000000ff */
[----:B------:R-:W4:Y:S04]  /*d05f0*/  LDL.LU.64 R56, [R1+0x1dc0] ;  /* 0x001dc00001387983 */ /* 0x000f280000300a00 */
[----:B------:R0:W-:Y:S04]  /*d0600*/  @P3 STG.E.U8 desc[UR40][R46.64], R3 ;  /* 0x000000032e003986 */ /* 0x0001e8000c101128 */
[----:B0-----:R-:W4:Y:S04]  /*d0610*/  LDL.LU.64 R46, [R1+0x1db8] ;  /* 0x001db800012e7983 */ /* 0x001f280000300a00 */
[----:B------:R-:W4:Y:S04]  /*d0620*/  LDL.LU R54, [R1+0x2d4] ;  /* 0x0002d40001367983 */ /* 0x000f280000300800 */
[----:B---3--:R0:W-:Y:S04]  /*d0630*/  @P6 STG.E.U8 desc[UR40][R58.64], R2 ;  /* 0x000000023a006986 */ /* 0x0081e8000c101128 */
[----:B0-----:R-:W3:Y:S01]  /*d0640*/  LDL.LU.64 R58, [R1+0x1df8] ;  /* 0x001df800013a7983 */ /* 0x001ee20000300a00 */
[----:B------:R-:W-:Y:S01]  /*d0650*/  VIADD R3, R0, 0x1f1 ;  /* 0x000001f100037836 */ /* 0x000fe20000000000 */
[----:B-1----:R-:W-:-:S04]  /*d0660*/  ISETP.LT.AND P3, PT, R7, UR16, !P5 ;  /* 0x0000001007007c0c */ /* 0x002fc8000ef61270 */
[----:B------:R-:W-:Y:S01]  /*d0670*/  ISETP.GE.AND P6, PT, R3, UR4, PT ;  /* 0x0000000403007c0c */ /* 0x000fe2000bfc6270 */
[----:B------:R-:W0:Y:S01]  /*d0680*/  LDCU UR4, c[0x0][0x398] ;  /* 0x00007300ff0477ac */ /* 0x000e220008000800 */
[----:B------:R-:W-:Y:S01]  /*d0690*/  ISETP.LT.AND P5, PT, R45, UR10, !P5 ;  /* 0x0000000a2d007c0c */ /* 0x000fe2000efa1270 */
[----:B------:R-:W-:Y:S01]  /*d06a0*/  VIADD R3, R0, 0x1f2 ;  /* 0x000001f200037836 */ /* 0x000fe20000000000 */
[----:B------:R1:W-:Y:S01]  /*d06b0*/  @P4 STG.E.U8 desc[UR40][R48.64], R4 ;  /* 0x0000000430004986 */ /* 0x0003e2000c101128 */
[----:B--2---:R-:W-:Y:S02]  /*d06c0*/  PRMT R2, R51, 0x7770, RZ ;  /* 0x0000777033027816 */ /* 0x004fe400000000ff */
[----:B------:R-:W-:Y:S01]  /*d06d0*/  ISETP.LT.AND P4, PT, R7, UR12, !P6 ;  /* 0x0000000c07007c0c */ /* 0x000fe2000f781270 */
[----:B------:R-:W2:Y:S02]  /*d06e0*/  LDCU UR10, c[0x0][0x398] ;  /* 0x00007300ff0a77ac */ /* 0x000ea40008000800 */
[----:B------:R0:W-:Y:S04]  /*d06f0*/  @P3 STG.E.U8 desc[UR40][R60.64], R2 ;  /* 0x000000023c003986 */ /* 0x0001e8000c101128 */
[----:B-1----:R-:W3:Y:S01]  /*d0700*/  LDL.LU.64 R48, [R1+0x1df0] ;  /* 0x001df00001307983 */ /* 0x002ee20000300a00 */
[----:B------:R-:W-:-:S02]  /*d0710*/  ISETP.GE.AND P3, PT, R3, UR8, PT ;  /* 0x0000000803007c0c */ /* 0x000fc4000bf66270 */
[----:B------:R-:W-:Y:S01]  /*d0720*/  ISETP.LT.AND P6, PT, R45, UR14, !P6 ;  /* 0x0000000e2d007c0c */ /* 0x000fe2000f7c1270 */
[----:B------:R-:W-:Y:S01]  /*d0730*/  VIADD R3, R0, 0x1f3 ;  /* 0x000001f300037836 */ /* 0x000fe20000000000 */
[----:B------:R-:W1:Y:S01]  /*d0740*/  LDCU UR8, c[0x0][0x398] ;  /* 0x00007300ff0877ac */ /* 0x000e620008000800 */
[----:B------:R-:W1:Y:S01]  /*d0750*/  LDCU UR12, c[0x0][0x398] ;  /* 0x00007300ff0c77ac */ /* 0x000e620008000800 */
[----:B0-----:R-:W-:Y:S01]  /*d0760*/  PRMT R2, R51, 0x7771, RZ ;  /* 0x0000777133027816 */ /* 0x001fe200000000ff */
[----:B------:R-:W3:Y:S04]  /*d0770*/  LDL.LU.64 R60, [R1+0x1d58] ;  /* 0x001d5800013c7983 */ /* 0x000ee80000300a00 */
[----:B----4-:R0:W-:Y:S01]  /*d0780*/  @P5 STG.E.U8 desc[UR40][R52.64], R2 ;  /* 0x0000000234005986 */ /* 0x0101e2000c101128 */
[----:B------:R-:W-:Y:S01]  /*d0790*/  ISETP.LT.AND P5, PT, R7, UR4, !P3 ;  /* 0x0000000407007c0c */ /* 0x000fe2000dfa1270 */
[----:B------:R-:W4:Y:S02]  /*d07a0*/  LDCU UR4, c[0x0][0x398] ;  /* 0x00007300ff0477ac */ /* 0x000f240008000800 */
[----:B0-----:R-:W3:Y:S01]  /*d07b0*/  LDL.LU.64 R52, [R1+0x1af8] ;  /* 0x001af80001347983 */ /* 0x001ee20000300a00 */
[----:B------:R-:W-:-:S03]  /*d07c0*/  PRMT R2, R51, 0x7772, RZ ;  /* 0x0000777233027816 */ /* 0x000fc600000000ff */
[----:B------:R-:W3:Y:S04]  /*d07d0*/  LDL.LU R50, [R1+0x2d8] ;  /* 0x0002d80001327983 */ /* 0x000ee80000300800 */
[----:B------:R0:W-:Y:S01]  /*d07e0*/  @P4 STG.E.U8 desc[UR40][R56.64], R2 ;  /* 0x0000000238004986 */ /* 0x0001e2000c101128 */
[----:B------:R-:W-:Y:S02]  /*d07f0*/  ISETP.GE.AND P4, PT, R3, UR6, PT ;  /* 0x0000000603007c0c */ /* 0x000fe4000bf86270 */
[C---:B------:R-:W-:Y:S02]  /*d0800*/  PRMT R3, R54.reuse, 0x7770, RZ ;  /* 0x0000777036037816 */ /* 0x040fe400000000ff */
[----:B--2---:R-:W-:Y:S01]  /*d0810*/  ISETP.LT.AND P3, PT, R45, UR10, !P3 ;  /* 0x0000000a2d007c0c */ /* 0x004fe2000df61270 */
[----:B------:R-:W2:Y:S01]  /*d0820*/  LDCU UR6, c[0x0][0x398] ;  /* 0x00007300ff0677ac */ /* 0x000ea20008000800 */
[----:B------:R-:W-:-:S02]  /*d0830*/  PRMT R4, R54, 0x7772, RZ ;  /* 0x0000777236047816 */ /* 0x000fc400000000ff */
[----:B------:R-:W-:Y:S01]  /*d0840*/  PRMT R5, R54, 0x7773, RZ ;  /* 0x0000777336057816 */ /* 0x000fe200000000ff */
[----:B------:R-:W1:Y:S01]  /*d0850*/  LDCU UR10, c[0x0][0x398] ;  /* 0x00007300ff0a77ac */ /* 0x000e620008000800 */
[----:B0-----:R-:W3:Y:S01]  /*d0860*/  LDL.LU.64 R56, [R1+0x1a70] ;  /* 0x001a700001387983 */ /* 0x001ee20000300a00 */
[----:B------:R-:W-:-:S05]  /*d0870*/  PRMT R2, R51, 0x7773, RZ ;  /* 0x0000777333027816 */ /* 0x000fca00000000ff */
[----:B------:R-:W-:Y:S04]  /*d0880*/  @P6 STG.E.U8 desc[UR40][R46.64], R2 ;  /* 0x000000022e006986 */ /* 0x000fe8000c101128 */
[----:B---3--:R0:W-:Y:S04]  /*d0890*/  @P5 STG.E.U8 desc[UR40][R58.64], R3 ;  /* 0x000000033a005986 */ /* 0x0081e8000c101128 */
[----:B0-----:R-:W3:Y:S01]  /*d08a0*/  LDL.LU.64 R58, [R1+0x1c40] ;  /* 0x001c4000013a7983 */ /* 0x001ee20000300a00 */
[----:B-1----:R-:W-:Y:S02]  /*d08b0*/  ISETP.LT.AND P6, PT, R7, UR8, !P4 ;  /* 0x0000000807007c0c */ /* 0x002fe4000e7c1270 */
[----:B------:R-:W-:Y:S01]  /*d08c0*/  PRMT R3, R54, 0x7771, RZ ;  /* 0x0000777136037816 */ /* 0x000fe200000000ff */
[C---:B------:R-:W-:Y:S01]  /*d08d0*/  VIADD R2, R0.reuse, 0x1f6 ;  /* 0x000001f600027836 */ /* 0x040fe20000000000 */
[----:B------:R-:W-:Y:S01]  /*d08e0*/  ISETP.LT.AND P4, PT, R45, UR12, !P4 ;  /* 0x0000000c2d007c0c */ /* 0x000fe2000e781270 */
[----:B------:R-:W3:Y:S01]  /*d08f0*/  LDL.LU.64 R46, [R1+0x19f8] ;  /* 0x0019f800012e7983 */ /* 0x000ee20000300a00 */
[----:B------:R-:W0:Y:S01]  /*d0900*/  LDCU UR8, c[0x0][0x398] ;  /* 0x00007300ff0877ac */ /* 0x000e220008000800 */
[----:B------:R-:W-:-:S02]  /*d0910*/  VIADD R6, R0, 0x1fb ;  /* 0x000001fb00067836 */ /* 0x000fc40000000000 */
[----:B------:R1:W-:Y:S01]  /*d0920*/  @P3 STG.E.U8 desc[UR40][R48.64], R3 ;  /* 0x0000000330003986 */ /* 0x0003e2000c101128 */
[----:B----4-:R-:W-:Y:S02]  /*d0930*/  ISETP.LT.AND P3, PT, R7, UR4, !P1 ;  /* 0x0000000407007c0c */ /* 0x010fe4000cf61270 */
[----:B------:R-:W-:Y:S01]  /*d0940*/  ISETP.GE.AND P5, PT, R2, UR21, PT ;  /* 0x0000001502007c0c */ /* 0x000fe2000bfa6270 */
[----:B------:R-:W-:Y:S01]  /*d0950*/  VIADD R2, R0, 0x1f7 ;  /* 0x000001f700027836 */ /* 0x000fe20000000000 */
[----:B--2---:R-:W-:Y:S01]  /*d0960*/  ISETP.LT.AND P1, PT, R45, UR6, !P1 ;  /* 0x000000062d007c0c */ /* 0x004fe2000cf21270 */
[----:B------:R-:W2:Y:S01]  /*d0970*/  LDCU UR4, c[0x0][0x398] ;  /* 0x00007300ff0477ac */ /* 0x000ea20008000800 */
[----:B------:R-:W4:Y:S01]  /*d0980*/  LDCU UR6, c[0x0][0x398] ;  /* 0x00007300ff0677ac */ /* 0x000f220008000800 */
[----:B------:R-:W0:Y:S01]  /*d0990*/  LDCU UR12, c[0x0][0x398] ;  /* 0x00007300ff0c77ac */ /* 0x000e220008000800 */
[----:B------:R0:W-:Y:S04]  /*d09a0*/  @P6 STG.E.U8 desc[UR40][R60.64], R4 ;  /* 0x000000043c006986 */ /* 0x0001e8000c101128 */
[----:B-1----:R-:W4:Y:S01]  /*d09b0*/  LDL.LU.64 R48, [R1+0x1990] ;  /* 0x0019900001307983 */ /* 0x002f220000300a00 */
[----:B------:R-:W-:Y:S01]  /*d09c0*/  ISETP.GE.AND P6, PT, R2, UR19, PT ;  /* 0x0000001302007c0c */ /* 0x000fe2000bfc6270 */
[----:B------:R-:W-:-:S02]  /*d09d0*/  VIADD R3, R0, 0x1f8 ;  /* 0x000001f800037836 */ /* 0x000fc40000000000 */
[----:B------:R-:W4:Y:S04]  /*d09e0*/  LDL.LU R51, [R1+0x2dc] ;  /* 0x0002dc0001337983 */ /* 0x000f280000300800 */
[----:B------:R-:W4:Y:S01]  /*d09f0*/  LDL.LU.64 R36, [R1+0x1928] ;  /* 0x0019280001247983 */ /* 0x000f220000300a00 */
[----:B------:R-:W-:-:S03]  /*d0a00*/  PRMT R2, R50, 0x7770, RZ ;  /* 0x0000777032027816 */ /* 0x000fc600000000ff */
[----:B------:R-:W-:Y:S01]  /*d0a10*/  @P4 STG.E.U8 desc[UR40][R52.64], R5 ;  /* 0x0000000534004986 */ /* 0x000fe2000c101128 */
[----:B0-----:R-:W-:-:S03]  /*d0a20*/  PRMT R4, R50, 0x7772, RZ ;  /* 0x0000777232047816 */ /* 0x001fc600000000ff */
[----:B------:R-:W0:Y:S04]  /*d0a30*/  LDS.128 R52, [R55] ;  /* 0x0000000037347984 */ /* 0x000e280000000c00 */
[----:B------:R1:W-:Y:S01]  /*d0a40*/  @P3 STG.E.U8 desc[UR40][R56.64], R2 ;  /* 0x0000000238003986 */ /* 0x0003e2000c101128 */
[----:B------:R-:W-:Y:S02]  /*d0a50*/  ISETP.GE.AND P3, PT, R3, UR17, PT ;  /* 0x0000001103007c0c */ /* 0x000fe4000bf66270 */
[----:B------:R-:W-:Y:S01]  /*d0a60*/  PRMT R3, R50, 0x7771, RZ ;  /* 0x0000777132037816 */ /* 0x000fe200000000ff */
[----:B-1----:R-:W4:Y:S04]  /*d0a70*/  LDL.LU.64 R56, [R1+0x18c0] ;  /* 0x0018c00001387983 */ /* 0x002f280000300a00 */
[----:B---3--:R1:W-:Y:S04]  /*d0a80*/  @P1 STG.E.U8 desc[UR40][R58.64], R3 ;  /* 0x000000033a001986 */ /* 0x0083e8000c101128 */
[----:B-1----:R-:W3:Y:S01]  /*d0a90*/  LDL.LU.64 R58, [R1+0x1860] ;  /* 0x00186000013a7983 */ /* 0x002ee20000300a00 */
[----:B------:R-:W-:Y:S01]  /*d0aa0*/  ISETP.LT.AND P4, PT, R7, UR8, !P2 ;  /* 0x0000000807007c0c */ /* 0x000fe2000d781270 */
[----:B------:R-:W1:Y:S01]  /*d0ab0*/  LDCU UR8, c[0x0][0x398] ;  /* 0x00007300ff0877ac */ /* 0x000e620008000800 */
[----:B------:R-:W-:-:S02]  /*d0ac0*/  ISETP.LT.AND P2, PT, R45, UR10, !P2 ;  /* 0x0000000a2d007c0c */ /* 0x000fc4000d741270 */
[----:B------:R-:W-:Y:S02]  /*d0ad0*/  PRMT R2, R50, 0x7773, RZ ;  /* 0x0000777332027816 */ /* 0x000fe400000000ff */
[----:B--2---:R-:W-:Y:S01]  /*d0ae0*/  ISETP.LT.AND P1, PT, R7, UR4, !P5 ;  /* 0x0000000407007c0c */ /* 0x004fe2000ef21270 */
[----:B------:R-:W2:Y:S01]  /*d0af0*/  LDL.LU.64 R60, [R1+0x1810] ;  /* 0x00181000013c7983 */ /* 0x000ea20000300a00 */
[----:B------:R-:W-:Y:S01]  /*d0b00*/  VIADD R5, R0, 0x1f9 ;  /* 0x000001f900057836 */ /* 0x000fe20000000000 */
[----:B----4-:R-:W-:Y:S01]  /*d0b10*/  ISETP.LT.AND P5, PT, R45, UR6, !P5 ;  /* 0x000000062d007c0c */ /* 0x010fe2000efa1270 */
[----:B------:R-:W4:Y:S01]  /*d0b20*/  LDCU UR4, c[0x0][0x398] ;  /* 0x00007300ff0477ac */ /* 0x000f220008000800 */
[----:B------:R-:W0:Y:S01]  /*d0b30*/  LDCU UR10, c[0x0][0x398] ;  /* 0x00007300ff0a77ac */ /* 0x000e220008000800 */
[----:B------:R-:W0:Y:S01]  /*d0b40*/  LDCU UR6, c[0x0][0x398] ;  /* 0x00007300ff0677ac */ /* 0x000e220008000800 */
[----:B------:R0:W-:Y:S04]  /*d0b50*/  @P4 STG.E.U8 desc[UR40][R46.64], R4 ;  /* 0x000000042e004986 */ /* 0x0001e8000c101128 */
[----:B------:R0:W-:Y:S01]  /*d0b60*/  @P2 STG.E.U8 desc[UR40][R48.64], R2 ;  /* 0x0000000230002986 */ /* 0x0001e2000c101128 */
[----:B------:R-:W-:-:S02]  /*d0b70*/  ISETP.GE.AND P4, PT, R5, UR7, PT ;  /* 0x0000000705007c0c */ /* 0x000fc4000bf86270 */
[----:B-1----:R-:W-:Y:S02]  /*d0b80*/  ISETP.LT.AND P2, PT, R7, UR8, !P6 ;  /* 0x0000000807007c0c */ /* 0x002fe4000f741270 */
[C---:B------:R-:W-:Y:S01]  /*d0b90*/  PRMT R3, R51.reuse, 0x7770, RZ ;  /* 0x0000777033037816 */ /* 0x040fe200000000ff */
[----:B0-----:R-:W2:Y:S04]  /*d0ba0*/  LDL.LU.64 R46, [R1+0x17c0] ;  /* 0x0017c000012e7983 */ /* 0x001ea80000300a00 */
[----:B------:R-:W2:Y:S01]  /*d0bb0*/  LDL.LU.64 R48, [R1+0x1730] ;  /* 0x0017300001307983 */ /* 0x000ea20000300a00 */
[----:B------:R-:W-:Y:S01]  /*d0bc0*/  VIADD R5, R0, 0x1fa ;  /* 0x000001fa00057836 */ /* 0x000fe20000000000 */
[C---:B------:R-:W-:Y:S02]  /*d0bd0*/  PRMT R2, R51.reuse, 0x7771, RZ ;  /* 0x0000777133027816 */ /* 0x040fe400000000ff */
[----:B------:R-:W-:Y:S01]  /*d0be0*/  PRMT R4, R51, 0x7772, RZ ;  /* 0x0000777233047816 */ /* 0x000fe200000000ff */
[----:B------:R-:W-:Y:S01]  /*d0bf0*/  @P1 STG.E.U8 desc[UR40][R36.64], R3 ;  /* 0x0000000324001986 */ /* 0x000fe2000c101128 */
[----:B------:R-:W0:Y:S01]  /*d0c00*/  LDCU UR7, c[0x0][0x398] ;  /* 0x00007300ff0777ac */ /* 0x000e220008000800 */
[----:B------:R-:W-:-:S02]  /*d0c10*/  ISETP.GE.AND P1, PT, R5, UR15, PT ;  /* 0x0000000f05007c0c */ /* 0x000fc4000bf26270 */
[----:B------:R-:W-:Y:S01]  /*d0c20*/  PRMT R5, R51, 0x7773, RZ ;  /* 0x0000777333057816 */ /* 0x000fe200000000ff */
[----:B------:R-:W1:Y:S01]  /*d0c30*/  LDCU UR8, c[0x0][0x398] ;  /* 0x00007300ff0877ac */ /* 0x000e620008000800 */
[----:B------:R-:W2:Y:S04]  /*d0c40*/  LDL.LU.64 R50, [R1+0x1658] ;  /* 0x0016580001327983 */ /* 0x000ea80000300a00 */
[----:B------:R0:W-:Y:S04]  /*d0c50*/  @P5 STG.E.U8 desc[UR40][R56.64], R2 ;  /* 0x0000000238005986 */ /* 0x0001e8000c101128 */
[----:B0-----:R-:W2:Y:S04]  /*d0c60*/  LDL.LU.64 R56, [R1+0x15b0] ;  /* 0x0015b00001387983 */ /* 0x001ea80000300a00 */
[----:B---3--:R0:W-:Y:S04]  /*d0c70*/  @P2 STG.E.U8 desc[UR40][R58.64], R4 ;  /* 0x000000043a002986 */ /* 0x0081e8000c101128 */
[----:B0-----:R-:W3:Y:S01]  /*d0c80*/  LDL.LU.64 R58, [R1+0x14e8] ;  /* 0x0014e800013a7983 */ /* 0x001ee20000300a00 */
[----:B----4-:R-:W-:Y:S01]  /*d0c90*/  ISETP.LT.AND P5, PT, R7, UR4, !P3 ;  /* 0x0000000407007c0c */ /* 0x010fe2000dfa1270 */
[----:B------:R-:W0:Y:S01]  /*d0ca0*/  LDCU UR4, c[0x0][0x398] ;  /* 0x00007300ff0477ac */ /* 0x000e220008000800 */
[----:B------:R-:W-:-:S02]  /*d0cb0*/  ISETP.LT.AND P6, PT, R45, UR10, !P6 ;  /* 0x0000000a2d007c0c */ /* 0x000fc4000f7c1270 */
[----:B------:R-:W-:Y:S02]  /*d0cc0*/  ISETP.LT.AND P3, PT, R45, UR6, !P3 ;  /* 0x000000062d007c0c */ /* 0x000fe4000df61270 */
[C---:B------:R-:W-:Y:S01]  /*d0cd0*/  PRMT R3, R52.reuse, 0x7770, RZ ;  /* 0x0000777034037816 */ /* 0x040fe200000000ff */
[----:B------:R-:W4:Y:S01]  /*d0ce0*/  LDL.LU.64 R12, [R1+0x1430] ;  /* 0x00143000010c7983 */ /* 0x000f220000300a00 */
[----:B------:R-:W-:-:S03]  /*d0cf0*/  PRMT R2, R52, 0x7771, RZ ;  /* 0x0000777134027816 */ /* 0x000fc600000000ff */
[----:B------:R-:W4:Y:S04]  /*d0d00*/  LDL.LU.64 R10, [R1+0x1368] ;  /* 0x00136800010a7983 */ /* 0x000f280000300a00 */
[----:B------:R-:W4:Y:S04]  /*d0d10*/  LDL.LU.64 R8, [R1+0x1290] ;  /* 0x0012900001087983 */ /* 0x000f280000300a00 */
[----:B------:R-:W4:Y:S01]  /*d0d20*/  LDL.LU.64 R36, [R1+0x11c8] ;  /* 0x0011c80001247983 */ /* 0x000f220000300a00 */
[----:B------:R-:W-:Y:S01]  /*d0d30*/  PRMT R4, R52, 0x7772, RZ ;  /* 0x0000777234047816 */ /* 0x000fe200000000ff */
[----:B------:R-:W2:Y:S02]  /*d0d40*/  LDCU UR10, c[0x0][0x398] ;  /* 0x00007300ff0a77ac */ /* 0x000ea40008000800 */
[----:B--2---:R2:W-:Y:S01]  /*d0d50*/  @P6 STG.E.U8 desc[UR40][R60.64], R5 ;  /* 0x000000053c006986 */ /* 0x0045e2000c101128 */
[----:B------:R-:W-:-:S03]  /*d0d60*/  ISETP.LT.AND P6, PT, R7, UR7, !P4 ;  /* 0x0000000707007c0c */ /* 0x000fc6000e7c1270 */
[----:B------:R2:W-:Y:S01]  /*d0d70*/  @P5 STG.E.U8 desc[UR40][R46.64], R3 ;  /* 0x000000032e005986 */ /* 0x0005e2000c101128 */
[----:B-1----:R-:W-:-:S03]  /*d0d80*/  ISETP.LT.AND P4, PT, R45, UR8, !P4 ;  /* 0x000000082d007c0c */ /* 0x002fc6000e781270 */
[----:B------:R1:W-:Y:S01]  /*d0d90*/  @P3 STG.E.U8 desc[UR40][R48.64], R2 ;  /* 0x0000000230003986 */ /* 0x0003e2000c101128 */
[----:B0-----:R-:W-:Y:S02]  /*d0da0*/  ISETP.LT.AND P3, PT, R7, UR4, !P1 ;  /* 0x0000000407007c0c */ /* 0x001fe4000cf61270 */
[----:B------:R-:W-:Y:S01]  /*d0db0*/  PRMT R52, R52, 0x7773, RZ ;  /* 0x0000777334347816 */ /* 0x000fe200000000ff */
[----:B------:R-:W0:Y:S01]  /*d0dc0*/  LDCU UR6, c[0x0][0x398] ;  /* 0x00007300ff0677ac */ /* 0x000e220008000800 */
[----:B------:R-:W0:Y:S01]  /*d0dd0*/  LDCU UR7, c[0x0][0x398] ;  /* 0x00007300ff0777ac */ /* 0x000e220008000800 */
[----:B------:R-:W0:Y:S01]  /*d0de0*/  LDCU UR8, c[0x0][0x398] ;  /* 0x00007300ff0877ac */ /* 0x000e220008000800 */
[----:B------:R-:W-:Y:S01]  /*d0df0*/  ISETP.GE.AND P2, PT, R6, UR11, PT ;  /* 0x0000000b06007c0c */ /* 0x000fe2000bf46270 */
[----:B--2---:R-:W2:Y:S04]  /*d0e00*/  LDL.LU.64 R60, [R1+0x10d0] ;  /* 0x0010d000013c7983 */ /* 0x004ea80000300a00 */
[----:B------:R-:W2:Y:S01]  /*d0e10*/  LDL.LU.64 R46, [R1+0x1048] ;  /* 0x00104800012e7983 */ /* 0x000ea20000300a00 */
[----:B-1----:R-:W-:-:S03]  /*d0e20*/  PRMT R2, R53, 0x7770, RZ ;  /* 0x0000777035027816 */ /* 0x002fc600000000ff */
[----:B------:R1:W-:Y:S04]  /*d0e30*/  @P6 STG.E.U8 desc[UR40][R50.64], R4 ;  /* 0x0000000432006986 */ /* 0x0003e8000c101128 */
[----:B------:R-:W2:Y:S01]  /*d0e40*/  LDL.LU.64 R48, [R1+0x1000] ;  /* 0x0010000001307983 */ /* 0x000ea20000300a00 */
[C---:B------:R-:W-:Y:S01]  /*d0e50*/  VIADD R5, R0.reuse, 0x1fd ;  /* 0x000001fd00057836 */ /* 0x040fe20000000000 */
[----:B------:R-:W0:Y:S02]  /*d0e60*/  LDCU UR4, c[0x0][0x398] ;  /* 0x00007300ff0477ac */ /* 0x000e240008000800 */
[----:B-1----:R-:W2:Y:S04]  /*d0e70*/  LDL.LU.64 R50, [R1+0xfc8] ;  /* 0x000fc80001327983 */ /* 0x002ea80000300a00 */
[----:B------:R1:W-:Y:S04]  /*d0e80*/  @P4 STG.E.U8 desc[UR40][R56.64], R52 ;  /* 0x0000003438004986 */ /* 0x0003e8000c101128 */
[----:B-1----:R-:W2:Y:S04]  /*d0e90*/  LDL.LU.64 R56, [R1+0x8f8] ;  /* 0x0008f80001387983 */ /* 0x002ea80000300a00 */
[----:B---3--:R1:W-:Y:S04]  /*d0ea0*/  @P3 STG.E.U8 desc[UR40][R58.64], R2 ;  /* 0x000000023a003986 */ /* 0x0083e8000c101128 */
[----:B-1----:R-:W3:Y:S01]  /*d0eb0*/  LDL.LU.64 R58, [R1+0xb38] ;  /* 0x000b3800013a7983 */ /* 0x002ee20000300a00 */
[----:B------:R-:W-:Y:S01]  /*d0ec0*/  VIADD R6, R0, 0x1fc ;  /* 0x000001fc00067836 */ /* 0x000fe20000000000 */
[----:B------:R-:W-:Y:S01]  /*d0ed0*/  ISETP.GE.AND P6, PT, R5, UR9, PT ;  /* 0x0000000905007c0c */ /* 0x000fe2000bfc6270 */
[----:B------:R-:W1:Y:S01]  /*d0ee0*/  LDCU UR9, c[0x0][0x398] ;  /* 0x00007300ff0977ac */ /* 0x000e620008000800 */
[----:B------:R-:W-:Y:S01]  /*d0ef0*/  ISETP.LT.AND P1, PT, R45, UR10, !P1 ;  /* 0x0000000a2d007c0c */ /* 0x000fe2000cf21270 */
[----:B------:R-:W1:Y:S01]  /*d0f00*/  LDCU UR10, c[0x0][0x398] ;  /* 0x00007300ff0a77ac */ /* 0x000e620008000800 */
[----:B------:R-:W-:-:S02]  /*d0f10*/  ISETP.GE.AND P5, PT, R6, UR13, PT ;  /* 0x0000000d06007c0c */ /* 0x000fc4000bfa6270 */
[----:B0-----:R-:W-:Y:S01]  /*d0f20*/  ISETP.LT.AND P4, PT, R7, UR6, !P2 ;  /* 0x0000000607007c0c */ /* 0x001fe2000d781270 */
[----:B------:R-:W0:Y:S01]  /*d0f30*/  LDCU UR6, c[0x0][0x398] ;  /* 0x00007300ff0677ac */ /* 0x000e220008000800 */
[----:B------:R-:W-:Y:S01]  /*d0f40*/  ISETP.LT.AND P2, PT, R45, UR7, !P2 ;  /* 0x000000072d007c0c */ /* 0x000fe2000d741270 */
[----:B------:R-:W0:Y:S01]  /*d0f50*/  LDCU UR7, c[0x0][0x398] ;  /* 0x00007300ff0777ac */ /* 0x000e220008000800 */
[----:B------:R-:W-:Y:S02]  /*d0f60*/  ISETP.LT.AND P3, PT, R7, UR8, !P5 ;  /* 0x0000000807007c0c */ /* 0x000fe4000ef61270 */
[C---:B------:R-:W-:Y:S01]  /*d0f70*/  PRMT R3, R53.reuse, 0x7771, RZ ;  /* 0x0000777135037816 */ /* 0x040fe200000000ff */
[----:B------:R-:W-:Y:S01]  /*d0f80*/  VIADD R4, R0, 0x1fe ;  /* 0x000001fe00047836 */ /* 0x000fe20000000000 */
[C---:B------:R-:W-:Y:S02]  /*d0f90*/  PRMT R0, R53.reuse, 0x7772, RZ ;  /* 0x0000777235007816 */ /* 0x040fe400000000ff */
[----:B------:R-:W-:-:S02]  /*d0fa0*/  PRMT R53, R53, 0x7773, RZ ;  /* 0x0000777335357816 */ /* 0x000fc400000000ff */
[----:B------:R-:W-:Y:S01]  /*d0fb0*/  PRMT R2, R54, 0x7770, RZ ;  /* 0x0000777036027816 */ /* 0x000fe200000000ff */
[----:B----4-:R4:W-:Y:S04]  /*d0fc0*/  @P1 STG.E.U8 desc[UR40][R12.64], R3 ;  /* 0x000000030c001986 */ /* 0x0109e8000c101128 */
[----:B------:R0:W-:Y:S01]  /*d0fd0*/  @P4 STG.E.U8 desc[UR40][R10.64], R0 ;  /* 0x000000000a004986 */ /* 0x0001e2000c101128 */
[----:B------:R-:W-:Y:S02]  /*d0fe0*/  ISETP.GE.AND P1, PT, R4, UR5, PT ;  /* 0x0000000504007c0c */ /* 0x000fe4000bf26270 */
[----:B------:R-:W-:Y:S01]  /*d0ff0*/  ISETP.LT.AND P5, PT, R45, UR4, !P5 ;  /* 0x000000042d007c0c */ /* 0x000fe2000efa1270 */
[----:B------:R-:W-:Y:S04]  /*d1000*/  @P2 STG.E.U8 desc[UR40][R8.64], R53 ;  /* 0x0000003508002986 */ /* 0x000fe8000c101128 */
[----:B------:R4:W-:Y:S01]  /*d1010*/  @P3 STG.E.U8 desc[UR40][R36.64], R2 ;  /* 0x0000000224003986 */ /* 0x0009e2000c101128 */
[----:B-1----:R-:W-:-:S02]  /*d1020*/  ISETP.LT.AND P3, PT, R7, UR9, !P6 ;  /* 0x0000000907007c0c */ /* 0x002fc4000f761270 */
[----:B------:R-:W-:Y:S02]  /*d1030*/  ISETP.LT.AND P6, PT, R45, UR10, !P6 ;  /* 0x0000000a2d007c0c */ /* 0x000fe4000f7c1270 */
[C---:B0-----:R-:W-:Y:S02]  /*d1040*/  ISETP.LT.AND P4, PT, R7.reuse, UR6, !P1 ;  /* 0x0000000607007c0c */ /* 0x041fe4000cf81270 */
[----:B------:R-:W-:Y:S02]  /*d1050*/  ISETP.LT.AND P2, PT, R7, UR12, !P0 ;  /* 0x0000000c07007c0c */ /* 0x000fe4000c741270 */
[C---:B------:R-:W-:Y:S02]  /*d1060*/  ISETP.LT.AND P1, PT, R45.reuse, UR7, !P1 ;  /* 0x000000072d007c0c */ /* 0x040fe4000cf21270 */
[----:B------:R-:W-:Y:S02]  /*d1070*/  ISETP.LT.AND P0, PT, R45, UR12, !P0 ;  /* 0x0000000c2d007c0c */ /* 0x000fe4000c701270 */
[----:B----4-:R-:W-:-:S02]  /*d1080*/  PRMT R3, R54, 0x7771, RZ ;  /* 0x0000777136037816 */ /* 0x010fc400000000ff */
[C---:B------:R-:W-:Y:S02]  /*d1090*/  PRMT R0, R54.reuse, 0x7772, RZ ;  /* 0x0000777236007816 */ /* 0x040fe400000000ff */
[----:B------:R-:W-:Y:S02]  /*d10a0*/  PRMT R54, R54, 0x7773, RZ ;  /* 0x0000777336367816 */ /* 0x000fe400000000ff */
[C---:B------:R-:W-:Y:S02]  /*d10b0*/  PRMT R4, R55.reuse, 0x7771, RZ ;  /* 0x0000777137047816 */ /* 0x040fe400000000ff */
[C---:B------:R-:W-:Y:S02]  /*d10c0*/  PRMT R2, R55.reuse, 0x7770, RZ ;  /* 0x0000777037027816 */ /* 0x040fe400000000ff */
[C---:B------:R-:W-:Y:S01]  /*d10d0*/  PRMT R5, R55.reuse, 0x7772, RZ ;  /* 0x0000777237057816 */ /* 0x040fe200000000ff */
[----:B--2---:R0:W-:Y:S04]  /*d10e0*/  @P5 STG.E.U8 desc[UR40][R60.64], R3 ;  /* 0x000000033c005986 */ /* 0x0041e8000c101128 */
[----:B------:R0:W-:Y:S04]  /*d10f0*/  @P3 STG.E.U8 desc[UR40][R46.64], R0 ;  /* 0x000000002e003986 */ /* 0x0001e8000c101128 */
[----:B------:R0:W-:Y:S04]  /*d1100*/  @P6 STG.E.U8 desc[UR40][R48.64], R54 ;  /* 0x0000003630006986 */ /* 0x0001e8000c101128 */
[----:B------:R0:W-:Y:S01]  /*d1110*/  @P4 STG.E.U8 desc[UR40][R50.64], R2 ;  /* 0x0000000232004986 */ /* 0x0001e2000c101128 */
[----:B------:R-:W-:-:S03]  /*d1120*/  PRMT R55, R55, 0x7773, RZ ;  /* 0x0000777337377816 */ /* 0x000fc600000000ff */
[----:B------:R0:W-:Y:S04]  /*d1130*/  @P1 STG.E.U8 desc[UR40][R56.64], R4 ;  /* 0x0000000438001986 */ /* 0x0001e8000c101128 */
[----:B---3--:R0:W-:Y:S01]  /*d1140*/  @P2 STG.E.U8 desc[UR40][R58.64], R5 ;  /* 0x000000053a002986 */ /* 0x0081e2000c101128 */
[----:B------:R-:W-:Y:S05]  /*d1150*/  @!P0 EXIT ;  /* 0x000000000000894d */ /* 0x000fea0003800000 */
[----:B0-----:R-:W2:Y:S04]  /*d1160*/  LDL.LU.64 R58, [R1+0xa10] ;  /* 0x000a1000013a7983 */ /* 0x001ea80000300a00 */
[----:B--2---:R-:W-:Y:S01]  /*d1170*/  STG.E.U8 desc[UR40][R58.64], R55 ;  /* 0x000000373a007986 */ /* 0x004fe2000c101128 */
[----:B------:R-:W-:Y:S05]  /*d1180*/  EXIT ;  /* 0x000000000000794d */ /* 0x000fea0003800000 */
.L_x_2:
[----:B------:R-:W-:-:S00]  /*d1190*/  BRA `(.L_x_2) ;  /* 0xfffffffc00fc7947 */ /* 0x000fc0000383ffff */
[----:B------:R-:W-:-:S00]  /*d11a0*/  NOP ;  /* 0x0000000000007918 */ /* 0x000fc00000000000 */
        /* <DEDUP_REMOVED lines=13> */
.L_x_3:


//--------------------- .nv.shared.matmul_kernel  --------------------------
	.section	.nv.shared.matmul_kernel,"aw",@nobits
	.sectionflags	@""
	.align	16
	.zero		1024


//--------------------- .nv.shared.reserved.0     --------------------------
	.section	.nv.shared.reserved.0,"aw",@nobits
	.weak		__nv_reservedSMEM_offset_0_alias
	.size		__nv_reservedSMEM_offset_0_alias, 0, 64
	.other		__nv_reservedSMEM_offset_0_alias,@"STO_CUDA_RESERVED_SHARED STV_DEFAULT"
__nv_reservedSMEM_offset_0_alias:
	.zero		0
	.zero		64


//--------------------- .nv.constant0.matmul_kernel --------------------------
	.section	.nv.constant0.matmul_kernel,"a",@progbits
	.sectionflags	@""
	.align	4
.nv.constant0.matmul_kernel:
	.zero		976


//--------------------- SYMBOLS --------------------------

	.type		.nv.reservedSmem.offset0,@object
	.size		.nv.reservedSmem.offset0,0x4
	.type		.nv.reservedSmem.cap,@object
	.size		.nv.reservedSmem.cap,0x4
